def attn_fwd(
    Q,
    K,
    V,
    Out,
    Lse,
    sm_scale,
    stride_qz,
    stride_qh,
    stride_qm,
    stride_qk,
    stride_kz,
    stride_kh,
    stride_kn,
    stride_kk,
    stride_vz,
    stride_vh,
    stride_vn,
    stride_vk,
    stride_oz,
    stride_oh,
    stride_om,
    stride_ok,
    seqlen_q,
    seqlen_k,
    BLOCK_M: tl.constexpr,
    BLOCK_N: tl.constexpr,
    HEAD_DIM: tl.constexpr,
    CAUSAL: tl.constexpr,
):
    start_m = tl.program_id(0)
    off_hz = tl.program_id(1)
    q_off = off_hz * stride_qh
    k_off = off_hz * stride_kh
    v_off = off_hz * stride_vh
    offs_m = start_m * BLOCK_M + tl.arange(0, BLOCK_M)
    offs_d = tl.arange(0, HEAD_DIM)
    offs_n = tl.arange(0, BLOCK_N)
    q_ptrs = Q + q_off + offs_m[:, None] * stride_qm + offs_d[None, :] * stride_qk
    k_ptrs = K + k_off + offs_d[:, None] * stride_kk + offs_n[None, :] * stride_kn
    v_ptrs = V + v_off + offs_n[:, None] * stride_vn + offs_d[None, :] * stride_vk
    m_i = tl.full([BLOCK_M], float("-inf"), dtype=tl.float32)
    l_i = tl.zeros([BLOCK_M], dtype=tl.float32) + 1.0
    acc = tl.zeros([BLOCK_M, HEAD_DIM], dtype=tl.float32)
    q = tl.load(q_ptrs)
    acc, l_i, m_i = _attn_fwd_inner(
        acc,
        l_i,
        m_i,
        q,
        k_ptrs,
        v_ptrs,
        sm_scale,
        stride_kn,
        stride_vn,
        start_m,
        seqlen_k,
        BLOCK_M,
        BLOCK_N,
        HEAD_DIM,
        CAUSAL,
    )
    acc = acc / l_i[:, None]
    lse = m_i + tl.math.log2(l_i) / 1.4426950408889634
    o_ptrs = (
        Out
        + off_hz * stride_oh
        + offs_m[:, None] * stride_om
        + offs_d[None, :] * stride_ok
    )
    tl.store(o_ptrs, acc.to(Out.dtype.element_ty))
    tl.store(Lse + off_hz * seqlen_q + offs_m, lse)

# config = {"BLOCK_M": 64, "BLOCK_N": 128, "HEAD_DIM": 128, "arch": "sm_80", "causal": false, "dtype": "bf16", "num_stages": 2, "num_warps": 4}
# arch = sm_80


// ===== COMPILED SASS (sm_80) =====

	.target	sm_80

	.elftype	@"ET_EXEC"


//--------------------- .note.nv.tkinfo           --------------------------
	.section	.note.nv.tkinfo,"",@"SHT_NOTE"
	.sectionflags	@"SHF_NOTE_NV_TKINFO"
	.tkinfo
        /*0018*/ 	.word	0x00000002
        /*0030*/ 	.string	""
        /*0030*/ 	.string	"ptxas"
        /*0030*/ 	.string	"Cuda compilation tools, release 13.0, V13.0.88"
        /*0030*/ 	.string	"Build cuda_13.0.r13.0/compiler.36424714_0"
        /*0030*/ 	.string	"-v  -suppress-debug-info  -lineinfo  -arch sm_80 "



//--------------------- .note.nv.cuinfo           --------------------------
	.section	.note.nv.cuinfo,"",@"SHT_NOTE"
	.sectionflags	@"SHF_NOTE_NV_CUINFO"
        /*0018*/ 	.short	0x0002
        /*001a*/ 	.short	0x0050
        /*001c*/ 	.short	0x0082
	.zero		2


//--------------------- .nv.info                  --------------------------
	.section	.nv.info,"",@"SHT_CUDA_INFO"
	.align	4


	//----- nvinfo : EIATTR_REGCOUNT
	.align		4
        /*0000*/ 	.byte	0x04, 0x2f
        /*0002*/ 	.short	(.L_2 - .L_1)
	.align		4
.L_1:
        /*0004*/ 	.word	index@(attn_fwd)
        /*0008*/ 	.word	0x000000ff


	//----- nvinfo : EIATTR_FRAME_SIZE
	.align		4
.L_2:
        /*000c*/ 	.byte	0x04, 0x11
        /*000e*/ 	.short	(.L_4 - .L_3)
	.align		4
.L_3:
        /*0010*/ 	.word	index@(attn_fwd)
        /*0014*/ 	.word	0x000008f0


	//----- nvinfo : EIATTR_MIN_STACK_SIZE
	.align		4
.L_4:
        /*0018*/ 	.byte	0x04, 0x12
        /*001a*/ 	.short	(.L_6 - .L_5)
	.align		4
.L_5:
        /*001c*/ 	.word	index@(attn_fwd)
        /*0020*/ 	.word	0x000008f0
.L_6:


//--------------------- .nv.info.attn_fwd         --------------------------
	.section	.nv.info.attn_fwd,"",@"SHT_CUDA_INFO"
	.sectionflags	@""
	.align	4


	//----- nvinfo : EIATTR_CUDA_API_VERSION
	.align		4
        /*0000*/ 	.byte	0x04, 0x37
        /*0002*/ 	.short	(.L_8 - .L_7)
.L_7:
        /*0004*/ 	.word	0x00000082


	//----- nvinfo : EIATTR_SW2861232_WAR
	.align		4
.L_8:
        /*0008*/ 	.byte	0x01, 0x35
	.zero		2


	//----- nvinfo : EIATTR_PARAM_CBANK
	.align		4
        /*000c*/ 	.byte	0x04, 0x0a
        /*000e*/ 	.short	(.L_10 - .L_9)
	.align		4
.L_9:
        /*0010*/ 	.word	index@(.nv.constant0.attn_fwd)
        /*0014*/ 	.short	0x0160
        /*0016*/ 	.short	0x0088


	//----- nvinfo : EIATTR_CBANK_PARAM_SIZE
	.align		4
.L_10:
        /*0018*/ 	.byte	0x03, 0x19
        /*001a*/ 	.short	0x0088


	//----- nvinfo : EIATTR_KPARAM_INFO
	.align		4
        /*001c*/ 	.byte	0x04, 0x17
        /*001e*/ 	.short	(.L_12 - .L_11)
.L_11:
        /*0020*/ 	.word	0x00000000
        /*0024*/ 	.short	0x0019
        /*0026*/ 	.short	0x0080
        /*0028*/ 	.byte	0x00, 0xf4, 0x21, 0x00


	//----- nvinfo : EIATTR_KPARAM_INFO
	.align		4
.L_12:
        /*002c*/ 	.byte	0x04, 0x17
        /*002e*/ 	.short	(.L_14 - .L_13)
.L_13:
        /*0030*/ 	.word	0x00000000
        /*0034*/ 	.short	0x0018
        /*0036*/ 	.short	0x0078
        /*0038*/ 	.byte	0x00, 0xf4, 0x21, 0x00


	//----- nvinfo : EIATTR_KPARAM_INFO
	.align		4
.L_14:
        /*003c*/ 	.byte	0x04, 0x17
        /*003e*/ 	.short	(.L_16 - .L_15)
.L_15:
        /*0040*/ 	.word	0x00000000
        /*0044*/ 	.short	0x0017
        /*0046*/ 	.short	0x0070
        /*0048*/ 	.byte	0x00, 0xf0, 0x11, 0x00


	//----- nvinfo : EIATTR_KPARAM_INFO
	.align		4
.L_16:
        /*004c*/ 	.byte	0x04, 0x17
        /*004e*/ 	.short	(.L_18 - .L_17)
.L_17:
        /*0050*/ 	.word	0x00000000
        /*0054*/ 	.short	0x0016
        /*0056*/ 	.short	0x006c
        /*0058*/ 	.byte	0x00, 0xf0, 0x11, 0x00


	//----- nvinfo : EIATTR_KPARAM_INFO
	.align		4
.L_18:
        /*005c*/ 	.byte	0x04, 0x17
        /*005e*/ 	.short	(.L_20 - .L_19)
.L_19:
        /*0060*/ 	.word	0x00000000
        /*0064*/ 	.short	0x0015
        /*0066*/ 	.short	0x0068
        /*0068*/ 	.byte	0x00, 0xf0, 0x11, 0x00


	//----- nvinfo : EIATTR_KPARAM_INFO
	.align		4
.L_20:
        /*006c*/ 	.byte	0x04, 0x17
        /*006e*/ 	.short	(.L_22 - .L_21)
.L_21:
        /*0070*/ 	.word	0x00000000
        /*0074*/ 	.short	0x0014
        /*0076*/ 	.short	0x0064
        /*0078*/ 	.byte	0x00, 0xf0, 0x11, 0x00


	//----- nvinfo : EIATTR_KPARAM_INFO
	.align		4
.L_22:
        /*007c*/ 	.byte	0x04, 0x17
        /*007e*/ 	.short	(.L_24 - .L_23)
.L_23:
        /*0080*/ 	.word	0x00000000
        /*0084*/ 	.short	0x0013
        /*0086*/ 	.short	0x0060
        /*0088*/ 	.byte	0x00, 0xf0, 0x11, 0x00


	//----- nvinfo : EIATTR_KPARAM_INFO
	.align		4
.L_24:
        /*008c*/ 	.byte	0x04, 0x17
        /*008e*/ 	.short	(.L_26 - .L_25)
.L_25:
        /*0090*/ 	.word	0x00000000
        /*0094*/ 	.short	0x0012
        /*0096*/ 	.short	0x005c
        /*0098*/ 	.byte	0x00, 0xf0, 0x11, 0x00


	//----- nvinfo : EIATTR_KPARAM_INFO
	.align		4
.L_26:
        /*009c*/ 	.byte	0x04, 0x17
        /*009e*/ 	.short	(.L_28 - .L_27)
.L_27:
        /*00a0*/ 	.word	0x00000000
        /*00a4*/ 	.short	0x0011
        /*00a6*/ 	.short	0x0058
        /*00a8*/ 	.byte	0x00, 0xf0, 0x11, 0x00


	//----- nvinfo : EIATTR_KPARAM_INFO
	.align		4
.L_28:
        /*00ac*/ 	.byte	0x04, 0x17
        /*00ae*/ 	.short	(.L_30 - .L_29)
.L_29:
        /*00b0*/ 	.word	0x00000000
        /*00b4*/ 	.short	0x0010
        /*00b6*/ 	.short	0x0054
        /*00b8*/ 	.byte	0x00, 0xf0, 0x11, 0x00


	//----- nvinfo : EIATTR_KPARAM_INFO
	.align		4
.L_30:
        /*00bc*/ 	.byte	0x04, 0x17
        /*00be*/ 	.short	(.L_32 - .L_31)
.L_31:
        /*00c0*/ 	.word	0x00000000
        /*00c4*/ 	.short	0x000f
        /*00c6*/ 	.short	0x0050
        /*00c8*/ 	.byte	0x00, 0xf0, 0x11, 0x00


	//----- nvinfo : EIATTR_KPARAM_INFO
	.align		4
.L_32:
        /*00cc*/ 	.byte	0x04, 0x17
        /*00ce*/ 	.short	(.L_34 - .L_33)
.L_33:
        /*00d0*/ 	.word	0x00000000
        /*00d4*/ 	.short	0x000e
        /*00d6*/ 	.short	0x004c
        /*00d8*/ 	.byte	0x00, 0xf0, 0x11, 0x00


	//----- nvinfo : EIATTR_KPARAM_INFO
	.align		4
.L_34:
        /*00dc*/ 	.byte	0x04, 0x17
        /*00de*/ 	.short	(.L_36 - .L_35)
.L_35:
        /*00e0*/ 	.word	0x00000000
        /*00e4*/ 	.short	0x000d
        /*00e6*/ 	.short	0x0048
        /*00e8*/ 	.byte	0x00, 0xf0, 0x11, 0x00


	//----- nvinfo : EIATTR_KPARAM_INFO
	.align		4
.L_36:
        /*00ec*/ 	.byte	0x04, 0x17
        /*00ee*/ 	.short	(.L_38 - .L_37)
.L_37:
        /*00f0*/ 	.word	0x00000000
        /*00f4*/ 	.short	0x000c
        /*00f6*/ 	.short	0x0044
        /*00f8*/ 	.byte	0x00, 0xf0, 0x11, 0x00


	//----- nvinfo : EIATTR_KPARAM_INFO
	.align		4
.L_38:
        /*00fc*/ 	.byte	0x04, 0x17
        /*00fe*/ 	.short	(.L_40 - .L_39)
.L_39:
        /*0100*/ 	.word	0x00000000
        /*0104*/ 	.short	0x000b
        /*0106*/ 	.short	0x0040
        /*0108*/ 	.byte	0x00, 0xf0, 0x11, 0x00


	//----- nvinfo : EIATTR_KPARAM_INFO
	.align		4
.L_40:
        /*010c*/ 	.byte	0x04, 0x17
        /*010e*/ 	.short	(.L_42 - .L_41)
.L_41:
        /*0110*/ 	.word	0x00000000
        /*0114*/ 	.short	0x000a
        /*0116*/ 	.short	0x003c
        /*0118*/ 	.byte	0x00, 0xf0, 0x11, 0x00


	//----- nvinfo : EIATTR_KPARAM_INFO
	.align		4
.L_42:
        /*011c*/ 	.byte	0x04, 0x17
        /*011e*/ 	.short	(.L_44 - .L_43)
.L_43:
        /*0120*/ 	.word	0x00000000
        /*0124*/ 	.short	0x0009
        /*0126*/ 	.short	0x0038
        /*0128*/ 	.byte	0x00, 0xf0, 0x11, 0x00


	//----- nvinfo : EIATTR_KPARAM_INFO
	.align		4
.L_44:
        /*012c*/ 	.byte	0x04, 0x17
        /*012e*/ 	.short	(.L_46 - .L_45)
.L_45:
        /*0130*/ 	.word	0x00000000
        /*0134*/ 	.short	0x0008
        /*0136*/ 	.short	0x0034
        /*0138*/ 	.byte	0x00, 0xf0, 0x11, 0x00


	//----- nvinfo : EIATTR_KPARAM_INFO
	.align		4
.L_46:
        /*013c*/ 	.byte	0x04, 0x17
        /*013e*/ 	.short	(.L_48 - .L_47)
.L_47:
        /*0140*/ 	.word	0x00000000
        /*0144*/ 	.short	0x0007
        /*0146*/ 	.short	0x0030
        /*0148*/ 	.byte	0x00, 0xf0, 0x11, 0x00


	//----- nvinfo : EIATTR_KPARAM_INFO
	.align		4
.L_48:
        /*014c*/ 	.byte	0x04, 0x17
        /*014e*/ 	.short	(.L_50 - .L_49)
.L_49:
        /*0150*/ 	.word	0x00000000
        /*0154*/ 	.short	0x0006
        /*0156*/ 	.short	0x002c
        /*0158*/ 	.byte	0x00, 0xf0, 0x11, 0x00


	//----- nvinfo : EIATTR_KPARAM_INFO
	.align		4
.L_50:
        /*015c*/ 	.byte	0x04, 0x17
        /*015e*/ 	.short	(.L_52 - .L_51)
.L_51:
        /*0160*/ 	.word	0x00000000
        /*0164*/ 	.short	0x0005
        /*0166*/ 	.short	0x0028
        /*0168*/ 	.byte	0x00, 0xf0, 0x11, 0x00


	//----- nvinfo : EIATTR_KPARAM_INFO
	.align		4
.L_52:
        /*016c*/ 	.byte	0x04, 0x17
        /*016e*/ 	.short	(.L_54 - .L_53)
.L_53:
        /*0170*/ 	.word	0x00000000
        /*0174*/ 	.short	0x0004
        /*0176*/ 	.short	0x0020
        /*0178*/ 	.byte	0x00, 0xf4, 0x21, 0x00


	//----- nvinfo : EIATTR_KPARAM_INFO
	.align		4
.L_54:
        /*017c*/ 	.byte	0x04, 0x17
        /*017e*/ 	.short	(.L_56 - .L_55)
.L_55:
        /*0180*/ 	.word	0x00000000
        /*0184*/ 	.short	0x0003
        /*0186*/ 	.short	0x0018
        /*0188*/ 	.byte	0x00, 0xf4, 0x21, 0x00


	//----- nvinfo : EIATTR_KPARAM_INFO
	.align		4
.L_56:
        /*018c*/ 	.byte	0x04, 0x17
        /*018e*/ 	.short	(.L_58 - .L_57)
.L_57:
        /*0190*/ 	.word	0x00000000
        /*0194*/ 	.short	0x0002
        /*0196*/ 	.short	0x0010
        /*0198*/ 	.byte	0x00, 0xf4, 0x21, 0x00


	//----- nvinfo : EIATTR_KPARAM_INFO
	.align		4
.L_58:
        /*019c*/ 	.byte	0x04, 0x17
        /*019e*/ 	.short	(.L_60 - .L_59)
.L_59:
        /*01a0*/ 	.word	0x00000000
        /*01a4*/ 	.short	0x0001
        /*01a6*/ 	.short	0x0008
        /*01a8*/ 	.byte	0x00, 0xf4, 0x21, 0x00


	//----- nvinfo : EIATTR_KPARAM_INFO
	.align		4
.L_60:
        /*01ac*/ 	.byte	0x04, 0x17
        /*01ae*/ 	.short	(.L_62 - .L_61)
.L_61:
        /*01b0*/ 	.word	0x00000000
        /*01b4*/ 	.short	0x0000
        /*01b6*/ 	.short	0x0000
        /*01b8*/ 	.byte	0x00, 0xf4, 0x21, 0x00


	//----- nvinfo : EIATTR_MAXREG_COUNT
	.align		4
.L_62:
        /*01bc*/ 	.byte	0x03, 0x1b
        /*01be*/ 	.short	0x00ff


	//----- nvinfo : EIATTR_NUM_BARRIERS
	.align		4
        /*01c0*/ 	.byte	0x02, 0x4c
        /*01c2*/ 	.byte	0x01
	.zero		1


	//----- nvinfo : EIATTR_ANNOTATIONS
	.align		4
        /*01c4*/ 	.byte	0x04, 0x55
        /*01c6*/ 	.short	(.L_64 - .L_63)


	//   ....[0]....
.L_63:
        /*01c8*/ 	.word	0x00000001
        /*01cc*/ 	.byte	0xe0, 0x15, 0x00, 0x00, 0x01, 0x00, 0x00, 0x00, 0x00, 0x16, 0x00, 0x00, 0x01, 0x00, 0x00, 0x00
        /* <DEDUP_REMOVED lines=321> */
        /*15ec*/ 	.byte	0x40, 0xf4, 0x00, 0x00, 0x01, 0x00, 0x00, 0x00, 0x70, 0xf4, 0x00, 0x00


	//----- nvinfo : EIATTR_MERCURY_ISA_VERSION
	.align		4
.L_64:
        /*15f8*/ 	.byte	0x03, 0x5f
        /*15fa*/ 	.short	0x0000


	//----- nvinfo : EIATTR_COOP_GROUP_MASK_REGIDS
	.align		4
        /*15fc*/ 	.byte	0x04, 0x29
        /*15fe*/ 	.short	(.L_66 - .L_65)


	//   ....[0]....
.L_65:
        /*1600*/ 	.word	0xffffffff


	//   ....[1]....
        /*1604*/ 	.word	0xffffffff


	//   ....[2]....
        /*1608*/ 	.word	0xffffffff


	//   ....[3]....
        /*160c*/ 	.word	0xffffffff


	//   ....[4]....
        /*1610*/ 	.word	0xffffffff


	//   ....[5]....
        /*1614*/ 	.word	0xffffffff


	//   ....[6]....
        /*1618*/ 	.word	0xffffffff


	//   ....[7]....
        /*161c*/ 	.word	0xffffffff


	//   ....[8]....
        /*1620*/ 	.word	0xffffffff


	//   ....[9]....
        /*1624*/ 	.word	0xffffffff


	//   ....[10]....
        /*1628*/ 	.word	0xffffffff


	//   ....[11]....
        /*162c*/ 	.word	0xffffffff


	//   ....[12]....
        /*1630*/ 	.word	0xffffffff


	//   ....[13]....
        /*1634*/ 	.word	0xffffffff


	//   ....[14]....
        /*1638*/ 	.word	0xffffffff


	//   ....[15]....
        /*163c*/ 	.word	0xffffffff


	//   ....[16]....
        /*1640*/ 	.word	0xffffffff


	//   ....[17]....
        /*1644*/ 	.word	0xffffffff


	//   ....[18]....
        /*1648*/ 	.word	0xffffffff


	//   ....[19]....
        /*164c*/ 	.word	0xffffffff


	//   ....[20]....
        /*1650*/ 	.word	0xffffffff


	//   ....[21]....
        /*1654*/ 	.word	0xffffffff


	//   ....[22]....
        /*1658*/ 	.word	0xffffffff


	//   ....[23]....
        /*165c*/ 	.word	0xffffffff


	//   ....[24]....
        /*1660*/ 	.word	0xffffffff


	//   ....[25]....
        /*1664*/ 	.word	0xffffffff


	//   ....[26]....
        /*1668*/ 	.word	0xffffffff


	//   ....[27]....
        /*166c*/ 	.word	0xffffffff


	//   ....[28]....
        /*1670*/ 	.word	0xffffffff


	//   ....[29]....
        /*1674*/ 	.word	0xffffffff


	//   ....[30]....
        /*1678*/ 	.word	0xffffffff


	//   ....[31]....
        /*167c*/ 	.word	0xffffffff


	//   ....[32]....
        /*1680*/ 	.word	0xffffffff


	//   ....[33]....
        /*1684*/ 	.word	0xffffffff


	//   ....[34]....
        /*1688*/ 	.word	0xffffffff


	//   ....[35]....
        /*168c*/ 	.word	0xffffffff


	//   ....[36]....
        /*1690*/ 	.word	0xffffffff


	//   ....[37]....
        /*1694*/ 	.word	0xffffffff


	//   ....[38]....
        /*1698*/ 	.word	0xffffffff


	//   ....[39]....
        /*169c*/ 	.word	0xffffffff


	//----- nvinfo : EIATTR_COOP_GROUP_INSTR_OFFSETS
	.align		4
.L_66:
        /*16a0*/ 	.byte	0x04, 0x28
        /*16a2*/ 	.short	(.L_68 - .L_67)


	//   ....[0]....
.L_67:
        /*16a4*/ 	.word	0x0000a120


	//   ....[1]....
        /*16a8*/ 	.word	0x0000a130


	//   ....[2]....
        /*16ac*/ 	.word	0x0000a140


	//   ....[3]....
        /*16b0*/ 	.word	0x0000a150


	//   ....[4]....
        /*16b4*/ 	.word	0x0000a160


	//   ....[5]....
        /*16b8*/ 	.word	0x0000a170


	//   ....[6]....
        /*16bc*/ 	.word	0x0000a180


	//   ....[7]....
        /*16c0*/ 	.word	0x0000a190


	//   ....[8]....
        /*16c4*/ 	.word	0x0000a220


	//   ....[9]....
        /*16c8*/ 	.word	0x0000a230


	//   ....[10]....
        /*16cc*/ 	.word	0x0000a240


	//   ....[11]....
        /*16d0*/ 	.word	0x0000a250


	//   ....[12]....
        /*16d4*/ 	.word	0x0000a260


	//   ....[13]....
        /*16d8*/ 	.word	0x0000a270


	//   ....[14]....
        /*16dc*/ 	.word	0x0000a280


	//   ....[15]....
        /*16e0*/ 	.word	0x0000a290


	//   ....[16]....
        /*16e4*/ 	.word	0x0000a430


	//   ....[17]....
        /*16e8*/ 	.word	0x0000a440


	//   ....[18]....
        /*16ec*/ 	.word	0x0000a470


	//   ....[19]....
        /*16f0*/ 	.word	0x0000a480


	//   ....[20]....
        /*16f4*/ 	.word	0x0000b670


	//   ....[21]....
        /*16f8*/ 	.word	0x0000b680


	//   ....[22]....
        /*16fc*/ 	.word	0x0000b690


	//   ....[23]....
        /*1700*/ 	.word	0x0000b6a0


	//   ....[24]....
        /*1704*/ 	.word	0x0000b6b0


	//   ....[25]....
        /*1708*/ 	.word	0x0000b6c0


	//   ....[26]....
        /*170c*/ 	.word	0x0000b6d0


	//   ....[27]....
        /*1710*/ 	.word	0x0000b6e0


	//   ....[28]....
        /*1714*/ 	.word	0x0000b770


	//   ....[29]....
        /*1718*/ 	.word	0x0000b780


	//   ....[30]....
        /*171c*/ 	.word	0x0000b790


	//   ....[31]....
        /*1720*/ 	.word	0x0000b7a0


	//   ....[32]....
        /*1724*/ 	.word	0x0000b7b0


	//   ....[33]....
        /*1728*/ 	.word	0x0000b7c0


	//   ....[34]....
        /*172c*/ 	.word	0x0000b7d0


	//   ....[35]....
        /*1730*/ 	.word	0x0000b7e0


	//   ....[36]....
        /*1734*/ 	.word	0x0000b9c0


	//   ....[37]....
        /*1738*/ 	.word	0x0000b9d0


	//   ....[38]....
        /*173c*/ 	.word	0x0000ba00


	//   ....[39]....
        /*1740*/ 	.word	0x0000ba10


	//----- nvinfo : EIATTR_EXIT_INSTR_OFFSETS
	.align		4
.L_68:
        /*1744*/ 	.byte	0x04, 0x1c
        /*1746*/ 	.short	(.L_70 - .L_69)


	//   ....[0]....
.L_69:
        /*1748*/ 	.word	0x00012cf0


	//   ....[1]....
        /*174c*/ 	.word	0x00012d90


	//----- nvinfo : EIATTR_REQNTID
	.align		4
.L_70:
        /*1750*/ 	.byte	0x04, 0x10
        /*1752*/ 	.short	(.L_72 - .L_71)
.L_71:
        /*1754*/ 	.word	0x00000080
        /*1758*/ 	.word	0x00000001
        /*175c*/ 	.word	0x00000001
.L_72:


//--------------------- .nv.callgraph             --------------------------
	.section	.nv.callgraph,"",@"SHT_CUDA_CALLGRAPH"
	.align	4
	.sectionentsize	8
	.align		4
        /*0000*/ 	.word	0x00000000
	.align		4
        /*0004*/ 	.word	0xffffffff
	.align		4
        /*0008*/ 	.word	0x00000000
	.align		4
        /*000c*/ 	.word	0xfffffffe
	.align		4
        /*0010*/ 	.word	0x00000000
	.align		4
        /*0014*/ 	.word	0xfffffffd
	.align		4
        /*0018*/ 	.word	0x00000000
	.align		4
        /*001c*/ 	.word	0xfffffffc


//--------------------- .nv.rel.action            --------------------------
	.section	.nv.rel.action,"",@"SHT_CUDA_RELOCINFO"
	.align	8
	.sectionentsize	8
        /*0000*/ 	.byte	0x73, 0x00, 0x00, 0x00, 0x00, 0x00, 0x00, 0x00, 0x00, 0x00, 0x00, 0x11, 0x25, 0x00, 0x05, 0x36


//--------------------- .nv.constant4             --------------------------
	.section	.nv.constant4,"a",@progbits
	.align	8
	.align		8
.nv.constant4:
        /*0000*/ 	.dword	_$_str


//--------------------- .nv.constant0.attn_fwd    --------------------------
	.section	.nv.constant0.attn_fwd,"a",@progbits
	.sectionflags	@""
	.align	4
.nv.constant0.attn_fwd:
	.zero		488


//--------------------- .text.attn_fwd            --------------------------
	.section	.text.attn_fwd,"ax",@progbits
	.sectioninfo	@"SHI_REGISTERS=255"
	.align	128
        .global         attn_fwd
        .type           attn_fwd,@function
        .size           attn_fwd,(.L_x_3 - attn_fwd)
        .other          attn_fwd,@"STO_CUDA_ENTRY STV_DEFAULT"
attn_fwd:
.text.attn_fwd:
[----:B------:R-:W-:Y:S02]  /*0000*/  MOV R1, c[0x0][0x28] ;  /* 0x00000a0000017a02 */ /* 0x000fe40000000f00 */
[----:B------:R-:W0:Y:S01]  /*0010*/  S2R R112, SR_TID.X ;  /* 0x0000000000707919 */ /* 0x000e220000002100 */
[----:B------:R-:W-:Y:S01]  /*0020*/  MOV R7, c[0x0][0x198] ;  /* 0x0000660000077a02 */ /* 0x000fe20000000f00 */
[----:B------:R-:W-:Y:S01]  /*0030*/  ULDC.64 UR4, c[0x0][0x118] ;  /* 0x0000460000047ab9 */ /* 0x000fe20000000a00 */
[----:B------:R-:W-:Y:S01]  /*0040*/  IADD3 R1, R1, -0x8f0, RZ ;  /* 0xfffff71001017810 */ /* 0x000fe20007ffe0ff */
[----:B------:R-:W1:Y:S04]  /*0050*/  S2R R3, SR_CTAID.X ;  /* 0x0000000000037919 */ /* 0x000e680000002500 */
[----:B------:R-:W2:Y:S01]  /*0060*/  S2R R113, SR_CTAID.Y ;  /* 0x0000000000717919 */ /* 0x000ea20000002600 */
[----:B0-----:R-:W-:Y:S02]  /*0070*/  LOP3.LUT R2, R112, 0x3f, RZ, 0xc0, !PT ;  /* 0x0000003f70027812 */ /* 0x001fe400078ec0ff */
[----:B------:R-:W-:-:S02]  /*0080*/  SHF.R.U32.HI R0, RZ, 0x6, R112 ;  /* 0x00000006ff007819 */ /* 0x000fc40000011670 */
[----:B-1----:R-:W-:Y:S02]  /*0090*/  LEA R4, R3, R2, 0x6 ;  /* 0x0000000203047211 */ /* 0x002fe400078e30ff */
[----:B------:R-:W-:Y:S01]  /*00a0*/  SGXT.U32 R0, R0, 0x1 ;  /* 0x000000010000781a */ /* 0x000fe20000000000 */
[----:B--2---:R-:W-:Y:S02]  /*00b0*/  IMAD R3, R113, c[0x0][0x190], RZ ;  /* 0x0000640071037a24 */ /* 0x004fe400078e02ff */
[----:B------:R-:W-:Y:S02]  /*00c0*/  IMAD R5, R4, c[0x0][0x194], RZ ;  /* 0x0000650004057a24 */ /* 0x000fe400078e02ff */
[----:B------:R-:W-:Y:S01]  /*00d0*/  IMAD R8, R0, c[0x0][0x198], RZ ;  /* 0x0000660000087a24 */ /* 0x000fe200078e02ff */
[C---:B------:R-:W-:Y:S01]  /*00e0*/  SHF.L.U32 R4, R3.reuse, 0x1, RZ ;  /* 0x0000000103047819 */ /* 0x040fe200000006ff */
[----:B------:R-:W-:Y:S01]  /*00f0*/  IMAD.HI R3, R3, 0x2, RZ ;  /* 0x0000000203037827 */ /* 0x000fe200078e02ff */
[----:B------:R-:W-:-:S02]  /*0100*/  SHF.L.U32 R9, R5, 0x1, RZ ;  /* 0x0000000105097819 */ /* 0x000fc400000006ff */
[----:B------:R-:W-:Y:S01]  /*0110*/  LEA R16, R7, R8, 0x1 ;  /* 0x0000000807107211 */ /* 0x000fe200078e08ff */
[----:B------:R-:W-:Y:S01]  /*0120*/  IMAD.HI R6, R5, 0x2, RZ ;  /* 0x0000000205067827 */ /* 0x000fe200078e02ff */
[----:B------:R-:W-:-:S04]  /*0130*/  IADD3 R4, P0, P1, R9, c[0x0][0x160], R4 ;  /* 0x0000580009047a10 */ /* 0x000fc8000791e004 */
[----:B------:R-:W-:Y:S01]  /*0140*/  IADD3.X R3, R6, c[0x0][0x164], R3, P0, P1 ;  /* 0x0000590006037a10 */ /* 0x000fe200007e2403 */
[C---:B------:R-:W-:Y:S01]  /*0150*/  IMAD R6, R7.reuse, 0x2, R16 ;  /* 0x0000000207067824 */ /* 0x040fe200078e0210 */
[-C--:B------:R-:W-:Y:S02]  /*0160*/  LEA R10, P0, R8, R4.reuse, 0x1 ;  /* 0x00000004080a7211 */ /* 0x080fe400078008ff */
[----:B------:R-:W-:Y:S02]  /*0170*/  LEA R12, P1, R16, R4, 0x1 ;  /* 0x00000004100c7211 */ /* 0x000fe400078208ff */
[----:B------:R-:W-:Y:S02]  /*0180*/  LEA.HI.X.SX32 R11, R8, R3, 0x1, P0 ;  /* 0x00000003080b7211 */ /* 0x000fe400000f0eff */
[C---:B------:R-:W-:Y:S02]  /*0190*/  LEA R8, R7.reuse, R6, 0x1 ;  /* 0x0000000607087211 */ /* 0x040fe400078e08ff */
[----:B------:R-:W-:Y:S01]  /*01a0*/  LEA R14, P0, R6, R4, 0x1 ;  /* 0x00000004060e7211 */ /* 0x000fe200078008ff */
[----:B------:R0:W2:Y:S01]  /*01b0*/  LDG.E.U16 R5, [R10.64] ;  /* 0x000000040a057981 */ /* 0x0000a2000c1e1500 */
[----:B------:R-:W-:-:S02]  /*01c0*/  LEA R20, R7, R8, 0x1 ;  /* 0x0000000807147211 */ /* 0x000fc400078e08ff */
[-C--:B------:R-:W-:Y:S02]  /*01d0*/  LEA.HI.X.SX32 R13, R16, R3.reuse, 0x1, P1 ;  /* 0x00000003100d7211 */ /* 0x080fe400008f0eff */
[-C--:B------:R-:W-:Y:S02]  /*01e0*/  LEA.HI.X.SX32 R15, R6, R3.reuse, 0x1, P0 ;  /* 0x00000003060f7211 */ /* 0x080fe400000f0eff */
[-C--:B------:R-:W-:Y:S01]  /*01f0*/  LEA R16, P0, R8, R4.reuse, 0x1 ;  /* 0x0000000408107211 */ /* 0x080fe200078008ff */
[----:B------:R1:W3:Y:S01]  /*0200*/  LDG.E.U16 R6, [R12.64] ;  /* 0x000000040c067981 */ /* 0x0002e2000c1e1500 */
[----:B------:R-:W-:Y:S02]  /*0210*/  LEA R18, P1, R20, R4, 0x1 ;  /* 0x0000000414127211 */ /* 0x000fe400078208ff */
[----:B------:R-:W-:Y:S02]  /*0220*/  LEA R22, R7, R20, 0x1 ;  /* 0x0000001407167211 */ /* 0x000fe400078e08ff */
[----:B------:R-:W-:-:S02]  /*0230*/  LEA.HI.X.SX32 R17, R8, R3, 0x1, P0 ;  /* 0x0000000308117211 */ /* 0x000fc400000f0eff */
[-C--:B------:R-:W-:Y:S01]  /*0240*/  LEA.HI.X.SX32 R19, R20, R3.reuse, 0x1, P1 ;  /* 0x0000000314137211 */ /* 0x080fe200008f0eff */
[----:B------:R4:W5:Y:S01]  /*0250*/  LDG.E.U16 R8, [R14.64] ;  /* 0x000000040e087981 */ /* 0x000962000c1e1500 */
[C---:B------:R-:W-:Y:S02]  /*0260*/  LEA R20, P0, R22.reuse, R4, 0x1 ;  /* 0x0000000416147211 */ /* 0x040fe400078008ff */
[C---:B------:R-:W-:Y:S01]  /*0270*/  LEA R24, R7.reuse, R22, 0x1 ;  /* 0x0000001607187211 */ /* 0x040fe200078e08ff */
[----:B------:R4:W2:Y:S01]  /*0280*/  LDG.E.U16 R9, [R16.64] ;  /* 0x0000000410097981 */ /* 0x0008a2000c1e1500 */
[----:B------:R-:W-:Y:S02]  /*0290*/  LEA.HI.X.SX32 R21, R22, R3, 0x1, P0 ;  /* 0x0000000316157211 */ /* 0x000fe400000f0eff */
[----:B-1----:R-:W-:Y:S01]  /*02a0*/  LEA R12, P0, R24, R4, 0x1 ;  /* 0x00000004180c7211 */ /* 0x002fe200078008ff */
[----:B0-----:R0:W2:Y:S01]  /*02b0*/  LDG.E.U16 R10, [R18.64] ;  /* 0x00000004120a7981 */ /* 0x0010a2000c1e1500 */
[----:B------:R-:W-:-:S02]  /*02c0*/  LEA R26, R7, R24, 0x1 ;  /* 0x00000018071a7211 */ /* 0x000fc400078e08ff */
[-C--:B------:R-:W-:Y:S01]  /*02d0*/  LEA.HI.X.SX32 R13, R24, R3.reuse, 0x1, P0 ;  /* 0x00000003180d7211 */ /* 0x080fe200000f0eff */
[----:B------:R1:W2:Y:S01]  /*02e0*/  LDG.E.U16 R11, [R20.64] ;  /* 0x00000004140b7981 */ /* 0x0002a2000c1e1500 */
[C---:B------:R-:W-:Y:S02]  /*02f0*/  LEA R24, R7.reuse, R26, 0x1 ;  /* 0x0000001a07187211 */ /* 0x040fe400078e08ff */
[-C--:B----4-:R-:W-:Y:S01]  /*0300*/  LEA R14, P0, R26, R4.reuse, 0x1 ;  /* 0x000000041a0e7211 */ /* 0x090fe200078008ff */
[----:B------:R4:W2:Y:S01]  /*0310*/  LDG.E.U16 R29, [R12.64] ;  /* 0x000000040c1d7981 */ /* 0x0008a2000c1e1500 */
[----:B------:R-:W-:Y:S01]  /*0320*/  LEA R22, P1, R24, R4, 0x1 ;  /* 0x0000000418167211 */ /* 0x000fe200078208ff */
[----:B------:R-:W-:Y:S01]  /*0330*/  IMAD R28, R7, 0x2, R24 ;  /* 0x00000002071c7824 */ /* 0x000fe200078e0218 */
[-C--:B------:R-:W-:Y:S02]  /*0340*/  LEA.HI.X.SX32 R15, R26, R3.reuse, 0x1, P0 ;  /* 0x000000031a0f7211 */ /* 0x080fe400000f0eff */
[----:B------:R-:W-:-:S02]  /*0350*/  LEA.HI.X.SX32 R23, R24, R3, 0x1, P1 ;  /* 0x0000000318177211 */ /* 0x000fc400008f0eff */
[C---:B------:R-:W-:Y:S01]  /*0360*/  LEA R16, P0, R28.reuse, R4, 0x1 ;  /* 0x000000041c107211 */ /* 0x040fe200078008ff */
[----:B------:R1:W2:Y:S01]  /*0370*/  LDG.E.U16 R31, [R14.64] ;  /* 0x000000040e1f7981 */ /* 0x0002a2000c1e1500 */
[C---:B------:R-:W-:Y:S02]  /*0380*/  LEA R24, R7.reuse, R28, 0x1 ;  /* 0x0000001c07187211 */ /* 0x040fe400078e08ff */
[-C--:B------:R-:W-:Y:S01]  /*0390*/  LEA.HI.X.SX32 R17, R28, R3.reuse, 0x1, P0 ;  /* 0x000000031c117211 */ /* 0x080fe200000f0eff */
[----:B------:R1:W2:Y:S01]  /*03a0*/  LDG.E.U16 R33, [R22.64] ;  /* 0x0000000416217981 */ /* 0x0002a2000c1e1500 */
[C---:B0-----:R-:W-:Y:S02]  /*03b0*/  LEA R18, P0, R24.reuse, R4, 0x1 ;  /* 0x0000000418127211 */ /* 0x041fe400078008ff */
[----:B------:R-:W-:Y:S01]  /*03c0*/  LEA R26, R7, R24, 0x1 ;  /* 0x00000018071a7211 */ /* 0x000fe200078e08ff */
[----:B------:R0:W2:Y:S01]  /*03d0*/  LDG.E.U16 R35, [R16.64] ;  /* 0x0000000410237981 */ /* 0x0000a2000c1e1500 */
[----:B------:R-:W-:-:S02]  /*03e0*/  LEA.HI.X.SX32 R19, R24, R3, 0x1, P0 ;  /* 0x0000000318137211 */ /* 0x000fc400000f0eff */
[C---:B------:R-:W-:Y:S02]  /*03f0*/  LEA R24, R7.reuse, R26, 0x1 ;  /* 0x0000001a07187211 */ /* 0x040fe400078e08ff */
[----:B----4-:R-:W-:Y:S01]  /*0400*/  LEA R12, P0, R26, R4, 0x1 ;  /* 0x000000041a0c7211 */ /* 0x010fe200078008ff */
[----:B------:R4:W2:Y:S01]  /*0410*/  LDG.E.U16 R37, [R18.64] ;  /* 0x0000000412257981 */ /* 0x0008a2000c1e1500 */
[C---:B------:R-:W-:Y:S02]  /*0420*/  LEA R28, R7.reuse, R24, 0x1 ;  /* 0x00000018071c7211 */ /* 0x040fe400078e08ff */
[----:B-1----:R-:W-:Y:S02]  /*0430*/  LEA R20, P1, R24, R4, 0x1 ;  /* 0x0000000418147211 */ /* 0x002fe400078208ff */
[----:B------:R-:W-:Y:S02]  /*0440*/  LEA R22, R7, R28, 0x1 ;  /* 0x0000001c07167211 */ /* 0x000fe400078e08ff */
[----:B------:R-:W-:-:S02]  /*0450*/  LEA.HI.X.SX32 R13, R26, R3, 0x1, P0 ;  /* 0x000000031a0d7211 */ /* 0x000fc400000f0eff */
[-C--:B------:R-:W-:Y:S02]  /*0460*/  LEA.HI.X.SX32 R21, R24, R3.reuse, 0x1, P1 ;  /* 0x0000000318157211 */ /* 0x080fe400008f0eff */
[C---:B------:R-:W-:Y:S01]  /*0470*/  LEA R14, P0, R28.reuse, R4, 0x1 ;  /* 0x000000041c0e7211 */ /* 0x040fe200078008ff */
[----:B------:R1:W2:Y:S01]  /*0480*/  LDG.E.U16 R39, [R12.64] ;  /* 0x000000040c277981 */ /* 0x0002a2000c1e1500 */
[C---:B------:R-:W-:Y:S02]  /*0490*/  LEA R24, R7.reuse, R22, 0x1 ;  /* 0x0000001607187211 */ /* 0x040fe400078e08ff */
[-C--:B------:R-:W-:Y:S01]  /*04a0*/  LEA.HI.X.SX32 R15, R28, R3.reuse, 0x1, P0 ;  /* 0x000000031c0f7211 */ /* 0x080fe200000f0eff */
[----:B------:R1:W2:Y:S01]  /*04b0*/  LDG.E.U16 R41, [R20.64] ;  /* 0x0000000414297981 */ /* 0x0002a2000c1e1500 */
[C---:B0-----:R-:W-:Y:S01]  /*04c0*/  LEA R16, P0, R22.reuse, R4, 0x1 ;  /* 0x0000000416107211 */ /* 0x041fe200078008ff */
[----:B------:R-:W-:Y:S02]  /*04d0*/  IMAD R26, R7, 0x2, R24 ;  /* 0x00000002071a7824 */ /* 0x000fe400078e0218 */
[----:B------:R0:W2:Y:S01]  /*04e0*/  LDG.E.U16 R43, [R14.64] ;  /* 0x000000040e2b7981 */ /* 0x0000a2000c1e1500 */
[----:B------:R-:W-:-:S02]  /*04f0*/  LEA.HI.X.SX32 R17, R22, R3, 0x1, P0 ;  /* 0x0000000316117211 */ /* 0x000fc400000f0eff */
[C---:B----4-:R-:W-:Y:S02]  /*0500*/  LEA R18, P0, R24.reuse, R4, 0x1 ;  /* 0x0000000418127211 */ /* 0x050fe400078008ff */
[C---:B------:R-:W-:Y:S01]  /*0510*/  LEA R28, R7.reuse, R26, 0x1 ;  /* 0x0000001a071c7211 */ /* 0x040fe200078e08ff */
[----:B------:R4:W2:Y:S01]  /*0520*/  LDG.E.U16 R45, [R16.64] ;  /* 0x00000004102d7981 */ /* 0x0008a2000c1e1500 */
[----:B------:R-:W-:Y:S02]  /*0530*/  LEA.HI.X.SX32 R19, R24, R3, 0x1, P0 ;  /* 0x0000000318137211 */ /* 0x000fe400000f0eff */
[----:B-1----:R-:W-:Y:S02]  /*0540*/  LEA R20, R7, R28, 0x1 ;  /* 0x0000001c07147211 */ /* 0x002fe400078e08ff */
[-C--:B------:R-:W-:Y:S01]  /*0550*/  LEA R12, P0, R28, R4.reuse, 0x1 ;  /* 0x000000041c0c7211 */ /* 0x080fe200078008ff */
[----:B------:R1:W2:Y:S01]  /*0560*/  LDG.E.U16 R47, [R18.64] ;  /* 0x00000004122f7981 */ /* 0x0002a2000c1e1500 */
[----:B------:R-:W-:-:S02]  /*0570*/  LEA R22, P1, R26, R4, 0x1 ;  /* 0x000000041a167211 */ /* 0x000fc400078208ff */
[C---:B------:R-:W-:Y:S02]  /*0580*/  LEA R24, R7.reuse, R20, 0x1 ;  /* 0x0000001407187211 */ /* 0x040fe400078e08ff */
[-C--:B------:R-:W-:Y:S02]  /*0590*/  LEA.HI.X.SX32 R13, R28, R3.reuse, 0x1, P0 ;  /* 0x000000031c0d7211 */ /* 0x080fe400000f0eff */
[----:B0-----:R-:W-:Y:S02]  /*05a0*/  LEA R14, P0, R20, R4, 0x1 ;  /* 0x00000004140e7211 */ /* 0x001fe400078008ff */
[-C--:B------:R-:W-:Y:S01]  /*05b0*/  LEA.HI.X.SX32 R23, R26, R3.reuse, 0x1, P1 ;  /* 0x000000031a177211 */ /* 0x080fe200008f0eff */
[----:B------:R0:W3:Y:S01]  /*05c0*/  LDG.E.U16 R50, [R12.64] ;  /* 0x000000040c327981 */ /* 0x0000e2000c1e1500 */
[----:B------:R-:W-:Y:S02]  /*05d0*/  LEA R26, R7, R24, 0x1 ;  /* 0x00000018071a7211 */ /* 0x000fe400078e08ff */
[----:B------:R-:W-:Y:S01]  /*05e0*/  LEA.HI.X.SX32 R15, R20, R3, 0x1, P0 ;  /* 0x00000003140f7211 */ /* 0x000fe200000f0eff */
[----:B------:R0:W3:Y:S01]  /*05f0*/  LDG.E.U16 R49, [R22.64] ;  /* 0x0000000416317981 */ /* 0x0000e2000c1e1500 */
[----:B----4-:R-:W-:-:S02]  /*0600*/  LEA R16, P0, R24, R4, 0x1 ;  /* 0x0000000418107211 */ /* 0x010fc400078008ff */
[C---:B------:R-:W-:Y:S01]  /*0610*/  LEA R28, R7.reuse, R26, 0x1 ;  /* 0x0000001a071c7211 */ /* 0x040fe200078e08ff */
[----:B------:R4:W3:Y:S01]  /*0620*/  LDG.E.U16 R51, [R14.64] ;  /* 0x000000040e337981 */ /* 0x0008e2000c1e1500 */
[-C--:B------:R-:W-:Y:S02]  /*0630*/  LEA.HI.X.SX32 R17, R24, R3.reuse, 0x1, P0 ;  /* 0x0000000318117211 */ /* 0x080fe400000f0eff */
[C---:B------:R-:W-:Y:S02]  /*0640*/  LEA R20, P1, R26.reuse, R4, 0x1 ;  /* 0x000000041a147211 */ /* 0x040fe400078208ff */
[C---:B------:R-:W-:Y:S01]  /*0650*/  LEA R24, R7.reuse, R28, 0x1 ;  /* 0x0000001c07187211 */ /* 0x040fe200078e08ff */
[----:B------:R4:W5:Y:S01]  /*0660*/  LDG.E.U16 R52, [R16.64] ;  /* 0x0000000410347981 */ /* 0x000962000c1e1500 */
[----:B------:R-:W-:Y:S02]  /*0670*/  LEA.HI.X.SX32 R21, R26, R3, 0x1, P1 ;  /* 0x000000031a157211 */ /* 0x000fe400008f0eff */
[----:B-1----:R-:W-:Y:S01]  /*0680*/  LEA R18, P0, R28, R4, 0x1 ;  /* 0x000000041c127211 */ /* 0x002fe200078008ff */
[----:B------:R-:W-:-:S02]  /*0690*/  IMAD R26, R7, 0x2, R24 ;  /* 0x00000002071a7824 */ /* 0x000fc400078e0218 */
[----:B------:R1:W5:Y:S01]  /*06a0*/  LDG.E.U16 R53, [R20.64] ;  /* 0x0000000414357981 */ /* 0x000362000c1e1500 */
[-C--:B------:R-:W-:Y:S02]  /*06b0*/  LEA.HI.X.SX32 R19, R28, R3.reuse, 0x1, P0 ;  /* 0x000000031c137211 */ /* 0x080fe400000f0eff */
[C---:B0-----:R-:W-:Y:S02]  /*06c0*/  LEA R12, P0, R24.reuse, R4, 0x1 ;  /* 0x00000004180c7211 */ /* 0x041fe400078008ff */
[C---:B------:R-:W-:Y:S01]  /*06d0*/  LEA R28, R7.reuse, R26, 0x1 ;  /* 0x0000001a071c7211 */ /* 0x040fe200078e08ff */
[----:B------:R0:W5:Y:S01]  /*06e0*/  LDG.E.U16 R54, [R18.64] ;  /* 0x0000000412367981 */ /* 0x000162000c1e1500 */
[----:B------:R-:W-:Y:S02]  /*06f0*/  LEA.HI.X.SX32 R13, R24, R3, 0x1, P0 ;  /* 0x00000003180d7211 */ /* 0x000fe400000f0eff */
[C---:B------:R-:W-:Y:S02]  /*0700*/  LEA R24, R7.reuse, R28, 0x1 ;  /* 0x0000001c07187211 */ /* 0x040fe400078e08ff */
[----:B----4-:R-:W-:Y:S01]  /*0710*/  LEA R14, P0, R26, R4, 0x1 ;  /* 0x000000041a0e7211 */ /* 0x010fe200078008ff */
[----:B------:R4:W5:Y:S01]  /*0720*/  LDG.E.U16 R55, [R12.64] ;  /* 0x000000040c377981 */ /* 0x000962000c1e1500 */
[----:B------:R-:W-:-:S02]  /*0730*/  LEA R30, R7, R24, 0x1 ;  /* 0x00000018071e7211 */ /* 0x000fc400078e08ff */
[----:B------:R-:W-:Y:S02]  /*0740*/  LEA R22, P1, R28, R4, 0x1 ;  /* 0x000000041c167211 */ /* 0x000fe400078208ff */
[-C--:B------:R-:W-:Y:S02]  /*0750*/  LEA.HI.X.SX32 R15, R26, R3.reuse, 0x1, P0 ;  /* 0x000000031a0f7211 */ /* 0x080fe400000f0eff */
[C---:B------:R-:W-:Y:S02]  /*0760*/  LEA R26, R7.reuse, R30, 0x1 ;  /* 0x0000001e071a7211 */ /* 0x040fe400078e08ff */
[-C--:B------:R-:W-:Y:S01]  /*0770*/  LEA.HI.X.SX32 R23, R28, R3.reuse, 0x1, P1 ;  /* 0x000000031c177211 */ /* 0x080fe200008f0eff */
[----:B------:R1:W5:Y:S01]  /*0780*/  LDG.E.U16 R56, [R14.64] ;  /* 0x000000040e387981 */ /* 0x000362000c1e1500 */
[C---:B------:R-:W-:Y:S02]  /*0790*/  LEA R16, P0, R24.reuse, R4, 0x1 ;  /* 0x0000000418107211 */ /* 0x040fe400078008ff */
[----:B------:R-:W-:Y:S01]  /*07a0*/  LEA R28, R7, R26, 0x1 ;  /* 0x0000001a071c7211 */ /* 0x000fe200078e08ff */
[----:B------:R1:W5:Y:S01]  /*07b0*/  LDG.E.U16 R57, [R22.64] ;  /* 0x0000000416397981 */ /* 0x000362000c1e1500 */
[----:B------:R-:W-:-:S02]  /*07c0*/  LEA.HI.X.SX32 R17, R24, R3, 0x1, P0 ;  /* 0x0000000318117211 */ /* 0x000fc400000f0eff */
[C---:B------:R-:W-:Y:S02]  /*07d0*/  LEA R24, R7.reuse, R28, 0x1 ;  /* 0x0000001c07187211 */ /* 0x040fe400078e08ff */
[C---:B0-----:R-:W-:Y:S01]  /*07e0*/  LEA R18, P0, R30.reuse, R4, 0x1 ;  /* 0x000000041e127211 */ /* 0x041fe200078008ff */
[----:B------:R0:W5:Y:S02]  /*07f0*/  LDG.E.U16 R58, [R16.64] ;  /* 0x00000004103a7981 */ /* 0x000164000c1e1500 */
[----:B------:R-:W-:Y:S01]  /*0800*/  IMAD R32, R7, 0x2, R24 ;  /* 0x0000000207207824 */ /* 0x000fe200078e0218 */
[----:B------:R-:W-:-:S04]  /*0810*/  LEA.HI.X.SX32 R19, R30, R3, 0x1, P0 ;  /* 0x000000031e137211 */ /* 0x000fc800000f0eff */
[C---:B------:R-:W-:Y:S01]  /*0820*/  LEA R30, R7.reuse, R32, 0x1 ;  /* 0x00000020071e7211 */ /* 0x040fe200078e08ff */
[----:B------:R0:W5:Y:S01]  /*0830*/  LDG.E.U16 R59, [R18.64] ;  /* 0x00000004123b7981 */ /* 0x000162000c1e1500 */
[C---:B----4-:R-:W-:Y:S02]  /*0840*/  LEA R12, P0, R26.reuse, R4, 0x1 ;  /* 0x000000041a0c7211 */ /* 0x050fe400078008ff */
[C---:B------:R-:W-:Y:S02]  /*0850*/  LEA R34, R7.reuse, R30, 0x1 ;  /* 0x0000001e07227211 */ /* 0x040fe400078e08ff */
[----:B------:R-:W-:Y:S02]  /*0860*/  LEA.HI.X.SX32 R13, R26, R3, 0x1, P0 ;  /* 0x000000031a0d7211 */ /* 0x000fe400000f0eff */
[C---:B-1----:R-:W-:Y:S02]  /*0870*/  LEA R22, R7.reuse, R34, 0x1 ;  /* 0x0000002207167211 */ /* 0x042fe400078e08ff */
[----:B------:R-:W-:Y:S01]  /*0880*/  LEA R14, P0, R24, R4, 0x1 ;  /* 0x00000004180e7211 */ /* 0x000fe200078008ff */
[----:B------:R1:W4:Y:S01]  /*0890*/  LDG.E.U16 R60, [R12.64] ;  /* 0x000000040c3c7981 */ /* 0x000322000c1e1500 */
[----:B------:R-:W-:-:S02]  /*08a0*/  LEA R26, R7, R22, 0x1 ;  /* 0x00000016071a7211 */ /* 0x000fc400078e08ff */
[----:B------:R-:W-:Y:S02]  /*08b0*/  LEA R20, P1, R28, R4, 0x1 ;  /* 0x000000041c147211 */ /* 0x000fe400078208ff */
[-C--:B------:R-:W-:Y:S02]  /*08c0*/  LEA.HI.X.SX32 R15, R24, R3.reuse, 0x1, P0 ;  /* 0x00000003180f7211 */ /* 0x080fe400000f0eff */
[C---:B------:R-:W-:Y:S02]  /*08d0*/  LEA R24, R7.reuse, R26, 0x1 ;  /* 0x0000001a07187211 */ /* 0x040fe400078e08ff */
[-C--:B------:R-:W-:Y:S01]  /*08e0*/  LEA.HI.X.SX32 R21, R28, R3.reuse, 0x1, P1 ;  /* 0x000000031c157211 */ /* 0x080fe200008f0eff */
[----:B------:R1:W4:Y:S01]  /*08f0*/  LDG.E.U16 R62, [R14.64] ;  /* 0x000000040e3e7981 */ /* 0x000322000c1e1500 */
[C---:B0-----:R-:W-:Y:S02]  /*0900*/  LEA R16, P0, R32.reuse, R4, 0x1 ;  /* 0x0000000420107211 */ /* 0x041fe400078008ff */
[----:B------:R-:W-:Y:S01]  /*0910*/  LEA R28, R7, R24, 0x1 ;  /* 0x00000018071c7211 */ /* 0x000fe200078e08ff */
[----:B------:R0:W4:Y:S01]  /*0920*/  LDG.E.U16 R61, [R20.64] ;  /* 0x00000004143d7981 */ /* 0x000122000c1e1500 */
[----:B------:R-:W-:-:S02]  /*0930*/  LEA.HI.X.SX32 R17, R32, R3, 0x1, P0 ;  /* 0x0000000320117211 */ /* 0x000fc400000f0eff */
[-C--:B------:R-:W-:Y:S01]  /*0940*/  LEA R18, P0, R30, R4.reuse, 0x1 ;  /* 0x000000041e127211 */ /* 0x080fe200078008ff */
[C---:B------:R-:W-:Y:S01]  /*0950*/  IMAD R32, R7.reuse, 0x2, R28 ;  /* 0x0000000207207824 */ /* 0x040fe200078e021c */
[----:B-1----:R-:W-:Y:S01]  /*0960*/  LEA R12, P1, R34, R4, 0x1 ;  /* 0x00000004220c7211 */ /* 0x002fe200078208ff */
[----:B------:R1:W4:Y:S01]  /*0970*/  LDG.E.U16 R63, [R16.64] ;  /* 0x00000004103f7981 */ /* 0x000322000c1e1500 */
[-C--:B------:R-:W-:Y:S02]  /*0980*/  LEA.HI.X.SX32 R19, R30, R3.reuse, 0x1, P0 ;  /* 0x000000031e137211 */ /* 0x080fe400000f0eff */
[----:B------:R-:W-:Y:S02]  /*0990*/  LEA R30, R7, R32, 0x1 ;  /* 0x00000020071e7211 */ /* 0x000fe400078e08ff */
[----:B0-----:R-:W-:Y:S01]  /*09a0*/  LEA R20, P0, R22, R4, 0x1 ;  /* 0x0000000416147211 */ /* 0x001fe200078008ff */
[----:B------:R0:W4:Y:S01]  /*09b0*/  LDG.E.U16 R64, [R18.64] ;  /* 0x0000000412407981 */ /* 0x000122000c1e1500 */
[----:B------:R-:W-:-:S02]  /*09c0*/  LEA.HI.X.SX32 R13, R34, R3, 0x1, P1 ;  /* 0x00000003220d7211 */ /* 0x000fc400008f0eff */
[C---:B------:R-:W-:Y:S02]  /*09d0*/  LEA R34, R7.reuse, R30, 0x1 ;  /* 0x0000001e07227211 */ /* 0x040fe400078e08ff */
[-C--:B------:R-:W-:Y:S01]  /*09e0*/  LEA.HI.X.SX32 R21, R22, R3.reuse, 0x1, P0 ;  /* 0x0000000316157211 */ /* 0x080fe200000f0eff */
[----:B------:R0:W4:Y:S01]  /*09f0*/  LDG.E.U16 R65, [R12.64] ;  /* 0x000000040c417981 */ /* 0x000122000c1e1500 */
[C---:B------:R-:W-:Y:S02]  /*0a00*/  LEA R14, P0, R26.reuse, R4, 0x1 ;  /* 0x000000041a0e7211 */ /* 0x040fe400078008ff */
[C---:B------:R-:W-:Y:S01]  /*0a10*/  LEA R36, R7.reuse, R34, 0x1 ;  /* 0x0000002207247211 */ /* 0x040fe200078e08ff */
[----:B------:R0:W4:Y:S01]  /*0a20*/  LDG.E.U16 R66, [R20.64] ;  /* 0x0000000414427981 */ /* 0x000122000c1e1500 */
[----:B------:R-:W-:Y:S02]  /*0a30*/  LEA.HI.X.SX32 R15, R26, R3, 0x1, P0 ;  /* 0x000000031a0f7211 */ /* 0x000fe400000f0eff */
[----:B------:R-:W-:-:S02]  /*0a40*/  LEA R26, R7, R36, 0x1 ;  /* 0x00000024071a7211 */ /* 0x000fc400078e08ff */
[C---:B-1----:R-:W-:Y:S01]  /*0a50*/  LEA R16, P0, R24.reuse, R4, 0x1 ;  /* 0x0000000418107211 */ /* 0x042fe200078008ff */
[----:B------:R1:W4:Y:S01]  /*0a60*/  LDG.E.U16 R67, [R14.64] ;  /* 0x000000040e437981 */ /* 0x000322000c1e1500 */
[C---:B------:R-:W-:Y:S02]  /*0a70*/  LEA R38, R7.reuse, R26, 0x1 ;  /* 0x0000001a07267211 */ /* 0x040fe400078e08ff */
[-C--:B------:R-:W-:Y:S02]  /*0a80*/  LEA.HI.X.SX32 R17, R24, R3.reuse, 0x1, P0 ;  /* 0x0000000318117211 */ /* 0x080fe400000f0eff */
[C---:B------:R-:W-:Y:S02]  /*0a90*/  LEA R22, P1, R28.reuse, R4, 0x1 ;  /* 0x000000041c167211 */ /* 0x040fe400078208ff */
[----:B------:R-:W-:Y:S01]  /*0aa0*/  LEA R24, R7, R38, 0x1 ;  /* 0x0000002607187211 */ /* 0x000fe200078e08ff */
[----:B------:R1:W4:Y:S01]  /*0ab0*/  LDG.E.U16 R68, [R16.64] ;  /* 0x0000000410447981 */ /* 0x000322000c1e1500 */
[----:B------:R-:W-:-:S02]  /*0ac0*/  LEA.HI.X.SX32 R23, R28, R3, 0x1, P1 ;  /* 0x000000031c177211 */ /* 0x000fc400008f0eff */
[-C--:B0-----:R-:W-:Y:S01]  /*0ad0*/  LEA R12, P0, R32, R4.reuse, 0x1 ;  /* 0x00000004200c7211 */ /* 0x081fe200078008ff */
[C---:B------:R-:W-:Y:S01]  /*0ae0*/  IMAD R28, R7.reuse, 0x2, R24 ;  /* 0x00000002071c7824 */ /* 0x040fe200078e0218 */
[----:B------:R-:W-:Y:S01]  /*0af0*/  LEA R20, P1, R36, R4, 0x1 ;  /* 0x0000000424147211 */ /* 0x000fe200078208ff */
[----:B------:R0:W4:Y:S01]  /*0b00*/  LDG.E.U16 R69, [R22.64] ;  /* 0x0000000416457981 */ /* 0x000122000c1e1500 */
[----:B------:R-:W-:Y:S02]  /*0b10*/  LEA.HI.X.SX32 R13, R32, R3, 0x1, P0 ;  /* 0x00000003200d7211 */ /* 0x000fe400000f0eff */
[C---:B------:R-:W-:Y:S02]  /*0b20*/  LEA R32, R7.reuse, R28, 0x1 ;  /* 0x0000001c07207211 */ /* 0x040fe400078e08ff */
[----:B------:R-:W-:Y:S01]  /*0b30*/  LEA R18, P0, R30, R4, 0x1 ;  /* 0x000000041e127211 */ /* 0x000fe200078008ff */
[----:B------:R0:W4:Y:S01]  /*0b40*/  LDG.E.U16 R70, [R12.64] ;  /* 0x000000040c467981 */ /* 0x000122000c1e1500 */
[----:B------:R-:W-:-:S02]  /*0b50*/  LEA R40, R7, R32, 0x1 ;  /* 0x0000002007287211 */ /* 0x000fc400078e08ff */
[-C--:B------:R-:W-:Y:S02]  /*0b60*/  LEA.HI.X.SX32 R19, R30, R3.reuse, 0x1, P0 ;  /* 0x000000031e137211 */ /* 0x080fe400000f0eff */
[C---:B------:R-:W-:Y:S02]  /*0b70*/  LEA R30, R7.reuse, R40, 0x1 ;  /* 0x00000028071e7211 */ /* 0x040fe400078e08ff */
[C---:B-1----:R-:W-:Y:S01]  /*0b80*/  LEA R14, P0, R34.reuse, R4, 0x1 ;  /* 0x00000004220e7211 */ /* 0x042fe200078008ff */
[----:B------:R1:W4:Y:S01]  /*0b90*/  LDG.E.U16 R71, [R18.64] ;  /* 0x0000000412477981 */ /* 0x000322000c1e1500 */
[C---:B------:R-:W-:Y:S02]  /*0ba0*/  LEA R42, R7.reuse, R30, 0x1 ;  /* 0x0000001e072a7211 */ /* 0x040fe400078e08ff */
[----:B------:R-:W-:Y:S02]  /*0bb0*/  LEA.HI.X.SX32 R15, R34, R3, 0x1, P0 ;  /* 0x00000003220f7211 */ /* 0x000fe400000f0eff */
[----:B------:R-:W-:-:S02]  /*0bc0*/  LEA R34, R7, R42, 0x1 ;  /* 0x0000002a07227211 */ /* 0x000fc400078e08ff */
[-C--:B------:R-:W-:Y:S01]  /*0bd0*/  LEA.HI.X.SX32 R21, R36, R3.reuse, 0x1, P1 ;  /* 0x0000000324157211 */ /* 0x080fe200008f0eff */
[----:B------:R1:W4:Y:S01]  /*0be0*/  LDG.E.U16 R72, [R14.64] ;  /* 0x000000040e487981 */ /* 0x000322000c1e1500 */
[C---:B------:R-:W-:Y:S02]  /*0bf0*/  LEA R36, R7.reuse, R34, 0x1 ;  /* 0x0000002207247211 */ /* 0x040fe400078e08ff */
[CC--:B------:R-:W-:Y:S01]  /*0c00*/  LEA R16, P0, R26.reuse, R4.reuse, 0x1 ;  /* 0x000000041a107211 */ /* 0x0c0fe200078008ff */
[----:B------:R1:W4:Y:S02]  /*0c10*/  LDG.E.U16 R73, [R20.64] ;  /* 0x0000000414497981 */ /* 0x000324000c1e1500 */
[----:B------:R-:W-:Y:S01]  /*0c20*/  IMAD R44, R7, 0x2, R36 ;  /* 0x00000002072c7824 */ /* 0x000fe200078e0224 */
[----:B------:R-:W-:Y:S02]  /*0c30*/  LEA.HI.X.SX32 R17, R26, R3, 0x1, P0 ;  /* 0x000000031a117211 */ /* 0x000fe400000f0eff */
[----:B0-----:R-:W-:-:S02]  /*0c40*/  LEA R12, P0, R38, R4, 0x1 ;  /* 0x00000004260c7211 */ /* 0x001fc400078008ff */
[C---:B------:R-:W-:Y:S01]  /*0c50*/  LEA R26, R7.reuse, R44, 0x1 ;  /* 0x0000002c071a7211 */ /* 0x040fe200078e08ff */
[----:B------:R0:W4:Y:S01]  /*0c60*/  LDG.E.U16 R74, [R16.64] ;  /* 0x00000004104a7981 */ /* 0x000122000c1e1500 */
[----:B------:R-:W-:Y:S02]  /*0c70*/  LEA.HI.X.SX32 R13, R38, R3, 0x1, P0 ;  /* 0x00000003260d7211 */ /* 0x000fe400000f0eff */
[C---:B------:R-:W-:Y:S02]  /*0c80*/  LEA R38, R7.reuse, R26, 0x1 ;  /* 0x0000001a07267211 */ /* 0x040fe400078e08ff */
[-C--:B-1----:R-:W-:Y:S01]  /*0c90*/  LEA R18, P0, R24, R4.reuse, 0x1 ;  /* 0x0000000418127211 */ /* 0x082fe200078008ff */
[----:B------:R1:W4:Y:S01]  /*0ca0*/  LDG.E.U16 R75, [R12.64] ;  /* 0x000000040c4b7981 */ /* 0x000322000c1e1500 */
[----:B------:R-:W-:Y:S02]  /*0cb0*/  LEA R14, P1, R28, R4, 0x1 ;  /* 0x000000041c0e7211 */ /* 0x000fe400078208ff */
[----:B------:R-:W-:-:S02]  /*0cc0*/  LEA R46, R7, R38, 0x1 ;  /* 0x00000026072e7211 */ /* 0x000fc400078e08ff */
[-C--:B------:R-:W-:Y:S02]  /*0cd0*/  LEA.HI.X.SX32 R19, R24, R3.reuse, 0x1, P0 ;  /* 0x0000000318137211 */ /* 0x080fe400000f0eff */
[----:B------:R-:W-:Y:S02]  /*0ce0*/  LEA R20, P0, R32, R4, 0x1 ;  /* 0x0000000420147211 */ /* 0x000fe400078008ff */
[-C--:B------:R-:W-:Y:S01]  /*0cf0*/  LEA.HI.X.SX32 R15, R28, R3.reuse, 0x1, P1 ;  /* 0x000000031c0f7211 */ /* 0x080fe200008f0eff */
[----:B------:R1:W4:Y:S01]  /*0d00*/  LDG.E.U16 R76, [R18.64] ;  /* 0x00000004124c7981 */ /* 0x000322000c1e1500 */
[----:B------:R-:W-:Y:S02]  /*0d10*/  LEA R28, R7, R46, 0x1 ;  /* 0x0000002e071c7211 */ /* 0x000fe400078e08ff */
[----:B------:R-:W-:Y:S01]  /*0d20*/  LEA.HI.X.SX32 R21, R32, R3, 0x1, P0 ;  /* 0x0000000320157211 */ /* 0x000fe200000f0eff */
[----:B------:R1:W4:Y:S01]  /*0d30*/  LDG.E.U16 R77, [R14.64] ;  /* 0x000000040e4d7981 */ /* 0x000322000c1e1500 */
[----:B0-----:R-:W-:-:S02]  /*0d40*/  LEA R16, P0, R40, R4, 0x1 ;  /* 0x0000000428107211 */ /* 0x001fc400078008ff */
[C---:B------:R-:W-:Y:S01]  /*0d50*/  LEA R32, R7.reuse, R28, 0x1 ;  /* 0x0000001c07207211 */ /* 0x040fe200078e08ff */
[----:B------:R0:W4:Y:S01]  /*0d60*/  LDG.E.U16 R78, [R20.64] ;  /* 0x00000004144e7981 */ /* 0x000122000c1e1500 */
[----:B------:R-:W-:Y:S02]  /*0d70*/  LEA.HI.X.SX32 R17, R40, R3, 0x1, P0 ;  /* 0x0000000328117211 */ /* 0x000fe400000f0eff */
[C---:B------:R-:W-:Y:S02]  /*0d80*/  LEA R40, R7.reuse, R32, 0x1 ;  /* 0x0000002007287211 */ /* 0x040fe400078e08ff */
[-C--:B-1----:R-:W-:Y:S01]  /*0d90*/  LEA R12, P0, R42, R4.reuse, 0x1 ;  /* 0x000000042a0c7211 */ /* 0x082fe200078008ff */
[----:B------:R1:W4:Y:S02]  /*0da0*/  LDG.E.U16 R79, [R16.64] ;  /* 0x00000004104f7981 */ /* 0x000324000c1e1500 */
[----:B------:R-:W-:Y:S01]  /*0db0*/  IMAD R48, R7, 0x2, R40 ;  /* 0x0000000207307824 */ /* 0x000fe200078e0228 */
[----:B------:R-:W-:-:S02]  /*0dc0*/  LEA R22, P1, R26, R4, 0x1 ;  /* 0x000000041a167211 */ /* 0x000fc400078208ff */
[-C--:B------:R-:W-:Y:S02]  /*0dd0*/  LEA.HI.X.SX32 R13, R42, R3.reuse, 0x1, P0 ;  /* 0x000000032a0d7211 */ /* 0x080fe400000f0eff */
[C---:B------:R-:W-:Y:S02]  /*0de0*/  LEA R42, R7.reuse, R48, 0x1 ;  /* 0x00000030072a7211 */ /* 0x040fe400078e08ff */
[-C--:B------:R-:W-:Y:S01]  /*0df0*/  LEA.HI.X.SX32 R23, R26, R3.reuse, 0x1, P1 ;  /* 0x000000031a177211 */ /* 0x080fe200008f0eff */
[----:B------:R1:W4:Y:S01]  /*0e00*/  LDG.E.U16 R80, [R12.64] ;  /* 0x000000040c507981 */ /* 0x000322000c1e1500 */
[C---:B------:R-:W-:Y:S02]  /*0e10*/  LEA R24, P0, R32.reuse, R4, 0x1 ;  /* 0x0000000420187211 */ /* 0x040fe400078008ff */
[----:B------:R-:W-:Y:S01]  /*0e20*/  LEA R26, R7, R42, 0x1 ;  /* 0x0000002a071a7211 */ /* 0x000fe200078e08ff */
[----:B------:R1:W4:Y:S01]  /*0e30*/  LDG.E.U16 R81, [R22.64] ;  /* 0x0000000416517981 */ /* 0x000322000c1e1500 */
[----:B------:R-:W-:-:S02]  /*0e40*/  LEA.HI.X.SX32 R25, R32, R3, 0x1, P0 ;  /* 0x0000000320197211 */ /* 0x000fc400000f0eff */
[-C--:B0-----:R-:W-:Y:S02]  /*0e50*/  LEA R20, P1, R26, R4.reuse, 0x1 ;  /* 0x000000041a147211 */ /* 0x081fe400078208ff */
[-C--:B------:R-:W-:Y:S01]  /*0e60*/  LEA R14, P0, R34, R4.reuse, 0x1 ;  /* 0x00000004220e7211 */ /* 0x080fe200078008ff */
[----:B------:R0:W4:Y:S01]  /*0e70*/  LDG.E.U16 R82, [R24.64] ;  /* 0x0000000418527981 */ /* 0x000122000c1e1500 */
[-C--:B------:R-:W-:Y:S02]  /*0e80*/  LEA.HI.X.SX32 R21, R26, R3.reuse, 0x1, P1 ;  /* 0x000000031a157211 */ /* 0x080fe400008f0eff */
[----:B------:R-:W-:Y:S02]  /*0e90*/  LEA.HI.X.SX32 R15, R34, R3, 0x1, P0 ;  /* 0x00000003220f7211 */ /* 0x000fe400000f0eff */
[-C--:B------:R-:W-:Y:S01]  /*0ea0*/  LEA R18, P1, R38, R4.reuse, 0x1 ;  /* 0x0000000426127211 */ /* 0x080fe200078208ff */
[----:B------:R0:W4:Y:S01]  /*0eb0*/  LDG.E.U16 R84, [R20.64] ;  /* 0x0000000414547981 */ /* 0x000122000c1e1500 */
[----:B-1----:R-:W-:-:S02]  /*0ec0*/  LEA R12, P0, R40, R4, 0x1 ;  /* 0x00000004280c7211 */ /* 0x002fc400078008ff */
[----:B------:R-:W-:Y:S01]  /*0ed0*/  LEA R32, R7, R26, 0x1 ;  /* 0x0000001a07207211 */ /* 0x000fe200078e08ff */
[----:B------:R1:W4:Y:S01]  /*0ee0*/  LDG.E.U16 R34, [R14.64] ;  /* 0x000000040e227981 */ /* 0x000322000c1e1500 */
[-C--:B------:R-:W-:Y:S02]  /*0ef0*/  LEA.HI.X.SX32 R19, R38, R3.reuse, 0x1, P1 ;  /* 0x0000000326137211 */ /* 0x080fe400008f0eff */
[-C--:B------:R-:W-:Y:S02]  /*0f00*/  LEA.HI.X.SX32 R13, R40, R3.reuse, 0x1, P0 ;  /* 0x00000003280d7211 */ /* 0x080fe400000f0eff */
[-C--:B------:R-:W-:Y:S01]  /*0f10*/  LEA R26, P1, R32, R4.reuse, 0x1 ;  /* 0x00000004201a7211 */ /* 0x080fe200078208ff */
[----:B------:R1:W4:Y:S01]  /*0f20*/  LDG.E.U16 R38, [R18.64] ;  /* 0x0000000412267981 */ /* 0x000322000c1e1500 */
[----:B------:R-:W-:Y:S02]  /*0f30*/  LEA R16, P0, R36, R4, 0x1 ;  /* 0x0000000424107211 */ /* 0x000fe400078008ff */
[-C--:B------:R-:W-:Y:S01]  /*0f40*/  LEA.HI.X.SX32 R27, R32, R3.reuse, 0x1, P1 ;  /* 0x00000003201b7211 */ /* 0x080fe200008f0eff */
[----:B------:R1:W4:Y:S01]  /*0f50*/  LDG.E.U16 R83, [R12.64] ;  /* 0x000000040c537981 */ /* 0x000322000c1e1500 */
[----:B------:R-:W-:-:S02]  /*0f60*/  LEA.HI.X.SX32 R17, R36, R3, 0x1, P0 ;  /* 0x0000000324117211 */ /* 0x000fc400000f0eff */
[-C--:B0-----:R-:W-:Y:S02]  /*0f70*/  LEA R20, P1, R46, R4.reuse, 0x1 ;  /* 0x000000042e147211 */ /* 0x081fe400078208ff */
[----:B------:R-:W-:Y:S01]  /*0f80*/  LEA R22, P0, R48, R4, 0x1 ;  /* 0x0000000430167211 */ /* 0x000fe200078008ff */
[----:B------:R0:W4:Y:S01]  /*0f90*/  LDG.E.U16 R36, [R16.64] ;  /* 0x0000000410247981 */ /* 0x000122000c1e1500 */
[----:B------:R-:W-:Y:S02]  /*0fa0*/  LEA R32, R7, R32, 0x1 ;  /* 0x0000002007207211 */ /* 0x000fe400078e08ff */
[-C--:B------:R-:W-:Y:S01]  /*0fb0*/  LEA.HI.X.SX32 R21, R46, R3.reuse, 0x1, P1 ;  /* 0x000000032e157211 */ /* 0x080fe200008f0eff */
[----:B------:R0:W4:Y:S01]  /*0fc0*/  LDG.E.U16 R27, [R26.64] ;  /* 0x000000041a1b7981 */ /* 0x000122000c1e1500 */
[----:B------:R-:W-:Y:S02]  /*0fd0*/  LEA.HI.X.SX32 R23, R48, R3, 0x1, P0 ;  /* 0x0000000330177211 */ /* 0x000fe400000f0eff */
[-C--:B------:R-:W-:Y:S01]  /*0fe0*/  LEA R24, P1, R32, R4.reuse, 0x1 ;  /* 0x0000000420187211 */ /* 0x080fe200078208ff */
[----:B------:R0:W4:Y:S01]  /*0ff0*/  LDG.E.U16 R40, [R20.64] ;  /* 0x0000000414287981 */ /* 0x000122000c1e1500 */
[----:B-1----:R-:W-:-:S02]  /*1000*/  LEA R12, P0, R30, R4, 0x1 ;  /* 0x000000041e0c7211 */ /* 0x002fc400078008ff */
[-C--:B------:R-:W-:Y:S01]  /*1010*/  LEA.HI.X.SX32 R25, R32, R3.reuse, 0x1, P1 ;  /* 0x0000000320197211 */ /* 0x080fe200008f0eff */
[----:B------:R-:W4:Y:S01]  /*1020*/  LDG.E.U16 R22, [R22.64] ;  /* 0x0000000416167981 */ /* 0x000f22000c1e1500 */
[-C--:B------:R-:W-:Y:S02]  /*1030*/  LEA.HI.X.SX32 R13, R30, R3.reuse, 0x1, P0 ;  /* 0x000000031e0d7211 */ /* 0x080fe400000f0eff */
[-C--:B------:R-:W-:Y:S01]  /*1040*/  LEA R14, P0, R44, R4.reuse, 0x1 ;  /* 0x000000042c0e7211 */ /* 0x080fe200078008ff */
[----:B------:R-:W4:Y:S01]  /*1050*/  LDG.E.U16 R24, [R24.64] ;  /* 0x0000000418187981 */ /* 0x000f22000c1e1500 */
[----:B0-----:R-:W-:Y:S02]  /*1060*/  LEA R16, P1, R28, R4, 0x1 ;  /* 0x000000041c107211 */ /* 0x001fe400078208ff */
[----:B------:R-:W-:Y:S01]  /*1070*/  LEA R7, R7, R32, 0x1 ;  /* 0x0000002007077211 */ /* 0x000fe200078e08ff */
[----:B------:R-:W4:Y:S01]  /*1080*/  LDG.E.U16 R26, [R12.64] ;  /* 0x000000040c1a7981 */ /* 0x000f22000c1e1500 */
[----:B------:R-:W-:-:S02]  /*1090*/  LEA.HI.X.SX32 R15, R44, R3, 0x1, P0 ;  /* 0x000000032c0f7211 */ /* 0x000fc400000f0eff */
[-C--:B------:R-:W-:Y:S02]  /*10a0*/  LEA.HI.X.SX32 R17, R28, R3.reuse, 0x1, P1 ;  /* 0x000000031c117211 */ /* 0x080fe400008f0eff */
[CC--:B------:R-:W-:Y:S02]  /*10b0*/  LEA R18, P0, R42.reuse, R4.reuse, 0x1 ;  /* 0x000000042a127211 */ /* 0x0c0fe400078008ff */
[C---:B------:R-:W-:Y:S02]  /*10c0*/  LEA R20, P1, R7.reuse, R4, 0x1 ;  /* 0x0000000407147211 */ /* 0x040fe400078208ff */
[-C--:B------:R-:W-:Y:S01]  /*10d0*/  LEA.HI.X.SX32 R19, R42, R3.reuse, 0x1, P0 ;  /* 0x000000032a137211 */ /* 0x080fe200000f0eff */
[----:B------:R-:W4:Y:S01]  /*10e0*/  LDG.E.U16 R4, [R14.64] ;  /* 0x000000040e047981 */ /* 0x000f22000c1e1500 */
[----:B------:R-:W-:-:S03]  /*10f0*/  LEA.HI.X.SX32 R21, R7, R3, 0x1, P1 ;  /* 0x0000000307157211 */ /* 0x000fc600008f0eff */
[----:B------:R-:W4:Y:S04]  /*1100*/  LDG.E.U16 R17, [R16.64] ;  /* 0x0000000410117981 */ /* 0x000f28000c1e1500 */
[----:B------:R-:W4:Y:S04]  /*1110*/  LDG.E.U16 R18, [R18.64] ;  /* 0x0000000412127981 */ /* 0x000f28000c1e1500 */
[----:B------:R-:W4:Y:S01]  /*1120*/  LDG.E.U16 R20, [R20.64] ;  /* 0x0000000414147981 */ /* 0x000f22000c1e1500 */
[----:B------:R-:W-:Y:S02]  /*1130*/  SHF.R.S32.HI R7, RZ, 0x6, R112 ;  /* 0x00000006ff077819 */ /* 0x000fe40000011470 */
[----:B------:R-:W-:-:S02]  /*1140*/  SHF.L.U32 R3, R2, 0x1, RZ ;  /* 0x0000000102037819 */ /* 0x000fc400000006ff */
[----:B------:R-:W-:-:S04]  /*1150*/  SGXT R2, R7, 0x1 ;  /* 0x000000010702781a */ /* 0x000fc80000000200 */
[----:B------:R-:W-:Y:S01]  /*1160*/  LOP3.LUT R2, R3, 0x90, R2, 0x78, !PT ;  /* 0x0000009003027812 */ /* 0x000fe200078e7802 */
[----:B------:R-:W-:-:S05]  /*1170*/  IMAD.MOV.U32 R3, RZ, RZ, c[0x0][0x1d0] ;  /* 0x00007400ff037624 */ /* 0x000fca00078e00ff */
[----:B------:R-:W-:Y:S02]  /*1180*/  ISETP.GE.AND P0, PT, R3, 0x1, PT ;  /* 0x000000010300780c */ /* 0x000fe40003f06270 */
[C---:B------:R-:W-:Y:S01]  /*1190*/  LOP3.LUT R3, R2.reuse, 0x20, RZ, 0x3c, !PT ;  /* 0x0000002002037812 */ /* 0x040fe200078e3cff */
[----:B--2---:R-:W-:Y:S04]  /*11a0*/  STS.U16 [R2+0x8000], R5 ;  /* 0x0080000502007388 */ /* 0x004fe80000000400 */
[----:B------:R-:W-:Y:S04]  /*11b0*/  STS.U16 [R2+0x8400], R10 ;  /* 0x0084000a02007388 */ /* 0x000fe80000000400 */
[----:B------:R-:W-:Y:S04]  /*11c0*/  STS.U16 [R2+0x8800], R33 ;  /* 0x0088002102007388 */ /* 0x000fe80000000400 */
[----:B------:R-:W-:Y:S04]  /*11d0*/  STS.U16 [R2+0x8c00], R41 ;  /* 0x008c002902007388 */ /* 0x000fe80000000400 */
[----:B---3--:R-:W-:Y:S04]  /*11e0*/  STS.U16 [R2+0x9000], R49 ;  /* 0x0090003102007388 */ /* 0x008fe80000000400 */
[----:B-----5:R-:W-:Y:S04]  /*11f0*/  STS.U16 [R2+0x9400], R53 ;  /* 0x0094003502007388 */ /* 0x020fe80000000400 */
[----:B------:R-:W-:Y:S04]  /*1200*/  STS.U16 [R2+0x9800], R57 ;  /* 0x0098003902007388 */ /* 0x000fe80000000400 */
[----:B----4-:R-:W-:Y:S04]  /*1210*/  STS.U16 [R2+0x9c00], R61 ;  /* 0x009c003d02007388 */ /* 0x010fe80000000400 */
[----:B------:R-:W-:Y:S04]  /*1220*/  STS.U16 [R2+0xa000], R65 ;  /* 0x00a0004102007388 */ /* 0x000fe80000000400 */
[----:B------:R-:W-:Y:S04]  /*1230*/  STS.U16 [R2+0xa400], R69 ;  /* 0x00a4004502007388 */ /* 0x000fe80000000400 */
[----:B------:R-:W-:Y:S04]  /*1240*/  STS.U16 [R2+0xa800], R73 ;  /* 0x00a8004902007388 */ /* 0x000fe80000000400 */
[----:B------:R-:W-:Y:S04]  /*1250*/  STS.U16 [R2+0xac00], R77 ;  /* 0x00ac004d02007388 */ /* 0x000fe80000000400 */
[----:B------:R-:W-:Y:S04]  /*1260*/  STS.U16 [R2+0xb000], R80 ;  /* 0x00b0005002007388 */ /* 0x000fe80000000400 */
[----:B------:R-:W-:Y:S04]  /*1270*/  STS.U16 [R2+0xb400], R81 ;  /* 0x00b4005102007388 */ /* 0x000fe80000000400 */
[----:B------:R-:W-:Y:S04]  /*1280*/  STS.U16 [R2+0xb800], R82 ;  /* 0x00b8005202007388 */ /* 0x000fe80000000400 */
[----:B------:R-:W-:Y:S04]  /*1290*/  STS.U16 [R2+0xbc00], R84 ;  /* 0x00bc005402007388 */ /* 0x000fe80000000400 */
[----:B------:R0:W-:Y:S04]  /*12a0*/  STS.U16 [R3+0x8100], R6 ;  /* 0x0081000603007388 */ /* 0x0001e80000000400 */
[----:B------:R-:W-:Y:S04]  /*12b0*/  STS.U16 [R3+0x8500], R11 ;  /* 0x0085000b03007388 */ /* 0x000fe80000000400 */
[----:B------:R-:W-:Y:S01]  /*12c0*/  STS.U16 [R3+0x8900], R35 ;  /* 0x0089002303007388 */ /* 0x000fe20000000400 */
[----:B0-----:R-:W-:-:S03]  /*12d0*/  LOP3.LUT R6, R2, 0x40, RZ, 0x3c, !PT ;  /* 0x0000004002067812 */ /* 0x001fc600078e3cff */
        /* <DEDUP_REMOVED lines=13> */
[----:B------:R-:W-:Y:S01]  /*13b0*/  STS.U16 [R6+0x8200], R8 ;  /* 0x0082000806007388 */ /* 0x000fe20000000400 */
[----:B0-----:R-:W-:-:S03]  /*13c0*/  LOP3.LUT R3, R2, 0x60, RZ, 0x3c, !PT ;  /* 0x0000006002037812 */ /* 0x001fc600078e3cff */
[----:B------:R-:W-:Y:S01]  /*13d0*/  STS.U16 [R6+0x8600], R29 ;  /* 0x0086001d06007388 */ /* 0x000fe20000000400 */
[----:B------:R-:W-:-:S03]  /*13e0*/  MOV R2, 0x3f800000 ;  /* 0x3f80000000027802 */ /* 0x000fc60000000f00 */
        /* <DEDUP_REMOVED lines=17> */
[----:B0-----:R-:W-:-:S03]  /*1500*/  MOV R4, 0x3f800000 ;  /* 0x3f80000000047802 */ /* 0x001fc60000000f00 */
        /* <DEDUP_REMOVED lines=13> */
[----:B------:R-:W-:Y:S01]  /*15e0*/  STL [R1+0x2c], R2 ;  /* 0x00002c0201007387 */ /* 0x000fe20000100800 */
[----:B0-----:R-:W-:-:S03]  /*15f0*/  MOV R3, 0x3f800000 ;  /* 0x3f80000000037802 */ /* 0x001fc60000000f00 */
[----:B------:R-:W-:Y:S04]  /*1600*/  STL [R1+0x28], R2 ;  /* 0x0000280201007387 */ /* 0x000fe80000100800 */
[----:B------:R-:W-:Y:S04]  /*1610*/  STL [R1+0x24], R4 ;  /* 0x0000240401007387 */ /* 0x000fe80000100800 */
[----:B------:R-:W-:Y:S04]  /*1620*/  STL [R1+0x20], R3 ;  /* 0x0000200301007387 */ /* 0x000fe80000100800 */
[----:B------:R-:W-:Y:S04]  /*1630*/  STL [R1+0x1c], R2 ;  /* 0x00001c0201007387 */ /* 0x000fe80000100800 */
[----:B------:R0:W-:Y:S04]  /*1640*/  STL [R1+0x18], R4 ;  /* 0x0000180401007387 */ /* 0x0001e80000100800 */
[----:B------:R1:W-:Y:S04]  /*1650*/  STL [R1+0x14], R3 ;  /* 0x0000140301007387 */ /* 0x0003e80000100800 */
[----:B------:R1:W-:Y:S01]  /*1660*/  STL [R1+0x10], R2 ;  /* 0x0000100201007387 */ /* 0x0003e20000100800 */
[----:B------:R-:W-:Y:S01]  /*1670*/  MOV R10, 0xff800000 ;  /* 0xff800000000a7802 */ /* 0x000fe20000000f00 */
[----:B------:R-:W-:Y:S01]  /*1680*/  IMAD.MOV.U32 R15, RZ, RZ, -0x800000 ;  /* 0xff800000ff0f7424 */ /* 0x000fe200078e00ff */
[----:B------:R-:W-:Y:S01]  /*1690*/  MOV R11, 0xff800000 ;  /* 0xff800000000b7802 */ /* 0x000fe20000000f00 */
[----:B------:R-:W-:Y:S01]  /*16a0*/  CS2R R56, SRZ ;  /* 0x0000000000387805 */ /* 0x000fe2000001ff00 */
        /* <DEDUP_REMOVED lines=36> */
[----:B------:R-:W-:Y:S01]  /*18f0*/  LOP3.LUT R18, R112, 0x7f, RZ, 0xc0, !PT ;  /* 0x0000007f70127812 */ /* 0x000fe200078ec0ff */
[----:B------:R-:W-:Y:S01]  /*1900*/  IMAD R0, R0, c[0x0][0x1c8], RZ ;  /* 0x0000720000007a24 */ /* 0x000fe200078e02ff */
[----:B0-----:R-:W-:Y:S01]  /*1910*/  SHF.L.U32 R4, R112, 0x2, RZ ;  /* 0x0000000270047819 */ /* 0x001fe200000006ff */
[----:B------:R-:W-:Y:S05]  /*1920*/  @!P0 BRA `(.L_x_0) ;  /* 0x0000d9e000008947 */ /* 0x000fea0003800000 */
[----:B-1----:R-:W-:Y:S01]  /*1930*/  SHF.R.U32.HI R3, RZ, 0x3, R18 ;  /* 0x00000003ff037819 */ /* 0x002fe20000011612 */
[C---:B------:R-:W-:Y:S01]  /*1940*/  IMAD R2, R113.reuse, c[0x0][0x1b0], RZ ;  /* 0x00006c0071027a24 */ /* 0x040fe200078e02ff */
[----:B------:R-:W-:Y:S01]  /*1950*/  LOP3.LUT R9, R112, 0x1c, RZ, 0xc0, !PT ;  /* 0x0000001c70097812 */ /* 0x000fe200078ec0ff */
[----:B------:R-:W-:Y:S01]  /*1960*/  IMAD R6, R18, c[0x0][0x1b4], RZ ;  /* 0x00006d0012067a24 */ /* 0x000fe200078e02ff */
[----:B------:R-:W-:Y:S01]  /*1970*/  LOP3.LUT R7, R4, 0x7c, RZ, 0xc0, !PT ;  /* 0x0000007c04077812 */ /* 0x000fe200078ec0ff */
[----:B------:R-:W-:Y:S01]  /*1980*/  IMAD R0, R113, c[0x0][0x1a0], RZ ;  /* 0x0000680071007a24 */ /* 0x000fe200078e02ff */
[----:B------:R-:W-:Y:S01]  /*1990*/  LOP3.LUT R10, R112, 0x60, RZ, 0xc0, !PT ;  /* 0x00000060700a7812 */ /* 0x000fe200078ec0ff */
[----:B------:R-:W-:Y:S01]  /*19a0*/  IMAD R5, R18, c[0x0][0x1a8], RZ ;  /* 0x00006a0012057a24 */ /* 0x000fe200078e02ff */
[----:B------:R-:W-:Y:S01]  /*19b0*/  LOP3.LUT R4, R3, 0xc, RZ, 0xc0, !PT ;  /* 0x0000000c03047812 */ /* 0x000fe200078ec0ff */
[----:B------:R-:W-:Y:S01]  /*19c0*/  CS2R R56, SRZ ;  /* 0x0000000000387805 */ /* 0x000fe2000001ff00 */
[----:B------:R-:W-:Y:S01]  /*19d0*/  LEA R8, R9, R7, 0x6 ;  /* 0x0000000709087211 */ /* 0x000fe200078e30ff */
[----:B------:R-:W-:Y:S01]  /*19e0*/  IMAD.SHL.U32 R153, R5, 0x2, RZ ;  /* 0x0000000205997824 */ /* 0x000fe200078e00ff */
[----:B------:R-:W-:Y:S01]  /*19f0*/  SHF.L.U32 R3, R9, 0x2, RZ ;  /* 0x0000000209037819 */ /* 0x000fe200000006ff */
[----:B------:R-:W-:Y:S01]  /*1a00*/  IMAD.HI R5, R5, 0x2, RZ ;  /* 0x0000000205057827 */ /* 0x000fe200078e02ff */
[----:B------:R-:W-:Y:S01]  /*1a10*/  SHF.R.U32.HI R7, RZ, 0x1, R10 ;  /* 0x00000001ff077819 */ /* 0x000fe2000001160a */
[----:B------:R-:W-:Y:S01]  /*1a20*/  CS2R R58, SRZ ;  /* 0x00000000003a7805 */ /* 0x000fe2000001ff00 */
[----:B------:R-:W-:Y:S01]  /*1a30*/  IADD3 R3, R3, R4, RZ ;  /* 0x0000000403037210 */ /* 0x000fe20007ffe0ff */
[----:B------:R-:W-:Y:S01]  /*1a40*/  CS2R R64, SRZ ;  /* 0x0000000000407805 */ /* 0x000fe2000001ff00 */
[----:B------:R-:W-:Y:S01]  /*1a50*/  LOP3.LUT R4, R8, R7, RZ, 0x3c, !PT ;  /* 0x0000000708047212 */ /* 0x000fe200078e3cff */
[----:B------:R-:W-:Y:S01]  /*1a60*/  CS2R R66, SRZ ;  /* 0x0000000000427805 */ /* 0x000fe2000001ff00 */
[----:B------:R-:W-:Y:S01]  /*1a70*/  LOP3.LUT R7, R112, 0x7, RZ, 0xc0, !PT ;  /* 0x0000000770077812 */ /* 0x000fe200078ec0ff */
[----:B------:R-:W-:Y:S01]  /*1a80*/  CS2R R84, SRZ ;  /* 0x0000000000547805 */ /* 0x000fe2000001ff00 */
[C---:B------:R-:W-:Y:S01]  /*1a90*/  SHF.L.U32 R154, R2.reuse, 0x1, RZ ;  /* 0x00000001029a7819 */ /* 0x040fe200000006ff */
[----:B------:R-:W-:Y:S01]  /*1aa0*/  IMAD.HI R2, R2, 0x2, RZ ;  /* 0x0000000202027827 */ /* 0x000fe200078e02ff */
[----:B------:R-:W-:Y:S01]  /*1ab0*/  SHF.L.U32 R155, R6, 0x1, RZ ;  /* 0x00000001069b7819 */ /* 0x000fe200000006ff */
[----:B------:R-:W-:Y:S01]  /*1ac0*/  CS2R R86, SRZ ;  /* 0x0000000000567805 */ /* 0x000fe2000001ff00 */
[----:B------:R-:W-:Y:S01]  /*1ad0*/  SHF.L.U32 R152, R0, 0x1, RZ ;  /* 0x0000000100987819 */ /* 0x000fe200000006ff */
[C---:B------:R-:W-:Y:S01]  /*1ae0*/  IMAD R13, R7.reuse, 0x90, RZ ;  /* 0x00000090070d7824 */ /* 0x040fe200078e02ff */
[C---:B------:R-:W-:Y:S01]  /*1af0*/  LOP3.LUT R9, R112.reuse, 0x10, RZ, 0xc0, !PT ;  /* 0x0000001070097812 */ /* 0x040fe200078ec0ff */
[C---:B------:R-:W-:Y:S01]  /*1b00*/  IMAD.SHL.U32 R11, R7.reuse, 0x10, RZ ;  /* 0x00000010070b7824 */ /* 0x040fe200078e00ff */
[----:B------:R-:W-:Y:S01]  /*1b10*/  SHF.L.U32 R8, R112, 0x1, RZ ;  /* 0x0000000170087819 */ /* 0x000fe200000006ff */
[----:B------:R-:W-:Y:S01]  /*1b20*/  IMAD.HI R0, R0, 0x2, RZ ;  /* 0x0000000200007827 */ /* 0x000fe200078e02ff */
[----:B------:R-:W-:Y:S01]  /*1b30*/  LEA R15, R7, R10, 0x2 ;  /* 0x0000000a070f7211 */ /* 0x000fe200078e10ff */
[----:B------:R-:W-:Y:S01]  /*1b40*/  CS2R R104, SRZ ;  /* 0x0000000000687805 */ /* 0x000fe2000001ff00 */
[----:B------:R-:W-:Y:S01]  /*1b50*/  IADD3 R154, P2, P3, R155, c[0x0][0x170], R154 ;  /* 0x00005c009b9a7a10 */ /* 0x000fe20007b5e09a */
[----:B------:R-:W-:Y:S01]  /*1b60*/  IMAD.HI R7, R6, 0x2, RZ ;  /* 0x0000000206077827 */ /* 0x000fe200078e02ff */
[----:B------:R-:W-:Y:S01]  /*1b70*/  IADD3 R152, P0, P1, R153, c[0x0][0x168], R152 ;  /* 0x00005a0099987a10 */ /* 0x000fe2000791e098 */
[----:B------:R-:W-:Y:S01]  /*1b80*/  CS2R R106, SRZ ;  /* 0x00000000006a7805 */ /* 0x000fe2000001ff00 */
[----:B------:R-:W-:Y:S01]  /*1b90*/  SHF.L.U32 R9, R9, 0x6, RZ ;  /* 0x0000000609097819 */ /* 0x000fe200000006ff */
[----:B------:R-:W-:Y:S01]  /*1ba0*/  CS2R R52, SRZ ;  /* 0x0000000000347805 */ /* 0x000fe2000001ff00 */
[--C-:B------:R-:W-:Y:S01]  /*1bb0*/  LOP3.LUT R6, R13, 0x10, R8.reuse, 0x78, !PT ;  /* 0x000000100d067812 */ /* 0x100fe200078e7808 */
[----:B------:R-:W-:Y:S01]  /*1bc0*/  CS2R R54, SRZ ;  /* 0x0000000000367805 */ /* 0x000fe2000001ff00 */
[----:B------:R-:W-:Y:S01]  /*1bd0*/  LOP3.LUT R8, R11, 0x30, R8, 0x78, !PT ;  /* 0x000000300b087812 */ /* 0x000fe200078e7808 */
[----:B------:R-:W-:Y:S01]  /*1be0*/  CS2R R88, SRZ ;  /* 0x0000000000587805 */ /* 0x000fe2000001ff00 */
[----:B------:R-:W-:Y:S01]  /*1bf0*/  IADD3.X R155, R7, c[0x0][0x174], R2, P2, P3 ;  /* 0x00005d00079b7a10 */ /* 0x000fe200017e6402 */
[----:B------:R-:W-:Y:S01]  /*1c00*/  CS2R R90, SRZ ;  /* 0x00000000005a7805 */ /* 0x000fe2000001ff00 */
[----:B------:R-:W-:Y:S01]  /*1c10*/  IADD3.X R153, R5, c[0x0][0x16c], R0, P0, P1 ;  /* 0x00005b0005997a10 */ /* 0x000fe200007e2400 */
[----:B------:R-:W-:Y:S01]  /*1c20*/  CS2R R48, SRZ ;  /* 0x0000000000307805 */ /* 0x000fe2000001ff00 */
[----:B------:R-:W-:Y:S01]  /*1c30*/  LOP3.LUT R5, R6, R9, RZ, 0xfc, !PT ;  /* 0x0000000906057212 */ /* 0x000fe200078efcff */
[----:B------:R-:W-:Y:S01]  /*1c40*/  STL.64 [R1+0x868], R154 ;  /* 0x0008689a01007387 */ /* 0x000fe20000100a00 */
[----:B------:R-:W-:Y:S01]  /*1c50*/  LEA R6, R15, R8, 0x6 ;  /* 0x000000080f067211 */ /* 0x000fe200078e30ff */
[----:B------:R-:W-:Y:S01]  /*1c60*/  IMAD.MOV.U32 R8, RZ, RZ, RZ ;  /* 0x000000ffff087224 */ /* 0x000fe200078e00ff */
[----:B------:R-:W-:Y:S01]  /*1c70*/  SHF.L.U32 R7, R18, 0x1, RZ ;  /* 0x0000000112077819 */ /* 0x000fe200000006ff */
[----:B------:R-:W-:Y:S01]  /*1c80*/  STL [R1+0x870], R155 ;  /* 0x0008709b01007387 */ /* 0x000fe20000100800 */
[----:B------:R-:W-:Y:S01]  /*1c90*/  MOV R2, 0xff800000 ;  /* 0xff80000000027802 */ /* 0x000fe20000000f00 */
[----:B------:R-:W-:Y:S01]  /*1ca0*/  CS2R R50, SRZ ;  /* 0x0000000000327805 */ /* 0x000fe2000001ff00 */
[----:B------:R-:W-:Y:S01]  /*1cb0*/  MOV R0, 0x3f800000 ;  /* 0x3f80000000007802 */ /* 0x000fe20000000f00 */
[----:B------:R0:W-:Y:S01]  /*1cc0*/  STL.64 [R1+0x878], R4 ;  /* 0x0008780401007387 */ /* 0x0001e20000100a00 */
[----:B------:R-:W-:Y:S01]  /*1cd0*/  MOV R10, c[0x0][0x1a4] ;  /* 0x00006900000a7a02 */ /* 0x000fe20000000f00 */
[----:B------:R-:W-:Y:S01]  /*1ce0*/  CS2R R96, SRZ ;  /* 0x0000000000607805 */ /* 0x000fe2000001ff00 */
[C---:B------:R-:W-:Y:S01]  /*1cf0*/  SHF.L.U32 R12, R112.reuse, 0x8, RZ ;  /* 0x00000008700c7819 */ /* 0x040fe200000006ff */
[----:B------:R-:W-:Y:S01]  /*1d00*/  STL [R1+0x880], R5 ;  /* 0x0008800501007387 */ /* 0x000fe20000100800 */
[----:B------:R-:W-:Y:S01]  /*1d10*/  LOP3.LUT P0, RZ, R112, 0x3, RZ, 0xc0, !PT ;  /* 0x0000000370ff7812 */ /* 0x000fe2000780c0ff */
[C---:B------:R-:W-:Y:S01]  /*1d20*/  IMAD R235, R10.reuse, 0x82, RZ ;  /* 0x000000820aeb7824 */ /* 0x040fe200078e02ff */
[----:B------:R-:W-:Y:S01]  /*1d30*/  LOP3.LUT R11, R11, 0xf00, R12, 0xf8, !PT ;  /* 0x00000f000b0b7812 */ /* 0x000fe200078ef80c */
[----:B------:R1:W-:Y:S01]  /*1d40*/  STL.64 [R1+0x888], R6 ;  /* 0x0008880601007387 */ /* 0x0003e20000100a00 */
[C---:B------:R-:W-:Y:S01]  /*1d50*/  IMAD R224, R10.reuse, 0x41, RZ ;  /* 0x000000410ae07824 */ /* 0x040fe200078e02ff */
[C---:B------:R-:W-:Y:S01]  /*1d60*/  SHF.L.U32 R35, R10.reuse, 0x1, RZ ;  /* 0x000000010a237819 */ /* 0x040fe200000006ff */
[C---:B------:R-:W-:Y:S01]  /*1d70*/  IMAD R220, R10.reuse, 0x42, RZ ;  /* 0x000000420adc7824 */ /* 0x040fe200078e02ff */
[----:B------:R-:W-:Y:S01]  /*1d80*/  STL.64 [R1+0x890], R2 ;  /* 0x0008900201007387 */ /* 0x000fe20000100a00 */
[----:B0-----:R-:W-:Y:S01]  /*1d90*/  MOV R4, 0xff800000 ;  /* 0xff80000000047802 */ /* 0x001fe20000000f00 */
[C---:B------:R-:W-:Y:S01]  /*1da0*/  IMAD R233, R10.reuse, 0x84, RZ ;  /* 0x000000840ae97824 */ /* 0x040fe200078e02ff */
[----:B------:R-:W-:Y:S01]  /*1db0*/  MOV R9, c[0x0][0x1b8] ;  /* 0x00006e0000097a02 */ /* 0x000fe20000000f00 */
[----:B------:R0:W-:Y:S01]  /*1dc0*/  STL [R1+0x2c], R0 ;  /* 0x00002c0001007387 */ /* 0x0001e20000100800 */
[C---:B------:R-:W-:Y:S01]  /*1dd0*/  IMAD R222, R10.reuse, 0x21, RZ ;  /* 0x000000210ade7824 */ /* 0x040fe200078e02ff */
[----:B------:R-:W-:Y:S01]  /*1de0*/  MOV R175, 0xff800000 ;  /* 0xff80000000af7802 */ /* 0x000fe20000000f00 */
[C---:B------:R-:W-:Y:S01]  /*1df0*/  IMAD R223, R10.reuse, 0x8c, RZ ;  /* 0x0000008c0adf7824 */ /* 0x040fe200078e02ff */
[----:B------:R2:W-:Y:S01]  /*1e00*/  STL [R1+0x8a0], R3 ;  /* 0x0008a00301007387 */ /* 0x0005e20000100800 */
[-C--:B-1----:R-:W-:Y:S01]  /*1e10*/  IADD3 R6, P6, R233, R152.reuse, RZ ;  /* 0x00000098e9067210 */ /* 0x082fe20007fde0ff */
[C---:B------:R-:W-:Y:S01]  /*1e20*/  IMAD R232, R10.reuse, 0x86, RZ ;  /* 0x000000860ae87824 */ /* 0x040fe200078e02ff */
[----:B------:R-:W-:Y:S01]  /*1e30*/  SHF.L.U32 R240, R9, 0x1, RZ ;  /* 0x0000000109f07819 */ /* 0x000fe200000006ff */
[----:B------:R1:W-:Y:S01]  /*1e40*/  STL [R1+0x4], R4 ;  /* 0x0000040401007387 */ /* 0x0003e20000100800 */
[C---:B------:R-:W-:Y:S01]  /*1e50*/  IMAD R214, R10.reuse, 0x22, RZ ;  /* 0x000000220ad67824 */ /* 0x040fe200078e02ff */
[----:B0-----:R-:W-:Y:S01]  /*1e60*/  MOV R0, RZ ;  /* 0x000000ff00007202 */ /* 0x001fe20000000f00 */
[C---:B------:R-:W-:Y:S01]  /*1e70*/  IMAD R218, R10.reuse, 0x43, RZ ;  /* 0x000000430ada7824 */ /* 0x040fe200078e02ff */
[----:B------:R-:W-:Y:S01]  /*1e80*/  MOV R193, 0xff800000 ;  /* 0xff80000000c17802 */ /* 0x000fe20000000f00 */
[C---:B------:R-:W-:Y:S01]  /*1e90*/  IMAD R210, R10.reuse, 0x44, RZ ;  /* 0x000000440ad27824 */ /* 0x040fe200078e02ff */
[----:B--2---:R-:W-:Y:S01]  /*1ea0*/  MOV R3, 0xff800000 ;  /* 0xff80000000037802 */ /* 0x004fe20000000f00 */
[----:B------:R-:W-:Y:S01]  /*1eb0*/  IMAD R215, R10, 0x11, RZ ;  /* 0x000000110ad77824 */ /* 0x000fe200078e02ff */
[-C--:B------:R-:W-:Y:S01]  /*1ec0*/  LEA.HI.X.SX32 R7, R220, R153.reuse, 0x1, P6 ;  /* 0x00000099dc077211 */ /* 0x080fe200030f0eff */
[----:B------:R-:W-:Y:S01]  /*1ed0*/  IMAD R230, R10, 0x88, RZ ;  /* 0x000000880ae67824 */ /* 0x000fe200078e02ff */
[----:B-1----:R-:W-:Y:S01]  /*1ee0*/  MOV R4, 0x3f800000 ;  /* 0x3f80000000047802 */ /* 0x002fe20000000f00 */
[----:B------:R0:W-:Y:S01]  /*1ef0*/  STL [R1+0x8], R3 ;  /* 0x0000080301007387 */ /* 0x0001e20000100800 */
[-C--:B------:R-:W-:Y:S01]  /*1f00*/  IADD3 R154, P2, R232, R152.reuse, RZ ;  /* 0x00000098e89a7210 */ /* 0x080fe20007f5e0ff */
[C---:B------:R-:W-:Y:S01]  /*1f10*/  IMAD R217, R10.reuse, 0x8e, RZ ;  /* 0x0000008e0ad97824 */ /* 0x040fe200078e02ff */
[----:B------:R-:W-:Y:S01]  /*1f20*/  MOV R191, 0xff800000 ;  /* 0xff80000000bf7802 */ /* 0x000fe20000000f00 */
[----:B------:R-:W-:Y:S01]  /*1f30*/  STL [R1+0xc], RZ ;  /* 0x00000cff01007387 */ /* 0x000fe20000100800 */
[C---:B------:R-:W-:Y:S01]  /*1f40*/  IMAD R216, R10.reuse, 0x90, RZ ;  /* 0x000000900ad87824 */ /* 0x040fe200078e02ff */
[----:B------:R-:W-:Y:S01]  /*1f50*/  MOV R211, 0xff800000 ;  /* 0xff80000000d37802 */ /* 0x000fe20000000f00 */
[C---:B------:R-:W-:Y:S01]  /*1f60*/  IMAD R226, R10.reuse, 0x8a, RZ ;  /* 0x0000008a0ae27824 */ /* 0x040fe200078e02ff */
[----:B------:R1:W-:Y:S01]  /*1f70*/  STL [R1], R2 ;  /* 0x0000000201007387 */ /* 0x0003e20000100800 */
[C---:B------:R-:W-:Y:S01]  /*1f80*/  IMAD R208, R10.reuse, 0x45, RZ ;  /* 0x000000450ad07824 */ /* 0x040fe200078e02ff */
[----:B0-----:R-:W-:Y:S01]  /*1f90*/  MOV R3, 0x3f800000 ;  /* 0x3f80000000037802 */ /* 0x001fe20000000f00 */
[----:B------:R-:W-:Y:S01]  /*1fa0*/  IMAD R205, R10, 0x46, RZ ;  /* 0x000000460acd7824 */ /* 0x000fe200078e02ff */
[----:B------:R-:W-:Y:S01]  /*1fb0*/  LEA.HI.X.SX32 R155, R218, R153, 0x1, P2 ;  /* 0x00000099da9b7211 */ /* 0x000fe200010f0eff */
[----:B------:R-:W-:Y:S01]  /*1fc0*/  IMAD R212, R10, 0x92, RZ ;  /* 0x000000920ad47824 */ /* 0x000fe200078e02ff */
[----:B------:R-:W-:Y:S01]  /*1fd0*/  IADD3 R232, P1, R226, R152, RZ ;  /* 0x00000098e2e87210 */ /* 0x000fe20007f3e0ff */
[C---:B------:R-:W-:Y:S01]  /*1fe0*/  IMAD R207, R10.reuse, 0x23, RZ ;  /* 0x000000230acf7824 */ /* 0x040fe200078e02ff */
[----:B------:R-:W-:Y:S01]  /*1ff0*/  CS2R R98, SRZ ;  /* 0x0000000000627805 */ /* 0x000fe2000001ff00 */
[C---:B------:R-:W-:Y:S01]  /*2000*/  IMAD R203, R10.reuse, 0x47, RZ ;  /* 0x000000470acb7824 */ /* 0x040fe200078e02ff */
[----:B------:R-:W-:Y:S01]  /*2010*/  CS2R R100, SRZ ;  /* 0x0000000000647805 */ /* 0x000fe2000001ff00 */
[----:B-1----:R-:W-:Y:S01]  /*2020*/  IMAD.MOV.U32 R2, RZ, RZ, 0x3f800000 ;  /* 0x3f800000ff027424 */ /* 0x002fe200078e00ff */
[----:B------:R-:W-:Y:S01]  /*2030*/  CS2R R102, SRZ ;  /* 0x0000000000667805 */ /* 0x000fe2000001ff00 */
[C---:B------:R-:W-:Y:S01]  /*2040*/  IMAD R209, R10.reuse, 0x94, RZ ;  /* 0x000000940ad17824 */ /* 0x040fe200078e02ff */
[----:B------:R-:W-:Y:S01]  /*2050*/  CS2R R76, SRZ ;  /* 0x00000000004c7805 */ /* 0x000fe2000001ff00 */
[C---:B------:R-:W-:Y:S01]  /*2060*/  IMAD R198, R10.reuse, 0x12, RZ ;  /* 0x000000120ac67824 */ /* 0x040fe200078e02ff */
[----:B------:R-:W-:Y:S01]  /*2070*/  STL [R1+0x28], R2 ;  /* 0x0000280201007387 */ /* 0x000fe20000100800 */
[C---:B------:R-:W-:Y:S01]  /*2080*/  IMAD R200, R10.reuse, 0x9, RZ ;  /* 0x000000090ac87824 */ /* 0x040fe200078e02ff */
[----:B------:R-:W-:Y:S01]  /*2090*/  CS2R R78, SRZ ;  /* 0x00000000004e7805 */ /* 0x000fe2000001ff00 */
[C---:B------:R-:W-:Y:S01]  /*20a0*/  IMAD R195, R10.reuse, 0x48, RZ ;  /* 0x000000480ac37824 */ /* 0x040fe200078e02ff */
[----:B------:R-:W-:Y:S01]  /*20b0*/  STL [R1+0x24], R4 ;  /* 0x0000240401007387 */ /* 0x000fe20000100800 */
[----:B------:R-:W-:-:S02]  /*20c0*/  IMAD R201, R10, 0x96, RZ ;  /* 0x000000960ac97824 */ /* 0x000fc400078e02ff */
[C---:B------:R-:W-:Y:S01]  /*20d0*/  IMAD R197, R10.reuse, 0x24, RZ ;  /* 0x000000240ac57824 */ /* 0x040fe200078e02ff */
[----:B------:R-:W-:Y:S01]  /*20e0*/  STL [R1+0x20], R3 ;  /* 0x0000200301007387 */ /* 0x000fe20000100800 */
[C---:B------:R-:W-:Y:S02]  /*20f0*/  IMAD R187, R10.reuse, 0x4a, RZ ;  /* 0x0000004a0abb7824 */ /* 0x040fe400078e02ff */
[C---:B------:R-:W-:Y:S01]  /*2100*/  IMAD R190, R10.reuse, 0x49, RZ ;  /* 0x000000490abe7824 */ /* 0x040fe200078e02ff */
[----:B------:R-:W-:Y:S01]  /*2110*/  STL [R1+0x1c], R2 ;  /* 0x00001c0201007387 */ /* 0x000fe20000100800 */
[C---:B------:R-:W-:Y:S02]  /*2120*/  IMAD R199, R10.reuse, 0x98, RZ ;  /* 0x000000980ac77824 */ /* 0x040fe400078e02ff */
[C---:B------:R-:W-:Y:S01]  /*2130*/  IMAD R189, R10.reuse, 0x25, RZ ;  /* 0x000000250abd7824 */ /* 0x040fe200078e02ff */
[----:B------:R0:W-:Y:S01]  /*2140*/  STL [R1+0x18], R4 ;  /* 0x0000180401007387 */ /* 0x0001e20000100800 */
[----:B------:R-:W-:-:S02]  /*2150*/  IMAD R181, R10, 0x26, RZ ;  /* 0x000000260ab57824 */ /* 0x000fc400078e02ff */
[C---:B------:R-:W-:Y:S01]  /*2160*/  IMAD R178, R10.reuse, 0x4c, RZ ;  /* 0x0000004c0ab27824 */ /* 0x040fe200078e02ff */
[----:B------:R-:W-:Y:S01]  /*2170*/  STL [R1+0x14], R3 ;  /* 0x0000140301007387 */ /* 0x000fe20000100800 */
[C---:B------:R-:W-:Y:S02]  /*2180*/  IMAD R182, R10.reuse, 0x13, RZ ;  /* 0x000000130ab67824 */ /* 0x040fe400078e02ff */
[C---:B------:R-:W-:Y:S01]  /*2190*/  IMAD R172, R10.reuse, 0x4e, RZ ;  /* 0x0000004e0aac7824 */ /* 0x040fe200078e02ff */
[----:B------:R1:W-:Y:S01]  /*21a0*/  STL [R1+0x10], R2 ;  /* 0x0000100201007387 */ /* 0x0003e20000100800 */
[----:B------:R-:W-:Y:S01]  /*21b0*/  IMAD R185, R10, 0x4b, RZ ;  /* 0x0000004b0ab97824 */ /* 0x000fe200078e02ff */
[----:B0-----:R-:W-:Y:S01]  /*21c0*/  IADD3 R4, P5, R230, R152, RZ ;  /* 0x00000098e6047210 */ /* 0x001fe20007fbe0ff */
[C---:B------:R-:W-:Y:S01]  /*21d0*/  IMAD R194, R10.reuse, 0x9a, RZ ;  /* 0x0000009a0ac27824 */ /* 0x040fe200078e02ff */
[----:B------:R0:W-:Y:S01]  /*21e0*/  STL.64 [R1+0x898], R56 ;  /* 0x0008983801007387 */ /* 0x0001e20000100a00 */
[----:B------:R-:W-:-:S02]  /*21f0*/  IMAD R183, R10, 0xa0, RZ ;  /* 0x000000a00ab77824 */ /* 0x000fc400078e02ff */
[C---:B------:R-:W-:Y:S02]  /*2200*/  IMAD R174, R10.reuse, 0x27, RZ ;  /* 0x000000270aae7824 */ /* 0x040fe400078e02ff */
[C---:B------:R-:W-:Y:S01]  /*2210*/  IMAD R192, R10.reuse, 0x9c, RZ ;  /* 0x0000009c0ac07824 */ /* 0x040fe200078e02ff */
[-C--:B-1----:R-:W-:Y:S01]  /*2220*/  IADD3 R2, P4, R235, R152.reuse, RZ ;  /* 0x00000098eb027210 */ /* 0x082fe20007f9e0ff */
[C---:B------:R-:W-:Y:S02]  /*2230*/  IMAD R165, R10.reuse, 0xa, RZ ;  /* 0x0000000a0aa57824 */ /* 0x040fe400078e02ff */
[----:B------:R-:W-:Y:S01]  /*2240*/  IMAD R176, R10, 0x4d, RZ ;  /* 0x0000004d0ab07824 */ /* 0x000fe200078e02ff */
[----:B------:R-:W-:Y:S01]  /*2250*/  LEA.HI.X.SX32 R3, R224, R153, 0x1, P4 ;  /* 0x00000099e0037211 */ /* 0x000fe200020f0eff */
[----:B------:R-:W-:Y:S01]  /*2260*/  IMAD R179, R10, 0xa2, RZ ;  /* 0x000000a20ab37824 */ /* 0x000fe200078e02ff */
[----:B0-----:R-:W-:Y:S01]  /*2270*/  IADD3 R56, P3, R220, R152, RZ ;  /* 0x00000098dc387210 */ /* 0x001fe20007f7e0ff */
[----:B------:R-:W-:-:S02]  /*2280*/  IMAD R168, R10, 0x5, RZ ;  /* 0x000000050aa87824 */ /* 0x000fc400078e02ff */
[----:B------:R0:W-:Y:S01]  /*2290*/  STL.64 [R1+0x618], R2 ;  /* 0x0006180201007387 */ /* 0x0001e20000100a00 */
[C---:B------:R-:W-:Y:S02]  /*22a0*/  IMAD R184, R10.reuse, 0x9e, RZ ;  /* 0x0000009e0ab87824 */ /* 0x040fe400078e02ff */
[C---:B------:R-:W-:Y:S02]  /*22b0*/  IMAD R170, R10.reuse, 0x4f, RZ ;  /* 0x0000004f0aaa7824 */ /* 0x040fe400078e02ff */
[C---:B------:R-:W-:Y:S02]  /*22c0*/  IMAD R160, R10.reuse, 0x50, RZ ;  /* 0x000000500aa07824 */ /* 0x040fe400078e02ff */
[C---:B------:R-:W-:Y:S02]  /*22d0*/  IMAD R163, R10.reuse, 0x14, RZ ;  /* 0x000000140aa37824 */ /* 0x040fe400078e02ff */
[C---:B------:R-:W-:Y:S02]  /*22e0*/  IMAD R162, R10.reuse, 0x28, RZ ;  /* 0x000000280aa27824 */ /* 0x040fe400078e02ff */
[----:B------:R-:W-:Y:S01]  /*22f0*/  IMAD R177, R10, 0xa4, RZ ;  /* 0x000000a40ab17824 */ /* 0x000fe200078e02ff */
[----:B0-----:R-:W2:Y:S01]  /*2300*/  LDL.LU R3, [R1+0x8a0] ;  /* 0x0008a00001037983 */ /* 0x001ea20000300800 */
[----:B------:R-:W-:Y:S01]  /*2310*/  LEA.HI.X.SX32 R57, R222, R153, 0x1, P3 ;  /* 0x00000099de397211 */ /* 0x000fe200018f0eff */
[C---:B------:R-:W-:Y:S01]  /*2320*/  IMAD R150, R10.reuse, 0x52, RZ ;  /* 0x000000520a967824 */ /* 0x040fe200078e02ff */
[----:B------:R-:W-:Y:S01]  /*2330*/  IADD3 R2, P4, R223, R152, RZ ;  /* 0x00000098df027210 */ /* 0x000fe20007f9e0ff */
[----:B------:R-:W-:-:S02]  /*2340*/  IMAD R156, R10, 0x29, RZ ;  /* 0x000000290a9c7824 */ /* 0x000fc400078e02ff */
[----:B------:R0:W-:Y:S01]  /*2350*/  STL.64 [R1+0x718], R56 ;  /* 0x0007183801007387 */ /* 0x0001e20000100a00 */
[C---:B------:R-:W-:Y:S02]  /*2360*/  IMAD R144, R10.reuse, 0x2a, RZ ;  /* 0x0000002a0a907824 */ /* 0x040fe400078e02ff */
[C---:B------:R-:W-:Y:S01]  /*2370*/  IMAD R157, R10.reuse, 0x51, RZ ;  /* 0x000000510a9d7824 */ /* 0x040fe200078e02ff */
[----:B------:R-:W-:Y:S01]  /*2380*/  STL [R1+0x5f0], R2 ;  /* 0x0005f00201007387 */ /* 0x000fe20000100800 */
[C---:B------:R-:W-:Y:S02]  /*2390*/  IMAD R166, R10.reuse, 0xa6, RZ ;  /* 0x000000a60aa67824 */ /* 0x040fe400078e02ff */
[C---:B------:R-:W-:Y:S01]  /*23a0*/  IMAD R145, R10.reuse, 0x15, RZ ;  /* 0x000000150a917824 */ /* 0x040fe200078e02ff */
[----:B------:R1:W-:Y:S01]  /*23b0*/  STL.64 [R1+0x610], R6 ;  /* 0x0006100601007387 */ /* 0x0003e20000100a00 */
[C---:B------:R-:W-:Y:S02]  /*23c0*/  IMAD R164, R10.reuse, 0xa8, RZ ;  /* 0x000000a80aa47824 */ /* 0x040fe400078e02ff */
[----:B------:R-:W-:Y:S01]  /*23d0*/  IMAD R147, R10, 0x53, RZ ;  /* 0x000000530a937824 */ /* 0x000fe200078e02ff */
[----:B0-----:R-:W-:Y:S01]  /*23e0*/  IADD3 R56, P3, R214, R152, RZ ;  /* 0x00000098d6387210 */ /* 0x001fe20007f7e0ff */
[----:B------:R-:W-:-:S02]  /*23f0*/  IMAD R158, R10, 0xac, RZ ;  /* 0x000000ac0a9e7824 */ /* 0x000fc400078e02ff */
[C---:B------:R-:W-:Y:S01]  /*2400*/  IMAD R141, R10.reuse, 0x54, RZ ;  /* 0x000000540a8d7824 */ /* 0x040fe200078e02ff */
[-C--:B------:R-:W-:Y:S01]  /*2410*/  LEA.HI.X.SX32 R57, R215, R153.reuse, 0x1, P3 ;  /* 0x00000099d7397211 */ /* 0x080fe200018f0eff */
[C---:B------:R-:W-:Y:S02]  /*2420*/  IMAD R159, R10.reuse, 0xaa, RZ ;  /* 0x000000aa0a9f7824 */ /* 0x040fe400078e02ff */
[----:B------:R-:W-:Y:S01]  /*2430*/  IMAD R136, R10, 0x56, RZ ;  /* 0x000000560a887824 */ /* 0x000fe200078e02ff */
[-C--:B-1----:R-:W-:Y:S01]  /*2440*/  IADD3 R6, P6, R210, R152.reuse, RZ ;  /* 0x00000098d2067210 */ /* 0x082fe20007fde0ff */
[----:B------:R0:W-:Y:S01]  /*2450*/  STL.64 [R1+0x608], R154 ;  /* 0x0006089a01007387 */ /* 0x0001e20000100a00 */
[----:B------:R-:W-:Y:S01]  /*2460*/  IADD3 R222, P3, R216, R152, RZ ;  /* 0x00000098d8de7210 */ /* 0x000fe20007f7e0ff */
[----:B------:R-:W-:Y:S01]  /*2470*/  IMAD R138, R10, 0x2b, RZ ;  /* 0x0000002b0a8a7824 */ /* 0x000fe200078e02ff */
[-C--:B------:R-:W-:Y:S01]  /*2480*/  LEA.HI.X.SX32 R7, R214, R153.reuse, 0x1, P6 ;  /* 0x00000099d6077211 */ /* 0x080fe200030f0eff */
[----:B------:R1:W-:Y:S01]  /*2490*/  STL.64 [R1+0x798], R56 ;  /* 0x0007983801007387 */ /* 0x0003e20000100a00 */
[----:B------:R-:W-:Y:S01]  /*24a0*/  MOV R216, R2 ;  /* 0x0000000200d87202 */ /* 0x000fe20000000f00 */
[----:B------:R-:W-:Y:S01]  /*24b0*/  IMAD R129, R10, 0x16, RZ ;  /* 0x000000160a817824 */ /* 0x000fe200078e02ff */
[----:B------:R-:W-:Y:S01]  /*24c0*/  LEA.HI.X.SX32 R5, R210, R153, 0x1, P5 ;  /* 0x00000099d2057211 */ /* 0x000fe200028f0eff */
[----:B------:R-:W-:-:S02]  /*24d0*/  IMAD R139, R10, 0x55, RZ ;  /* 0x000000550a8b7824 */ /* 0x000fc400078e02ff */
[C---:B------:R-:W-:Y:S01]  /*24e0*/  IMAD R148, R10.reuse, 0xae, RZ ;  /* 0x000000ae0a947824 */ /* 0x040fe200078e02ff */
[----:B0-----:R-:W-:Y:S01]  /*24f0*/  IADD3 R154, P2, R217, R152, RZ ;  /* 0x00000098d99a7210 */ /* 0x001fe20007f5e0ff */
[C---:B------:R-:W-:Y:S02]  /*2500*/  IMAD R132, R10.reuse, 0xb, RZ ;  /* 0x0000000b0a847824 */ /* 0x040fe400078e02ff */
[C---:B------:R-:W-:Y:S01]  /*2510*/  IMAD R134, R10.reuse, 0x57, RZ ;  /* 0x000000570a867824 */ /* 0x040fe200078e02ff */
[----:B-1----:R0:W5:Y:S01]  /*2520*/  LDL.LU.64 R56, [R1+0x898] ;  /* 0x0008980001387983 */ /* 0x0021620000300a00 */
[C---:B------:R-:W-:Y:S02]  /*2530*/  IMAD R126, R10.reuse, 0x58, RZ ;  /* 0x000000580a7e7824 */ /* 0x040fe400078e02ff */
[C---:B------:R-:W-:Y:S02]  /*2540*/  IMAD R146, R10.reuse, 0xb0, RZ ;  /* 0x000000b00a927824 */ /* 0x040fe400078e02ff */
[----:B------:R-:W-:-:S02]  /*2550*/  IMAD R140, R10, 0xb4, RZ ;  /* 0x000000b40a8c7824 */ /* 0x000fc400078e02ff */
[C---:B------:R-:W-:Y:S02]  /*2560*/  IMAD R128, R10.reuse, 0x2c, RZ ;  /* 0x0000002c0a807824 */ /* 0x040fe400078e02ff */
[C---:B------:R-:W-:Y:S02]  /*2570*/  IMAD R120, R10.reuse, 0x5a, RZ ;  /* 0x0000005a0a787824 */ /* 0x040fe400078e02ff */
[C---:B------:R-:W-:Y:S02]  /*2580*/  IMAD R142, R10.reuse, 0xb2, RZ ;  /* 0x000000b20a8e7824 */ /* 0x040fe400078e02ff */
        /* <DEDUP_REMOVED lines=59> */
[----:B------:R-:W-:Y:S02]  /*2940*/  IMAD R34, R10, 0x7e, RZ ;  /* 0x0000007e0a227824 */ /* 0x000fe400078e02ff */
        /* <DEDUP_REMOVED lines=56> */
[----:B------:R-:W-:Y:S01]  /*2cd0*/  IMAD R239, R9, 0x7e, RZ ;  /* 0x0000007e09ef7824 */ /* 0x000fe200078e02ff */
[----:B--2---:R-:W-:-:S02]  /*2ce0*/  MOV R217, R3 ;  /* 0x0000000300d97202 */ /* 0x004fc40000000f00 */
[----:B------:R0:W5:Y:S04]  /*2cf0*/  LDL.LU.64 R2, [R1+0x890] ;  /* 0x0008900001027983 */ /* 0x0001680000300a00 */
[----:B------:R1:W-:Y:S04]  /*2d00*/  STL.64 [R1+0x710], R6 ;  /* 0x0007100601007387 */ /* 0x0003e80000100a00 */
[----:B-1----:R-:W2:Y:S04]  /*2d10*/  LDL.LU.64 R6, [R1+0x888] ;  /* 0x0008880001067983 */ /* 0x002ea80000300a00 */
[----:B------:R-:W-:Y:S04]  /*2d20*/  STL [R1+0x5e0], R222 ;  /* 0x0005e0de01007387 */ /* 0x000fe80000100800 */
[----:B------:R1:W-:Y:S04]  /*2d30*/  STL.64 [R1+0x600], R4 ;  /* 0x0006000401007387 */ /* 0x0003e80000100a00 */
[----:B-1----:R-:W3:Y:S01]  /*2d40*/  LDL.LU R5, [R1+0x880] ;  /* 0x0008800001057983 */ /* 0x002ee20000300800 */
[----:B------:R-:W-:-:S02]  /*2d50*/  MOV R214, R222 ;  /* 0x000000de00d67202 */ /* 0x000fc40000000f00 */
[-C--:B------:R-:W-:Y:S02]  /*2d60*/  IADD3 R222, P6, R205, R152.reuse, RZ ;  /* 0x00000098cdde7210 */ /* 0x080fe40007fde0ff */
[-C--:B------:R-:W-:Y:S01]  /*2d70*/  LEA.HI.X.SX32 R233, R208, R153.reuse, 0x1, P1 ;  /* 0x00000099d0e97211 */ /* 0x080fe200008f0eff */
[----:B------:R-:W-:Y:S01]  /*2d80*/  IMAD.MOV.U32 R215, RZ, RZ, R223 ;  /* 0x000000ffffd77224 */ /* 0x000fe200078e00df */
[----:B------:R-:W-:Y:S02]  /*2d90*/  IADD3 R4, P5, R212, R152, RZ ;  /* 0x00000098d4047210 */ /* 0x000fe40007fbe0ff */
[-C--:B------:R-:W-:Y:S01]  /*2da0*/  LEA.HI.X.SX32 R223, R207, R153.reuse, 0x1, P6 ;  /* 0x00000099cfdf7211 */ /* 0x080fe200030f0eff */
[----:B------:R1:W-:Y:S01]  /*2db0*/  STL.64 [R1+0x5f8], R232 ;  /* 0x0005f8e801007387 */ /* 0x0003e20000100a00 */
[-C--:B------:R-:W-:Y:S02]  /*2dc0*/  LEA.HI.X.SX32 R217, R205, R153.reuse, 0x1, P4 ;  /* 0x00000099cdd97211 */ /* 0x080fe400020f0eff */
[----:B------:R-:W-:Y:S01]  /*2dd0*/  LEA.HI.X.SX32 R155, R203, R153, 0x1, P2 ;  /* 0x00000099cb9b7211 */ /* 0x000fe200010f0eff */
[----:B------:R4:W-:Y:S01]  /*2de0*/  STL [R1+0x5d8], R4 ;  /* 0x0005d80401007387 */ /* 0x0009e20000100800 */
[----:B------:R-:W-:-:S02]  /*2df0*/  MOV R208, R4 ;  /* 0x0000000400d07202 */ /* 0x000fc40000000f00 */
[-C--:B-1----:R-:W-:Y:S02]  /*2e00*/  IADD3 R232, P1, R209, R152.reuse, RZ ;  /* 0x00000098d1e87210 */ /* 0x082fe40007f3e0ff */
[----:B---3--:R-:W-:Y:S02]  /*2e10*/  MOV R209, R5 ;  /* 0x0000000500d17202 */ /* 0x008fe40000000f00 */
[----:B----4-:R-:W3:Y:S04]  /*2e20*/  LDL.LU.64 R4, [R1+0x878] ;  /* 0x0008780001047983 */ /* 0x010ee80000300a00 */
[----:B------:R-:W-:Y:S04]  /*2e30*/  STL.64 [R1+0x708], R222 ;  /* 0x000708de01007387 */ /* 0x000fe80000100a00 */
[----:B------:R-:W-:Y:S04]  /*2e40*/  STL [R1+0x5f4], R217 ;  /* 0x0005f4d901007387 */ /* 0x000fe80000100800 */
[----:B------:R1:W-:Y:S04]  /*2e50*/  STL.64 [R1+0x5e8], R154 ;  /* 0x0005e89a01007387 */ /* 0x0003e80000100a00 */
[----:B-1----:R-:W4:Y:S01]  /*2e60*/  LDL.LU R155, [R1+0x870] ;  /* 0x00087000019b7983 */ /* 0x002f220000300800 */
[----:B------:R-:W-:-:S02]  /*2e70*/  IADD3 R222, P6, R198, R152, RZ ;  /* 0x00000098c6de7210 */ /* 0x000fc40007fde0ff */
[----:B------:R-:W-:Y:S02]  /*2e80*/  IADD3 R154, P2, R195, R152, RZ ;  /* 0x00000098c39a7210 */ /* 0x000fe40007f5e0ff */
[----:B------:R-:W-:Y:S02]  /*2e90*/  LEA.HI.X.SX32 R223, R200, R153, 0x1, P6 ;  /* 0x00000099c8df7211 */ /* 0x000fe400030f0eff */
[----:B------:R-:W-:-:S03]  /*2ea0*/  MOV R200, R154 ;  /* 0x0000009a00c87202 */ /* 0x000fc60000000f00 */
[----:B------:R1:W-:Y:S01]  /*2eb0*/  STL.64 [R1+0x7d8], R222 ;  /* 0x0007d8de01007387 */ /* 0x0003e20000100a00 */
[----:B------:R-:W-:-:S03]  /*2ec0*/  IADD3 R216, P4, R197, R152, RZ ;  /* 0x00000098c5d87210 */ /* 0x000fc60007f9e0ff */
[----:B------:R0:W-:Y:S01]  /*2ed0*/  STL [R1+0x700], R154 ;  /* 0x0007009a01007387 */ /* 0x0001e20000100800 */
[----:B-1----:R-:W-:Y:S02]  /*2ee0*/  IADD3 R222, P6, R201, R152, RZ ;  /* 0x00000098c9de7210 */ /* 0x002fe40007fde0ff */
[-C--:B------:R-:W-:Y:S02]  /*2ef0*/  LEA.HI.X.SX32 R217, R198, R153.reuse, 0x1, P4 ;  /* 0x00000099c6d97211 */ /* 0x080fe400020f0eff */
[-C--:B------:R-:W-:Y:S02]  /*2f00*/  LEA.HI.X.SX32 R215, R195, R153.reuse, 0x1, P3 ;  /* 0x00000099c3d77211 */ /* 0x080fe400018f0eff */
[-C--:B------:R-:W-:Y:S02]  /*2f10*/  LEA.HI.X.SX32 R209, R190, R153.reuse, 0x1, P5 ;  /* 0x00000099bed17211 */ /* 0x080fe400028f0eff */
[-C--:B------:R-:W-:Y:S02]  /*2f20*/  LEA.HI.X.SX32 R233, R187, R153.reuse, 0x1, P1 ;  /* 0x00000099bbe97211 */ /* 0x080fe400008f0eff */
[----:B------:R-:W-:-:S02]  /*2f30*/  LEA.HI.X.SX32 R223, R185, R153, 0x1, P6 ;  /* 0x00000099b9df7211 */ /* 0x000fc400030f0eff */
[-C--:B------:R-:W-:Y:S02]  /*2f40*/  IADD3 R214, P3, R194, R152.reuse, RZ ;  /* 0x00000098c2d67210 */ /* 0x080fe40007f7e0ff */
[-C--:B------:R-:W-:Y:S02]  /*2f50*/  IADD3 R208, P5, R192, R152.reuse, RZ ;  /* 0x00000098c0d07210 */ /* 0x080fe40007fbe0ff */
[----:B------:R-:W-:-:S04]  /*2f60*/  IADD3 R194, P6, R184, R152, RZ ;  /* 0x00000098b8c27210 */ /* 0x000fc80007fde0ff */
[----:B------:R-:W-:Y:S01]  /*2f70*/  LEA.HI.X.SX32 R195, R170, R153, 0x1, P6 ;  /* 0x00000099aac37211 */ /* 0x000fe200030f0eff */
[C---:B------:R-:W-:Y:S02]  /*2f80*/  IMAD R235, R10.reuse, 0x33, RZ ;  /* 0x000000330aeb7824 */ /* 0x040fe400078e02ff */
[----:B------:R-:W-:Y:S01]  /*2f90*/  IMAD R230, R10, 0xd2, RZ ;  /* 0x000000d20ae67824 */ /* 0x000fe200078e02ff */
[----:B----4-:R-:W-:Y:S02]  /*2fa0*/  MOV R201, R155 ;  /* 0x0000009b00c97202 */ /* 0x010fe40000000f00 */
[----:B0-----:R-:W4:Y:S01]  /*2fb0*/  LDL.LU.64 R154, [R1+0x868] ;  /* 0x00086800019a7983 */ /* 0x001f220000300a00 */
[----:B------:R-:W-:Y:S02]  /*2fc0*/  LEA.HI.X.SX32 R201, R197, R153, 0x1, P2 ;  /* 0x00000099c5c97211 */ /* 0x000fe400010f0eff */
[-C--:B------:R-:W-:Y:S01]  /*2fd0*/  IADD3 R198, P2, R187, R152.reuse, RZ ;  /* 0x00000098bbc67210 */ /* 0x080fe20007f5e0ff */
[----:B------:R0:W-:Y:S04]  /*2fe0*/  STL.64 [R1+0x790], R216 ;  /* 0x000790d801007387 */ /* 0x0001e80000100a00 */
[----:B------:R-:W-:Y:S04]  /*2ff0*/  STL [R1+0x5e4], R215 ;  /* 0x0005e4d701007387 */ /* 0x000fe80000100800 */
[----:B------:R1:W-:Y:S01]  /*3000*/  STL [R1+0x704], R201 ;  /* 0x000704c901007387 */ /* 0x0003e20000100800 */
[----:B0-----:R-:W-:-:S02]  /*3010*/  IADD3 R216, P4, R199, R152, RZ ;  /* 0x00000098c7d87210 */ /* 0x001fc40007f9e0ff */
[----:B------:R-:W-:Y:S01]  /*3020*/  LEA.HI.X.SX32 R199, R189, R153, 0x1, P2 ;  /* 0x00000099bdc77211 */ /* 0x000fe200010f0eff */
[----:B------:R-:W-:Y:S01]  /*3030*/  STL [R1+0x5dc], R209 ;  /* 0x0005dcd101007387 */ /* 0x000fe20000100800 */
[----:B------:R-:W-:-:S03]  /*3040*/  IADD3 R200, P2, R181, R152, RZ ;  /* 0x00000098b5c87210 */ /* 0x000fc60007f5e0ff */
[----:B------:R0:W-:Y:S01]  /*3050*/  STL.64 [R1+0x6f8], R198 ;  /* 0x0006f8c601007387 */ /* 0x0001e20000100a00 */
[----:B-1----:R-:W-:-:S03]  /*3060*/  LEA.HI.X.SX32 R201, R182, R153, 0x1, P2 ;  /* 0x00000099b6c97211 */ /* 0x002fc600010f0eff */
[----:B------:R-:W-:Y:S01]  /*3070*/  STL.64 [R1+0x5d0], R232 ;  /* 0x0005d0e801007387 */ /* 0x000fe20000100a00 */
[----:B0-----:R-:W-:-:S03]  /*3080*/  IADD3 R198, P1, R178, R152, RZ ;  /* 0x00000098b2c67210 */ /* 0x001fc60007f3e0ff */
[----:B------:R0:W-:Y:S01]  /*3090*/  STL.64 [R1+0x788], R200 ;  /* 0x000788c801007387 */ /* 0x0001e20000100a00 */
[-C--:B------:R-:W-:Y:S02]  /*30a0*/  LEA.HI.X.SX32 R199, R181, R153.reuse, 0x1, P1 ;  /* 0x00000099b5c77211 */ /* 0x080fe400008f0eff */
[-C--:B------:R-:W-:Y:S02]  /*30b0*/  IADD3 R182, P1, R172, R152.reuse, RZ ;  /* 0x00000098acb67210 */ /* 0x080fe40007f3e0ff */
[-C--:B------:R-:W-:Y:S01]  /*30c0*/  LEA.HI.X.SX32 R217, R178, R153.reuse, 0x1, P4 ;  /* 0x00000099b2d97211 */ /* 0x080fe200020f0eff */
[----:B------:R-:W-:Y:S01]  /*30d0*/  STL.64 [R1+0x5c8], R222 ;  /* 0x0005c8de01007387 */ /* 0x000fe20000100a00 */
[-C--:B------:R-:W-:Y:S02]  /*30e0*/  LEA.HI.X.SX32 R215, R176, R153.reuse, 0x1, P3 ;  /* 0x00000099b0d77211 */ /* 0x080fe400018f0eff */
[----:B0-----:R-:W-:Y:S02]  /*30f0*/  IADD3 R200, P2, R183, R152, RZ ;  /* 0x00000098b7c87210 */ /* 0x001fe40007f5e0ff */
[----:B------:R-:W-:-:S02]  /*3100*/  LEA.HI.X.SX32 R183, R174, R153, 0x1, P1 ;  /* 0x00000099aeb77211 */ /* 0x000fc400008f0eff */
[----:B------:R-:W-:Y:S01]  /*3110*/  IADD3 R178, P1, R165, R152, RZ ;  /* 0x00000098a5b27210 */ /* 0x000fe20007f3e0ff */
[----:B------:R0:W-:Y:S01]  /*3120*/  STL.64 [R1+0x6f0], R198 ;  /* 0x0006f0c601007387 */ /* 0x0001e20000100a00 */
[----:B------:R-:W-:-:S03]  /*3130*/  LEA.HI.X.SX32 R209, R172, R153, 0x1, P5 ;  /* 0x00000099acd17211 */ /* 0x000fc600028f0eff */
[----:B------:R-:W-:Y:S04]  /*3140*/  STL.64 [R1+0x5c0], R216 ;  /* 0x0005c0d801007387 */ /* 0x000fe80000100a00 */
[----:B------:R-:W-:Y:S01]  /*3150*/  STL.64 [R1+0x5b8], R214 ;  /* 0x0005b8d601007387 */ /* 0x000fe20000100a00 */
[-C--:B0-----:R-:W-:Y:S02]  /*3160*/  IADD3 R198, P4, R179, R152.reuse, RZ ;  /* 0x00000098b3c67210 */ /* 0x081fe40007f9e0ff */
[----:B------:R-:W-:Y:S01]  /*3170*/  LEA.HI.X.SX32 R179, R168, R153, 0x1, P1 ;  /* 0x00000099a8b37211 */ /* 0x000fe200008f0eff */
[----:B------:R0:W-:Y:S01]  /*3180*/  STL.64 [R1+0x6e8], R182 ;  /* 0x0006e8b601007387 */ /* 0x0001e20000100a00 */
[----:B------:R-:W-:-:S03]  /*3190*/  IADD3 R176, P5, R163, R152, RZ ;  /* 0x00000098a3b07210 */ /* 0x000fc60007fbe0ff */
[----:B------:R-:W-:Y:S04]  /*31a0*/  STL.64 [R1+0x5b0], R208 ;  /* 0x0005b0d001007387 */ /* 0x000fe80000100a00 */
[----:B------:R1:W-:Y:S01]  /*31b0*/  STL.64 [R1+0x7f8], R178 ;  /* 0x0007f8b201007387 */ /* 0x0003e20000100a00 */
[-C--:B------:R-:W-:Y:S02]  /*31c0*/  IADD3 R184, P3, R177, R152.reuse, RZ ;  /* 0x00000098b1b87210 */ /* 0x080fe40007f7e0ff */
[----:B------:R-:W-:Y:S01]  /*31d0*/  LEA.HI.X.SX32 R177, R165, R153, 0x1, P5 ;  /* 0x00000099a5b17211 */ /* 0x000fe200028f0eff */
[----:B------:R2:W-:Y:S01]  /*31e0*/  STL.64 [R1+0x5a8], R194 ;  /* 0x0005a8c201007387 */ /* 0x0005e20000100a00 */
[-C--:B0-----:R-:W-:Y:S02]  /*31f0*/  IADD3 R182, P6, R162, R152.reuse, RZ ;  /* 0x00000098a2b67210 */ /* 0x081fe40007fde0ff */
[----:B-1----:R-:W-:-:S04]  /*3200*/  IADD3 R178, P1, R160, R152, RZ ;  /* 0x00000098a0b27210 */ /* 0x002fc80007f3e0ff */
[-C--:B------:R-:W-:Y:S02]  /*3210*/  LEA.HI.X.SX32 R179, R162, R153.reuse, 0x1, P1 ;  /* 0x00000099a2b37211 */ /* 0x080fe400008f0eff */
[-C--:B--2---:R-:W-:Y:S02]  /*3220*/  IADD3 R194, P1, R150, R152.reuse, RZ ;  /* 0x0000009896c27210 */ /* 0x084fe40007f3e0ff */
[-C--:B------:R-:W-:Y:S01]  /*3230*/  LEA.HI.X.SX32 R183, R163, R153.reuse, 0x1, P6 ;  /* 0x00000099a3b77211 */ /* 0x080fe200030f0eff */
[----:B------:R0:W-:Y:S01]  /*3240*/  STL.64 [R1+0x7d0], R176 ;  /* 0x0007d0b001007387 */ /* 0x0001e20000100a00 */
[-C--:B------:R-:W-:Y:S02]  /*3250*/  LEA.HI.X.SX32 R195, R156, R153.reuse, 0x1, P1 ;  /* 0x000000999cc37211 */ /* 0x080fe400008f0eff */
[----:B------:R-:W-:Y:S02]  /*3260*/  LEA.HI.X.SX32 R201, R160, R153, 0x1, P2 ;  /* 0x00000099a0c97211 */ /* 0x000fe400010f0eff */
[----:B------:R-:W-:-:S02]  /*3270*/  IADD3 R162, P1, R144, R152, RZ ;  /* 0x0000009890a27210 */ /* 0x000fc40007f3e0ff */
[-C--:B------:R-:W-:Y:S01]  /*3280*/  LEA.HI.X.SX32 R199, R157, R153.reuse, 0x1, P4 ;  /* 0x000000999dc77211 */ /* 0x080fe200020f0eff */
[----:B------:R1:W-:Y:S01]  /*3290*/  STL.64 [R1+0x780], R182 ;  /* 0x000780b601007387 */ /* 0x0003e20000100a00 */
[-C--:B------:R-:W-:Y:S02]  /*32a0*/  LEA.HI.X.SX32 R185, R150, R153.reuse, 0x1, P3 ;  /* 0x0000009996b97211 */ /* 0x080fe400018f0eff */
[-C--:B0-----:R-:W-:Y:S01]  /*32b0*/  IADD3 R176, P5, R166, R152.reuse, RZ ;  /* 0x00000098a6b07210 */ /* 0x081fe20007fbe0ff */
[----:B------:R0:W-:Y:S01]  /*32c0*/  STL.64 [R1+0x6e0], R178 ;  /* 0x0006e0b201007387 */ /* 0x0001e20000100a00 */
[-C--:B------:R-:W-:Y:S02]  /*32d0*/  LEA.HI.X.SX32 R163, R145, R153.reuse, 0x1, P1 ;  /* 0x0000009991a37211 */ /* 0x080fe400008f0eff */
[----:B------:R-:W-:Y:S01]  /*32e0*/  LEA.HI.X.SX32 R177, R147, R153, 0x1, P5 ;  /* 0x0000009993b17211 */ /* 0x000fe200028f0eff */
[----:B------:R-:W-:Y:S01]  /*32f0*/  STL.64 [R1+0x5a0], R200 ;  /* 0x0005a0c801007387 */ /* 0x000fe20000100a00 */
[----:B-1----:R-:W-:-:S03]  /*3300*/  IADD3 R182, P6, R164, R152, RZ ;  /* 0x00000098a4b67210 */ /* 0x002fc60007fde0ff */
[----:B------:R-:W-:Y:S01]  /*3310*/  STL.64 [R1+0x598], R198 ;  /* 0x000598c601007387 */ /* 0x000fe20000100a00 */
[-C--:B------:R-:W-:Y:S02]  /*3320*/  IADD3 R164, P4, R158, R152.reuse, RZ ;  /* 0x000000989ea47210 */ /* 0x080fe40007f9e0ff */
[-C--:B------:R-:W-:Y:S01]  /*3330*/  IADD3 R158, P3, R141, R152.reuse, RZ ;  /* 0x000000988d9e7210 */ /* 0x080fe20007f7e0ff */
[----:B------:R-:W-:Y:S01]  /*3340*/  STL.64 [R1+0x6d8], R194 ;  /* 0x0006d8c201007387 */ /* 0x000fe20000100a00 */
[----:B0-----:R-:W-:-:S03]  /*3350*/  IADD3 R178, P2, R159, R152, RZ ;  /* 0x000000989fb27210 */ /* 0x001fc60007f5e0ff */
[----:B------:R-:W-:Y:S01]  /*3360*/  STL.64 [R1+0x590], R184 ;  /* 0x000590b801007387 */ /* 0x000fe20000100a00 */
[----:B------:R-:W-:-:S03]  /*3370*/  LEA.HI.X.SX32 R159, R144, R153, 0x1, P3 ;  /* 0x00000099909f7211 */ /* 0x000fc600018f0eff */
[----:B------:R-:W-:Y:S04]  /*3380*/  STL.64 [R1+0x778], R162 ;  /* 0x000778a201007387 */ /* 0x000fe80000100a00 */
[----:B------:R0:W-:Y:S01]  /*3390*/  STL.64 [R1+0x588], R176 ;  /* 0x000588b001007387 */ /* 0x0001e20000100a00 */
[-C--:B------:R-:W-:Y:S02]  /*33a0*/  LEA.HI.X.SX32 R183, R141, R153.reuse, 0x1, P6 ;  /* 0x000000998db77211 */ /* 0x080fe400030f0eff */
[-C--:B------:R-:W-:Y:S02]  /*33b0*/  IADD3 R156, P5, R148, R152.reuse, RZ ;  /* 0x00000098949c7210 */ /* 0x080fe40007fbe0ff */
[----:B------:R-:W-:Y:S02]  /*33c0*/  LEA.HI.X.SX32 R179, R139, R153, 0x1, P2 ;  /* 0x000000998bb37211 */ /* 0x000fe400010f0eff */
[----:B0-----:R-:W-:-:S04]  /*33d0*/  IADD3 R176, P3, R136, R152, RZ ;  /* 0x0000009888b07210 */ /* 0x001fc80007f7e0ff */
[-C--:B------:R-:W-:Y:S02]  /*33e0*/  LEA.HI.X.SX32 R177, R138, R153.reuse, 0x1, P3 ;  /* 0x000000998ab17211 */ /* 0x080fe400018f0eff */
[-C--:B------:R-:W-:Y:S01]  /*33f0*/  IADD3 R144, P3, R129, R152.reuse, RZ ;  /* 0x0000009881907210 */ /* 0x080fe20007f7e0ff */
[----:B------:R0:W-:Y:S01]  /*3400*/  STL.64 [R1+0x6d0], R158 ;  /* 0x0006d09e01007387 */ /* 0x0001e20000100a00 */
[-C--:B------:R-:W-:Y:S02]  /*3410*/  LEA.HI.X.SX32 R165, R136, R153.reuse, 0x1, P4 ;  /* 0x0000009988a57211 */ /* 0x080fe400020f0eff */
[-C--:B------:R-:W-:Y:S01]  /*3420*/  LEA.HI.X.SX32 R145, R132, R153.reuse, 0x1, P3 ;  /* 0x0000009984917211 */ /* 0x080fe200018f0eff */
[----:B------:R-:W-:Y:S01]  /*3430*/  STL.64 [R1+0x580], R182 ;  /* 0x000580b601007387 */ /* 0x000fe20000100a00 */
[----:B------:R-:W-:Y:S02]  /*3440*/  LEA.HI.X.SX32 R157, R134, R153, 0x1, P5 ;  /* 0x00000099869d7211 */ /* 0x000fe400028f0eff */
[-C--:B------:R-:W-:Y:S01]  /*3450*/  IADD3 R138, P5, R126, R152.reuse, RZ ;  /* 0x000000987e8a7210 */ /* 0x080fe20007fbe0ff */
[----:B------:R-:W-:Y:S01]  /*3460*/  STL.64 [R1+0x578], R178 ;  /* 0x000578b201007387 */ /* 0x000fe20000100a00 */
[----:B------:R-:W-:-:S03]  /*3470*/  IADD3 R162, P1, R146, R152, RZ ;  /* 0x0000009892a27210 */ /* 0x000fc60007f3e0ff */
[----:B------:R-:W-:Y:S01]  /*3480*/  STL.64 [R1+0x6c8], R176 ;  /* 0x0006c8b001007387 */ /* 0x000fe20000100a00 */
[----:B------:R-:W-:-:S03]  /*3490*/  IADD3 R146, P2, R140, R152, RZ ;  /* 0x000000988c927210 */ /* 0x000fc60007f5e0ff */
[----:B------:R-:W-:Y:S01]  /*34a0*/  STL.64 [R1+0x570], R164 ;  /* 0x000570a401007387 */ /* 0x000fe20000100a00 */
[CC--:B------:R-:W-:Y:S02]  /*34b0*/  IADD3 R140, P4, R128.reuse, R152.reuse, RZ ;  /* 0x00000098808c7210 */ /* 0x0c0fe40007f9e0ff */
[----:B------:R-:W-:Y:S01]  /*34c0*/  LEA.HI.X.SX32 R139, R128, R153, 0x1, P5 ;  /* 0x00000099808b7211 */ /* 0x000fe200028f0eff */
[----:B------:R-:W-:Y:S01]  /*34d0*/  STL.64 [R1+0x7c8], R144 ;  /* 0x0007c89001007387 */ /* 0x000fe20000100a00 */
[----:B0-----:R-:W-:-:S03]  /*34e0*/  IADD3 R158, P6, R142, R152, RZ ;  /* 0x000000988e9e7210 */ /* 0x001fc60007fde0ff */
[----:B------:R0:W-:Y:S01]  /*34f0*/  STL.64 [R1+0x568], R156 ;  /* 0x0005689c01007387 */ /* 0x0001e20000100a00 */
[-C--:B------:R-:W-:Y:S02]  /*3500*/  LEA.HI.X.SX32 R141, R129, R153.reuse, 0x1, P4 ;  /* 0x00000099818d7211 */ /* 0x080fe400020f0eff */
[-C--:B------:R-:W-:Y:S02]  /*3510*/  LEA.HI.X.SX32 R163, R126, R153.reuse, 0x1, P1 ;  /* 0x000000997ea37211 */ /* 0x080fe400008f0eff */
[-C--:B------:R-:W-:Y:S02]  /*3520*/  LEA.HI.X.SX32 R159, R123, R153.reuse, 0x1, P6 ;  /* 0x000000997b9f7211 */ /* 0x080fe400030f0eff */
[-C--:B0-----:R-:W-:Y:S02]  /*3530*/  IADD3 R156, P5, R120, R152.reuse, RZ ;  /* 0x00000098789c7210 */ /* 0x081fe40007fbe0ff */
[----:B------:R-:W-:Y:S02]  /*3540*/  IADD3 R144, P3, R131, R152, RZ ;  /* 0x0000009883907210 */ /* 0x000fe40007f7e0ff */
[----:B------:R-:W-:-:S02]  /*3550*/  LEA.HI.X.SX32 R157, R122, R153, 0x1, P5 ;  /* 0x000000997a9d7211 */ /* 0x000fc400028f0eff */
[-C--:B------:R-:W-:Y:S02]  /*3560*/  IADD3 R128, P5, R114, R152.reuse, RZ ;  /* 0x0000009872807210 */ /* 0x080fe40007fbe0ff */
[-C--:B------:R-:W-:Y:S01]  /*3570*/  LEA.HI.X.SX32 R147, R120, R153.reuse, 0x1, P2 ;  /* 0x0000009978937211 */ /* 0x080fe200010f0eff */
[----:B------:R0:W-:Y:S01]  /*3580*/  STL.64 [R1+0x770], R140 ;  /* 0x0007708c01007387 */ /* 0x0001e20000100a00 */
[-C--:B------:R-:W-:Y:S02]  /*3590*/  IADD3 R122, P2, R112, R152.reuse, RZ ;  /* 0x00000098707a7210 */ /* 0x080fe40007f5e0ff */
[-C--:B------:R-:W-:Y:S01]  /*35a0*/  LEA.HI.X.SX32 R129, R115, R153.reuse, 0x1, P5 ;  /* 0x0000009973817211 */ /* 0x080fe200028f0eff */
[----:B------:R1:W-:Y:S01]  /*35b0*/  STL.64 [R1+0x6c0], R138 ;  /* 0x0006c08a01007387 */ /* 0x0003e20000100a00 */
[-C--:B------:R-:W-:Y:S02]  /*35c0*/  LEA.HI.X.SX32 R145, R118, R153.reuse, 0x1, P3 ;  /* 0x0000009976917211 */ /* 0x080fe400018f0eff */
[----:B------:R-:W-:Y:S01]  /*35d0*/  LEA.HI.X.SX32 R123, R114, R153, 0x1, P2 ;  /* 0x00000099727b7211 */ /* 0x000fe200010f0eff */
[----:B------:R-:W-:Y:S04]  /*35e0*/  STL.64 [R1+0x560], R162 ;  /* 0x000560a201007387 */ /* 0x000fe80000100a00 */
[----:B------:R-:W-:Y:S01]  /*35f0*/  STL.64 [R1+0x558], R158 ;  /* 0x0005589e01007387 */ /* 0x000fe20000100a00 */
[----:B0-----:R-:W-:-:S03]  /*3600*/  IADD3 R140, P4, R130, R152, RZ ;  /* 0x00000098828c7210 */ /* 0x001fc60007f9e0ff */
[----:B------:R-:W-:Y:S01]  /*3610*/  STL.64 [R1+0x6b8], R156 ;  /* 0x0006b89c01007387 */ /* 0x000fe20000100a00 */
[----:B------:R-:W-:-:S03]  /*3620*/  IADD3 R130, P1, R125, R152, RZ ;  /* 0x000000987d827210 */ /* 0x000fc60007f3e0ff */
[----:B------:R-:W-:Y:S04]  /*3630*/  STL.64 [R1+0x550], R146 ;  /* 0x0005509201007387 */ /* 0x000fe80000100a00 */
[----:B------:R-:W-:Y:S04]  /*3640*/  STL.64 [R1+0x768], R128 ;  /* 0x0007688001007387 */ /* 0x000fe80000100a00 */
[----:B------:R-:W-:Y:S01]  /*3650*/  STL.64 [R1+0x548], R144 ;  /* 0x0005489001007387 */ /* 0x000fe20000100a00 */
[----:B------:R-:W-:-:S03]  /*3660*/  LEA.HI.X.SX32 R141, R112, R153, 0x1, P4 ;  /* 0x00000099708d7211 */ /* 0x000fc600020f0eff */
[----:B------:R0:W-:Y:S01]  /*3670*/  STL.64 [R1+0x6b0], R122 ;  /* 0x0006b07a01007387 */ /* 0x0001e20000100a00 */
[----:B------:R-:W-:Y:S02]  /*3680*/  LEA.HI.X.SX32 R131, R231, R153, 0x1, P1 ;  /* 0x00000099e7837211 */ /* 0x000fe400008f0eff */
[-C--:B-1----:R-:W-:Y:S01]  /*3690*/  IADD3 R138, P6, R124, R152.reuse, RZ ;  /* 0x000000987c8a7210 */ /* 0x082fe20007fde0ff */
[----:B------:R-:W-:Y:S01]  /*36a0*/  STL.64 [R1+0x540], R140 ;  /* 0x0005408c01007387 */ /* 0x000fe20000100a00 */
[-C--:B------:R-:W-:Y:S02]  /*36b0*/  IADD3 R124, P3, R117, R152.reuse, RZ ;  /* 0x00000098757c7210 */ /* 0x080fe40007f7e0ff */
[----:B0-----:R-:W-:-:S04]  /*36c0*/  IADD3 R122, P2, R94, R152, RZ ;  /* 0x000000985e7a7210 */ /* 0x001fc80007f5e0ff */
[-C--:B------:R-:W-:Y:S01]  /*36d0*/  LEA.HI.X.SX32 R123, R237, R153.reuse, 0x1, P2 ;  /* 0x00000099ed7b7211 */ /* 0x080fe200010f0eff */
[----:B------:R0:W-:Y:S01]  /*36e0*/  STL.64 [R1+0x538], R130 ;  /* 0x0005388201007387 */ /* 0x0001e20000100a00 */
[----:B------:R-:W-:-:S03]  /*36f0*/  LEA.HI.X.SX32 R139, R94, R153, 0x1, P6 ;  /* 0x000000995e8b7211 */ /* 0x000fc600030f0eff */
[----:B------:R1:W-:Y:S01]  /*3700*/  STL.64 [R1+0x6a8], R122 ;  /* 0x0006a87a01007387 */ /* 0x0003e20000100a00 */
[-C--:B------:R-:W-:Y:S02]  /*3710*/  LEA.HI.X.SX32 R125, R241, R153.reuse, 0x1, P3 ;  /* 0x00000099f17d7211 */ /* 0x080fe400018f0eff */
[-C--:B0-----:R-:W-:Y:S02]  /*3720*/  IADD3 R130, P2, R80, R152.reuse, RZ ;  /* 0x0000009850827210 */ /* 0x081fe40007f5e0ff */
[-C--:B-1----:R-:W-:Y:S02]  /*3730*/  IADD3 R122, P6, R74, R152.reuse, RZ ;  /* 0x000000984a7a7210 */ /* 0x082fe40007fde0ff */
[-C--:B------:R-:W-:Y:S02]  /*3740*/  LEA.HI.X.SX32 R131, R242, R153.reuse, 0x1, P2 ;  /* 0x00000099f2837211 */ /* 0x080fe400010f0eff */
[----:B------:R-:W-:Y:S01]  /*3750*/  LEA.HI.X.SX32 R123, R80, R153, 0x1, P6 ;  /* 0x00000099507b7211 */ /* 0x000fe200030f0eff */
[----:B------:R0:W-:Y:S04]  /*3760*/  STL.64 [R1+0x528], R124 ;  /* 0x0005287c01007387 */ /* 0x0001e80000100a00 */
[----:B------:R-:W-:Y:S04]  /*3770*/  STL.64 [R1+0x530], R138 ;  /* 0x0005308a01007387 */ /* 0x000fe80000100a00 */
[----:B------:R1:W-:Y:S01]  /*3780*/  STL.64 [R1+0x808], R130 ;  /* 0x0008088201007387 */ /* 0x0003e20000100a00 */
[----:B0-----:R-:W-:-:S03]  /*3790*/  IADD3 R124, P3, R71, R152, RZ ;  /* 0x00000098477c7210 */ /* 0x001fc60007f7e0ff */
[----:B------:R0:W-:Y:S01]  /*37a0*/  STL.64 [R1+0x7f0], R122 ;  /* 0x0007f07a01007387 */ /* 0x0001e20000100a00 */
[-C--:B------:R-:W-:Y:S02]  /*37b0*/  LEA.HI.X.SX32 R125, R74, R153.reuse, 0x1, P3 ;  /* 0x000000994a7d7211 */ /* 0x080fe400018f0eff */
[-C--:B-1----:R-:W-:Y:S02]  /*37c0*/  IADD3 R130, P2, R69, R152.reuse, RZ ;  /* 0x0000009845827210 */ /* 0x082fe40007f5e0ff */
[-C--:B0-----:R-:W-:Y:S02]  /*37d0*/  IADD3 R122, P6, R63, R152.reuse, RZ ;  /* 0x000000983f7a7210 */ /* 0x081fe40007fde0ff */
[-C--:B------:R-:W-:Y:S02]  /*37e0*/  LEA.HI.X.SX32 R131, R71, R153.reuse, 0x1, P2 ;  /* 0x0000009947837211 */ /* 0x080fe400010f0eff */
[----:B------:R-:W-:Y:S01]  /*37f0*/  LEA.HI.X.SX32 R123, R69, R153, 0x1, P6 ;  /* 0x00000099457b7211 */ /* 0x000fe200030f0eff */
[----:B------:R-:W-:Y:S01]  /*3800*/  STL.64 [R1+0x7c0], R124 ;  /* 0x0007c07c01007387 */ /* 0x000fe20000100a00 */
[----:B------:R-:W-:-:S02]  /*3810*/  IADD3 R128, P5, R116, R152, RZ ;  /* 0x0000009874807210 */ /* 0x000fc40007fbe0ff */
[-C--:B------:R-:W-:Y:S01]  /*3820*/  IADD3 R114, P4, R219, R152.reuse, RZ ;  /* 0x00000098db727210 */ /* 0x080fe20007f9e0ff */
[----:B------:R-:W-:Y:S01]  /*3830*/  STL.64 [R1+0x760], R130 ;  /* 0x0007608201007387 */ /* 0x000fe20000100a00 */
[----:B------:R-:W-:-:S03]  /*3840*/  IADD3 R116, P1, R227, R152, RZ ;  /* 0x00000098e3747210 */ /* 0x000fc60007f3e0ff */
[----:B------:R0:W-:Y:S01]  /*3850*/  STL.64 [R1+0x6a0], R122 ;  /* 0x0006a07a01007387 */ /* 0x0001e20000100a00 */
[-C--:B------:R-:W-:Y:S02]  /*3860*/  LEA.HI.X.SX32 R129, R63, R153.reuse, 0x1, P5 ;  /* 0x000000993f817211 */ /* 0x080fe400028f0eff */
[-C--:B------:R-:W-:Y:S02]  /*3870*/  LEA.HI.X.SX32 R115, R247, R153.reuse, 0x1, P4 ;  /* 0x00000099f7737211 */ /* 0x080fe400020f0eff */
[CC--:B------:R-:W-:Y:S02]  /*3880*/  LEA.HI.X.SX32 R117, R45.reuse, R153.reuse, 0x1, P1 ;  /* 0x000000992d757211 */ /* 0x0c0fe400008f0eff */
[-C--:B0-----:R-:W-:Y:S01]  /*3890*/  IADD3 R122, P6, R45, R152.reuse, RZ ;  /* 0x000000982d7a7210 */ /* 0x081fe20007fde0ff */
[----:B------:R-:W-:Y:S03]  /*38a0*/  STL.64 [R1+0x520], R128 ;  /* 0x0005208001007387 */ /* 0x000fe60000100a00 */
[----:B------:R-:W-:Y:S01]  /*38b0*/  LEA.HI.X.SX32 R123, R248, R153, 0x1, P6 ;  /* 0x00000099f87b7211 */ /* 0x000fe200030f0eff */
[----:B------:R-:W-:Y:S01]  /*38c0*/  STL.64 [R1+0x518], R114 ;  /* 0x0005187201007387 */ /* 0x000fe20000100a00 */
[----:B------:R-:W-:-:S03]  /*38d0*/  IADD3 R124, P3, R243, R152, RZ ;  /* 0x00000098f37c7210 */ /* 0x000fc60007f7e0ff */
[----:B------:R0:W-:Y:S01]  /*38e0*/  STL.64 [R1+0x698], R122 ;  /* 0x0006987a01007387 */ /* 0x0001e20000100a00 */
[----:B------:R-:W-:-:S03]  /*38f0*/  LEA.HI.X.SX32 R125, R250, R153, 0x1, P3 ;  /* 0x00000099fa7d7211 */ /* 0x000fc600018f0eff */
[----:B------:R1:W-:Y:S01]  /*3900*/  STL.64 [R1+0x510], R116 ;  /* 0x0005107401007387 */ /* 0x0003e20000100a00 */
[-C--:B0-----:R-:W-:Y:S02]  /*3910*/  IADD3 R122, P6, R39, R152.reuse, RZ ;  /* 0x00000098277a7210 */ /* 0x081fe40007fde0ff */
[-C--:B-1----:R-:W-:Y:S02]  /*3920*/  IADD3 R116, P1, R37, R152.reuse, RZ ;  /* 0x0000009825747210 */ /* 0x082fe40007f3e0ff */
[-C--:B------:R-:W-:Y:S02]  /*3930*/  LEA.HI.X.SX32 R123, R252, R153.reuse, 0x1, P6 ;  /* 0x00000099fc7b7211 */ /* 0x080fe400030f0eff */
[----:B------:R-:W-:Y:S01]  /*3940*/  LEA.HI.X.SX32 R117, R39, R153, 0x1, P1 ;  /* 0x0000009927757211 */ /* 0x000fe200008f0eff */
[----:B------:R0:W-:Y:S04]  /*3950*/  STL.64 [R1+0x508], R124 ;  /* 0x0005087c01007387 */ /* 0x0001e80000100a00 */
[----:B------:R-:W-:Y:S01]  /*3960*/  STL.64 [R1+0x758], R122 ;  /* 0x0007587a01007387 */ /* 0x000fe20000100a00 */
[----:B------:R-:W-:-:S03]  /*3970*/  IADD3 R130, P2, R244, R152, RZ ;  /* 0x00000098f4827210 */ /* 0x000fc60007f5e0ff */
[----:B------:R1:W-:Y:S01]  /*3980*/  STL.64 [R1+0x690], R116 ;  /* 0x0006907401007387 */ /* 0x0003e20000100a00 */
[----:B------:R-:W-:Y:S01]  /*3990*/  IMAD R232, R10, 0x65, RZ ;  /* 0x000000650ae87824 */ /* 0x000fe200078e02ff */
[-C--:B------:R-:W-:Y:S02]  /*39a0*/  IADD3 R128, P5, R245, R152.reuse, RZ ;  /* 0x00000098f5807210 */ /* 0x080fe40007fbe0ff */
[-C--:B------:R-:W-:Y:S02]  /*39b0*/  IADD3 R114, P4, R246, R152.reuse, RZ ;  /* 0x00000098f6727210 */ /* 0x080fe40007f9e0ff */
[-C--:B0-----:R-:W-:Y:S02]  /*39c0*/  IADD3 R124, P3, R249, R152.reuse, RZ ;  /* 0x00000098f97c7210 */ /* 0x081fe40007f7e0ff */
[----:B-1----:R-:W-:Y:S02]  /*39d0*/  IADD3 R116, P1, R31, R152, RZ ;  /* 0x000000981f747210 */ /* 0x002fe40007f3e0ff */
[----:B------:R-:W-:-:S02]  /*39e0*/  LEA.HI.X.SX32 R131, R37, R153, 0x1, P2 ;  /* 0x0000009925837211 */ /* 0x000fc400010f0eff */
[-C--:B------:R-:W-:Y:S01]  /*39f0*/  LEA.HI.X.SX32 R117, R235, R153.reuse, 0x1, P1 ;  /* 0x00000099eb757211 */ /* 0x080fe200008f0eff */
[----:B------:R-:W-:Y:S01]  /*3a00*/  IMAD R235, R10, 0x67, RZ ;  /* 0x000000670aeb7824 */ /* 0x000fe200078e02ff */
[-C--:B------:R-:W-:Y:S02]  /*3a10*/  LEA.HI.X.SX32 R129, R232, R153.reuse, 0x1, P5 ;  /* 0x00000099e8817211 */ /* 0x080fe400028f0eff */
[-C--:B------:R-:W-:Y:S01]  /*3a20*/  LEA.HI.X.SX32 R115, R31, R153.reuse, 0x1, P4 ;  /* 0x000000991f737211 */ /* 0x080fe200020f0eff */
[----:B------:R-:W-:Y:S01]  /*3a30*/  STL.64 [R1+0x500], R130 ;  /* 0x0005008201007387 */ /* 0x000fe20000100a00 */
[----:B------:R-:W-:Y:S01]  /*3a40*/  LEA.HI.X.SX32 R125, R235, R153, 0x1, P3 ;  /* 0x00000099eb7d7211 */ /* 0x000fe200018f0eff */
[----:B------:R-:W-:Y:S02]  /*3a50*/  IMAD R232, R10, 0xd, RZ ;  /* 0x0000000d0ae87824 */ /* 0x000fe400078e02ff */
[----:B------:R-:W-:Y:S04]  /*3a60*/  STL.64 [R1+0x4f8], R128 ;  /* 0x0004f88001007387 */ /* 0x000fe80000100a00 */
[----:B------:R0:W-:Y:S01]  /*3a70*/  STL.64 [R1+0x688], R116 ;  /* 0x0006887401007387 */ /* 0x0001e20000100a00 */
[----:B------:R-:W-:-:S03]  /*3a80*/  IADD3 R122, P6, R251, R152, RZ ;  /* 0x00000098fb7a7210 */ /* 0x000fc60007fde0ff */
[----:B------:R1:W-:Y:S01]  /*3a90*/  STL.64 [R1+0x4f0], R114 ;  /* 0x0004f07201007387 */ /* 0x0003e20000100a00 */
[----:B------:R-:W-:-:S03]  /*3aa0*/  IMAD R233, R10, 0xd4, RZ ;  /* 0x000000d40ae97824 */ /* 0x000fc600078e02ff */
[----:B------:R2:W-:Y:S01]  /*3ab0*/  STL.64 [R1+0x4e8], R124 ;  /* 0x0004e87c01007387 */ /* 0x0005e20000100a00 */
[-C--:B0-----:R-:W-:Y:S02]  /*3ac0*/  IADD3 R116, P1, R25, R152.reuse, RZ ;  /* 0x0000009819747210 */ /* 0x081fe40007f3e0ff */
[-C--:B-1----:R-:W-:Y:S02]  /*3ad0*/  IADD3 R114, P4, R23, R152.reuse, RZ ;  /* 0x0000009817727210 */ /* 0x082fe40007f9e0ff */
[-C--:B------:R-:W-:Y:S02]  /*3ae0*/  LEA.HI.X.SX32 R117, R232, R153.reuse, 0x1, P1 ;  /* 0x00000099e8757211 */ /* 0x080fe400008f0eff */
[----:B--2---:R-:W-:Y:S01]  /*3af0*/  IADD3 R124, P3, R21, R152, RZ ;  /* 0x00000098157c7210 */ /* 0x004fe20007f7e0ff */
[----:B------:R-:W-:Y:S01]  /*3b00*/  IMAD R235, R10, 0xd8, RZ ;  /* 0x000000d80aeb7824 */ /* 0x000fe200078e02ff */
[-C--:B------:R-:W-:Y:S02]  /*3b10*/  LEA.HI.X.SX32 R115, R25, R153.reuse, 0x1, P4 ;  /* 0x0000009919737211 */ /* 0x080fe400020f0eff */
[----:B------:R-:W-:-:S02]  /*3b20*/  LEA.HI.X.SX32 R125, R23, R153, 0x1, P3 ;  /* 0x00000099177d7211 */ /* 0x000fc400018f0eff */
[-C--:B------:R-:W-:Y:S01]  /*3b30*/  IADD3 R130, P2, R230, R152.reuse, RZ ;  /* 0x00000098e6827210 */ /* 0x080fe20007f5e0ff */
[C---:B------:R-:W-:Y:S01]  /*3b40*/  IMAD R230, R10.reuse, 0xda, RZ ;  /* 0x000000da0ae67824 */ /* 0x040fe200078e02ff */
[----:B------:R-:W-:Y:S01]  /*3b50*/  LEA.HI.X.SX32 R123, R21, R153, 0x1, P6 ;  /* 0x00000099157b7211 */ /* 0x000fe200030f0eff */
[----:B------:R-:W-:Y:S01]  /*3b60*/  STL.64 [R1+0x7b8], R116 ;  /* 0x0007b87401007387 */ /* 0x000fe20000100a00 */
[----:B------:R-:W-:Y:S01]  /*3b70*/  IADD3 R128, P5, R233, R152, RZ ;  /* 0x00000098e9807210 */ /* 0x000fe20007fbe0ff */
[C---:B------:R-:W-:Y:S02]  /*3b80*/  IMAD R233, R10.reuse, 0xd6, RZ ;  /* 0x000000d60ae97824 */ /* 0x040fe400078e02ff */
[----:B------:R0:W-:Y:S01]  /*3b90*/  STL.64 [R1+0x750], R114 ;  /* 0x0007507201007387 */ /* 0x0001e20000100a00 */
[----:B------:R-:W-:-:S03]  /*3ba0*/  IMAD R232, R10, 0x69, RZ ;  /* 0x000000690ae87824 */ /* 0x000fc600078e02ff */
[----:B------:R1:W-:Y:S04]  /*3bb0*/  STL.64 [R1+0x680], R124 ;  /* 0x0006807c01007387 */ /* 0x0003e80000100a00 */
[----:B------:R2:W-:Y:S01]  /*3bc0*/  STL.64 [R1+0x4e0], R122 ;  /* 0x0004e07a01007387 */ /* 0x0005e20000100a00 */
[-C--:B0-----:R-:W-:Y:S01]  /*3bd0*/  IADD3 R114, P4, R235, R152.reuse, RZ ;  /* 0x00000098eb727210 */ /* 0x081fe20007f9e0ff */
[----:B------:R-:W-:Y:S01]  /*3be0*/  IMAD R235, R10, 0x35, RZ ;  /* 0x000000350aeb7824 */ /* 0x000fe200078e02ff */
[-C--:B------:R-:W-:Y:S02]  /*3bf0*/  IADD3 R116, P1, R233, R152.reuse, RZ ;  /* 0x00000098e9747210 */ /* 0x080fe40007f3e0ff */
[-C--:B-1----:R-:W-:Y:S02]  /*3c00*/  IADD3 R124, P3, R15, R152.reuse, RZ ;  /* 0x000000980f7c7210 */ /* 0x082fe40007f7e0ff */
[----:B--2---:R-:W-:Y:S01]  /*3c10*/  IADD3 R122, P6, R230, R152, RZ ;  /* 0x00000098e67a7210 */ /* 0x004fe20007fde0ff */
[----:B------:R-:W-:Y:S01]  /*3c20*/  IMAD R230, R10, 0x6b, RZ ;  /* 0x0000006b0ae67824 */ /* 0x000fe200078e02ff */
[-C--:B------:R-:W-:Y:S01]  /*3c30*/  LEA.HI.X.SX32 R131, R232, R153.reuse, 0x1, P2 ;  /* 0x00000099e8837211 */ /* 0x080fe200010f0eff */
[----:B------:R-:W-:Y:S01]  /*3c40*/  IMAD R233, R10, 0xdc, RZ ;  /* 0x000000dc0ae97824 */ /* 0x000fe200078e02ff */
[----:B------:R-:W-:-:S02]  /*3c50*/  LEA.HI.X.SX32 R125, R235, R153, 0x1, P3 ;  /* 0x00000099eb7d7211 */ /* 0x000fc400018f0eff */
[-C--:B------:R-:W-:Y:S01]  /*3c60*/  LEA.HI.X.SX32 R129, R15, R153.reuse, 0x1, P5 ;  /* 0x000000990f817211 */ /* 0x080fe200028f0eff */
[----:B------:R-:W-:Y:S01]  /*3c70*/  IMAD R232, R10, 0xde, RZ ;  /* 0x000000de0ae87824 */ /* 0x000fe200078e02ff */
[----:B------:R-:W-:Y:S01]  /*3c80*/  LEA.HI.X.SX32 R117, R230, R153, 0x1, P1 ;  /* 0x00000099e6757211 */ /* 0x000fe200008f0eff */
[----:B------:R0:W-:Y:S04]  /*3c90*/  STL.64 [R1+0x4d8], R130 ;  /* 0x0004d88201007387 */ /* 0x0001e80000100a00 */
[----:B------:R1:W-:Y:S04]  /*3ca0*/  STL.64 [R1+0x678], R124 ;  /* 0x0006787c01007387 */ /* 0x0003e80000100a00 */
[----:B------:R2:W-:Y:S01]  /*3cb0*/  STL.64 [R1+0x4d0], R128 ;  /* 0x0004d08001007387 */ /* 0x0005e20000100a00 */
[----:B0-----:R-:W-:Y:S01]  /*3cc0*/  IADD3 R130, P2, R233, R152, RZ ;  /* 0x00000098e9827210 */ /* 0x001fe20007f5e0ff */
[----:B------:R-:W-:-:S02]  /*3cd0*/  IMAD R233, R10, 0x1b, RZ ;  /* 0x0000001b0ae97824 */ /* 0x000fc400078e02ff */
[----:B------:R0:W-:Y:S01]  /*3ce0*/  STL.64 [R1+0x4c8], R116 ;  /* 0x0004c87401007387 */ /* 0x0001e20000100a00 */
[-C--:B-1----:R-:W-:Y:S02]  /*3cf0*/  IADD3 R124, P3, R12, R152.reuse, RZ ;  /* 0x000000980c7c7210 */ /* 0x082fe40007f7e0ff */
[-C--:B--2---:R-:W-:Y:S01]  /*3d00*/  IADD3 R128, P5, R13, R152.reuse, RZ ;  /* 0x000000980d807210 */ /* 0x084fe20007fbe0ff */
[----:B------:R-:W-:Y:S01]  /*3d10*/  IMAD R235, R10, 0xe0, RZ ;  /* 0x000000e00aeb7824 */ /* 0x000fe200078e02ff */
[-C--:B------:R-:W-:Y:S02]  /*3d20*/  LEA.HI.X.SX32 R125, R233, R153.reuse, 0x1, P3 ;  /* 0x00000099e97d7211 */ /* 0x080fe400018f0eff */
[-C--:B0-----:R-:W-:Y:S01]  /*3d30*/  IADD3 R116, P1, R232, R152.reuse, RZ ;  /* 0x00000098e8747210 */ /* 0x081fe20007f3e0ff */
[----:B------:R-:W-:Y:S01]  /*3d40*/  IMAD R232, R10, 0x6d, RZ ;  /* 0x0000006d0ae87824 */ /* 0x000fe200078e02ff */
[-C--:B------:R-:W-:Y:S02]  /*3d50*/  LEA.HI.X.SX32 R129, R12, R153.reuse, 0x1, P5 ;  /* 0x000000990c817211 */ /* 0x080fe400028f0eff */
[-C--:B------:R-:W-:Y:S01]  /*3d60*/  LEA.HI.X.SX32 R115, R13, R153.reuse, 0x1, P4 ;  /* 0x000000990d737211 */ /* 0x080fe200020f0eff */
[----:B------:R-:W-:Y:S01]  /*3d70*/  IMAD R233, R10, 0xe4, RZ ;  /* 0x000000e40ae97824 */ /* 0x000fe200078e02ff */
[----:B------:R-:W-:Y:S01]  /*3d80*/  LEA.HI.X.SX32 R123, R232, R153, 0x1, P6 ;  /* 0x00000099e87b7211 */ /* 0x000fe200030f0eff */
[----:B------:R0:W-:Y:S04]  /*3d90*/  STL.64 [R1+0x748], R124 ;  /* 0x0007487c01007387 */ /* 0x0001e80000100a00 */
[----:B------:R1:W-:Y:S04]  /*3da0*/  STL.64 [R1+0x670], R128 ;  /* 0x0006708001007387 */ /* 0x0003e80000100a00 */
[----:B------:R-:W-:Y:S01]  /*3db0*/  STL.64 [R1+0x4c0], R114 ;  /* 0x0004c07201007387 */ /* 0x000fe20000100a00 */
[----:B0-----:R-:W-:Y:S01]  /*3dc0*/  IADD3 R124, P3, R235, R152, RZ ;  /* 0x00000098eb7c7210 */ /* 0x001fe20007f7e0ff */
[----:B------:R-:W-:-:S02]  /*3dd0*/  IMAD R235, R10, 0x37, RZ ;  /* 0x000000370aeb7824 */ /* 0x000fc400078e02ff */
[----:B------:R0:W-:Y:S01]  /*3de0*/  STL.64 [R1+0x4b8], R122 ;  /* 0x0004b87a01007387 */ /* 0x0001e20000100a00 */
[CC--:B-1----:R-:W-:Y:S02]  /*3df0*/  IADD3 R128, P5, R14.reuse, R152.reuse, RZ ;  /* 0x000000980e807210 */ /* 0x0c2fe40007fbe0ff */
[-C--:B------:R-:W-:Y:S02]  /*3e00*/  LEA.HI.X.SX32 R131, R14, R153.reuse, 0x1, P2 ;  /* 0x000000990e837211 */ /* 0x080fe400010f0eff */
[----:B------:R-:W-:Y:S02]  /*3e10*/  LEA.HI.X.SX32 R129, R235, R153, 0x1, P5 ;  /* 0x00000099eb817211 */ /* 0x000fe400028f0eff */
[----:B0-----:R-:W-:Y:S01]  /*3e20*/  IADD3 R122, P6, R233, R152, RZ ;  /* 0x00000098e97a7210 */ /* 0x001fe20007fde0ff */
[C---:B------:R-:W-:Y:S02]  /*3e30*/  IMAD R233, R10.reuse, 0x6f, RZ ;  /* 0x0000006f0ae97824 */ /* 0x040fe400078e02ff */
[----:B------:R0:W-:Y:S01]  /*3e40*/  STL.64 [R1+0x668], R128 ;  /* 0x0006688001007387 */ /* 0x0001e20000100a00 */
[----:B------:R-:W-:-:S02]  /*3e50*/  IMAD R235, R10, 0x7, RZ ;  /* 0x000000070aeb7824 */ /* 0x000fc400078e02ff */
[----:B------:R-:W-:Y:S01]  /*3e60*/  LEA.HI.X.SX32 R117, R233, R153, 0x1, P1 ;  /* 0x00000099e9757211 */ /* 0x000fe200008f0eff */
[----:B------:R-:W-:Y:S01]  /*3e70*/  STL.64 [R1+0x4b0], R130 ;  /* 0x0004b08201007387 */ /* 0x000fe20000100a00 */
[----:B------:R-:W-:-:S03]  /*3e80*/  IADD3 R12, P2, R17, R152, RZ ;  /* 0x00000098110c7210 */ /* 0x000fc60007f5e0ff */
[----:B------:R1:W-:Y:S01]  /*3e90*/  STL.64 [R1+0x4a8], R116 ;  /* 0x0004a87401007387 */ /* 0x0003e20000100a00 */
[-C--:B0-----:R-:W-:Y:S01]  /*3ea0*/  IADD3 R128, P5, R16, R152.reuse, RZ ;  /* 0x0000009810807210 */ /* 0x081fe20007fbe0ff */
[----:B------:R-:W-:Y:S01]  /*3eb0*/  IMAD R230, R10, 0xe2, RZ ;  /* 0x000000e20ae67824 */ /* 0x000fe200078e02ff */
[-C--:B------:R-:W-:Y:S02]  /*3ec0*/  LEA.HI.X.SX32 R13, R16, R153.reuse, 0x1, P2 ;  /* 0x00000099100d7211 */ /* 0x080fe400010f0eff */
[-C--:B------:R-:W-:Y:S02]  /*3ed0*/  LEA.HI.X.SX32 R129, R235, R153.reuse, 0x1, P5 ;  /* 0x00000099eb817211 */ /* 0x080fe400028f0eff */
[-C--:B------:R-:W-:Y:S02]  /*3ee0*/  IADD3 R14, P5, R19, R152.reuse, RZ ;  /* 0x00000098130e7210 */ /* 0x080fe40007fbe0ff */
[----:B-1----:R-:W-:Y:S01]  /*3ef0*/  IADD3 R116, P1, R18, R152, RZ ;  /* 0x0000009812747210 */ /* 0x002fe20007f3e0ff */
[----:B------:R-:W-:Y:S01]  /*3f00*/  IMAD R235, R10, 0xe8, RZ ;  /* 0x000000e80aeb7824 */ /* 0x000fe200078e02ff */
[----:B------:R-:W-:-:S02]  /*3f10*/  LEA.HI.X.SX32 R15, R18, R153, 0x1, P5 ;  /* 0x00000099120f7211 */ /* 0x000fc400028f0eff */
[-C--:B------:R-:W-:Y:S01]  /*3f20*/  LEA.HI.X.SX32 R117, R17, R153.reuse, 0x1, P1 ;  /* 0x0000009911757211 */ /* 0x080fe200008f0eff */
[C---:B------:R-:W-:Y:S01]  /*3f30*/  IMAD R233, R10.reuse, 0xe6, RZ ;  /* 0x000000e60ae97824 */ /* 0x040fe200078e02ff */
[----:B------:R-:W-:Y:S01]  /*3f40*/  STL.64 [R1+0x7e8], R128 ;  /* 0x0007e88001007387 */ /* 0x000fe20000100a00 */
[----:B------:R-:W-:Y:S01]  /*3f50*/  IMAD R232, R10, 0x71, RZ ;  /* 0x000000710ae87824 */ /* 0x000fe200078e02ff */
[----:B------:R-:W-:Y:S02]  /*3f60*/  IADD3 R114, P4, R230, R152, RZ ;  /* 0x00000098e6727210 */ /* 0x000fe40007f9e0ff */
[----:B------:R0:W-:Y:S01]  /*3f70*/  STL.64 [R1+0x7b0], R12 ;  /* 0x0007b00c01007387 */ /* 0x0001e20000100a00 */
[----:B------:R-:W-:-:S03]  /*3f80*/  LEA.HI.X.SX32 R125, R19, R153, 0x1, P3 ;  /* 0x00000099137d7211 */ /* 0x000fc600018f0eff */
[----:B------:R1:W-:Y:S01]  /*3f90*/  STL.64 [R1+0x740], R116 ;  /* 0x0007407401007387 */ /* 0x0003e20000100a00 */
[----:B------:R-:W-:Y:S01]  /*3fa0*/  IMAD R230, R10, 0xea, RZ ;  /* 0x000000ea0ae67824 */ /* 0x000fe200078e02ff */
[----:B------:R-:W-:Y:S02]  /*3fb0*/  LEA.HI.X.SX32 R115, R232, R153, 0x1, P4 ;  /* 0x00000099e8737211 */ /* 0x000fe400020f0eff */
[----:B------:R2:W-:Y:S01]  /*3fc0*/  STL.64 [R1+0x660], R14 ;  /* 0x0006600e01007387 */ /* 0x0005e20000100a00 */
[-C--:B0-----:R-:W-:Y:S01]  /*3fd0*/  IADD3 R12, P2, R233, R152.reuse, RZ ;  /* 0x00000098e90c7210 */ /* 0x081fe20007f5e0ff */
[C---:B------:R-:W-:Y:S01]  /*3fe0*/  IMAD R233, R10.reuse, 0xec, RZ ;  /* 0x000000ec0ae97824 */ /* 0x040fe200078e02ff */
[-C--:B-1----:R-:W-:Y:S01]  /*3ff0*/  IADD3 R116, P1, R235, R152.reuse, RZ ;  /* 0x00000098eb747210 */ /* 0x082fe20007f3e0ff */
[----:B------:R-:W-:Y:S01]  /*4000*/  IMAD R235, R10, 0x39, RZ ;  /* 0x000000390aeb7824 */ /* 0x000fe200078e02ff */
[-C--:B--2---:R-:W-:Y:S01]  /*4010*/  IADD3 R14, P5, R20, R152.reuse, RZ ;  /* 0x00000098140e7210 */ /* 0x084fe20007fbe0ff */
[----:B------:R-:W-:Y:S01]  /*4020*/  STL.64 [R1+0x4a0], R124 ;  /* 0x0004a07c01007387 */ /* 0x000fe20000100a00 */
[----:B------:R-:W-:-:S02]  /*4030*/  IADD3 R16, P3, R230, R152, RZ ;  /* 0x00000098e6107210 */ /* 0x000fc40007f7e0ff */
[-C--:B------:R-:W-:Y:S01]  /*4040*/  LEA.HI.X.SX32 R15, R235, R153.reuse, 0x1, P5 ;  /* 0x00000099eb0f7211 */ /* 0x080fe200028f0eff */
[----:B------:R0:W-:Y:S01]  /*4050*/  STL.64 [R1+0x498], R114 ;  /* 0x0004987201007387 */ /* 0x0001e20000100a00 */
[----:B------:R-:W-:Y:S01]  /*4060*/  IMAD R230, R10, 0x73, RZ ;  /* 0x000000730ae67824 */ /* 0x000fe200078e02ff */
[-C--:B------:R-:W-:Y:S02]  /*4070*/  IADD3 R18, P5, R22, R152.reuse, RZ ;  /* 0x0000009816127210 */ /* 0x080fe40007fbe0ff */
[-C--:B------:R-:W-:Y:S01]  /*4080*/  LEA.HI.X.SX32 R123, R20, R153.reuse, 0x1, P6 ;  /* 0x00000099147b7211 */ /* 0x080fe200030f0eff */
[----:B------:R1:W-:Y:S01]  /*4090*/  STL.64 [R1+0x658], R14 ;  /* 0x0006580e01007387 */ /* 0x0003e20000100a00 */
[----:B------:R-:W-:Y:S02]  /*40a0*/  LEA.HI.X.SX32 R13, R230, R153, 0x1, P2 ;  /* 0x00000099e60d7211 */ /* 0x000fe400010f0eff */
[-C--:B0-----:R-:W-:Y:S01]  /*40b0*/  IADD3 R114, P4, R233, R152.reuse, RZ ;  /* 0x00000098e9727210 */ /* 0x081fe20007f9e0ff */
[----:B------:R-:W-:Y:S01]  /*40c0*/  IMAD R233, R10, 0x1d, RZ ;  /* 0x0000001d0ae97824 */ /* 0x000fe200078e02ff */
[----:B-1----:R-:W-:Y:S01]  /*40d0*/  IADD3 R14, P6, R24, R152, RZ ;  /* 0x00000098180e7210 */ /* 0x002fe20007fde0ff */
[----:B------:R-:W-:-:S03]  /*40e0*/  IMAD R235, R10, 0xf0, RZ ;  /* 0x000000f00aeb7824 */ /* 0x000fc600078e02ff */
[-C--:B------:R-:W-:Y:S01]  /*40f0*/  LEA.HI.X.SX32 R19, R233, R153.reuse, 0x1, P5 ;  /* 0x00000099e9137211 */ /* 0x080fe200028f0eff */
[----:B------:R-:W-:Y:S01]  /*4100*/  IMAD R232, R10, 0xee, RZ ;  /* 0x000000ee0ae87824 */ /* 0x000fe200078e02ff */
[----:B------:R-:W-:Y:S01]  /*4110*/  LEA.HI.X.SX32 R15, R22, R153, 0x1, P6 ;  /* 0x00000099160f7211 */ /* 0x000fe200030f0eff */
[----:B------:R-:W-:Y:S04]  /*4120*/  STL.64 [R1+0x490], R122 ;  /* 0x0004907a01007387 */ /* 0x000fe80000100a00 */
[----:B------:R0:W-:Y:S04]  /*4130*/  STL.64 [R1+0x488], R12 ;  /* 0x0004880c01007387 */ /* 0x0001e80000100a00 */
[----:B------:R1:W-:Y:S04]  /*4140*/  STL.64 [R1+0x738], R18 ;  /* 0x0007381201007387 */ /* 0x0003e80000100a00 */
[----:B------:R2:W-:Y:S01]  /*4150*/  STL.64 [R1+0x650], R14 ;  /* 0x0006500e01007387 */ /* 0x0005e20000100a00 */
[-C--:B0-----:R-:W-:Y:S01]  /*4160*/  IADD3 R12, P2, R232, R152.reuse, RZ ;  /* 0x00000098e80c7210 */ /* 0x081fe20007f5e0ff */
[C---:B------:R-:W-:Y:S01]  /*4170*/  IMAD R232, R10.reuse, 0x75, RZ ;  /* 0x000000750ae87824 */ /* 0x040fe200078e02ff */
[-C--:B-1----:R-:W-:Y:S01]  /*4180*/  IADD3 R18, P5, R235, R152.reuse, RZ ;  /* 0x00000098eb127210 */ /* 0x082fe20007fbe0ff */
[----:B------:R-:W-:Y:S01]  /*4190*/  IMAD R235, R10, 0x3b, RZ ;  /* 0x0000003b0aeb7824 */ /* 0x000fe200078e02ff */
[----:B--2---:R-:W-:-:S02]  /*41a0*/  IADD3 R14, P6, R26, R152, RZ ;  /* 0x000000981a0e7210 */ /* 0x004fc40007fde0ff */
[-C--:B------:R-:W-:Y:S02]  /*41b0*/  LEA.HI.X.SX32 R117, R24, R153.reuse, 0x1, P1 ;  /* 0x0000009918757211 */ /* 0x080fe400008f0eff */
[-C--:B------:R-:W-:Y:S01]  /*41c0*/  LEA.HI.X.SX32 R15, R235, R153.reuse, 0x1, P6 ;  /* 0x00000099eb0f7211 */ /* 0x080fe200030f0eff */
[----:B------:R-:W-:Y:S01]  /*41d0*/  IMAD R235, R10, 0x77, RZ ;  /* 0x000000770aeb7824 */ /* 0x000fe200078e02ff */
[-C--:B------:R-:W-:Y:S01]  /*41e0*/  LEA.HI.X.SX32 R17, R232, R153.reuse, 0x1, P3 ;  /* 0x00000099e8117211 */ /* 0x080fe200018f0eff */
[----:B------:R-:W-:Y:S01]  /*41f0*/  STL.64 [R1+0x480], R116 ;  /* 0x0004807401007387 */ /* 0x000fe20000100a00 */
[-C--:B------:R-:W-:Y:S02]  /*4200*/  LEA.HI.X.SX32 R115, R26, R153.reuse, 0x1, P4 ;  /* 0x000000991a737211 */ /* 0x080fe400020f0eff */
[----:B------:R-:W-:Y:S01]  /*4210*/  LEA.HI.X.SX32 R13, R235, R153, 0x1, P2 ;  /* 0x00000099eb0d7211 */ /* 0x000fe200010f0eff */
[----:B------:R-:W-:Y:S01]  /*4220*/  STL.64 [R1+0x478], R16 ;  /* 0x0004781001007387 */ /* 0x000fe20000100a00 */
[----:B------:R-:W-:Y:S01]  /*4230*/  IMAD R232, R10, 0xf, RZ ;  /* 0x0000000f0ae87824 */ /* 0x000fe200078e02ff */
[----:B------:R-:W-:-:S02]  /*4240*/  IADD3 R22, P4, R28, R152, RZ ;  /* 0x000000981c167210 */ /* 0x000fc40007f9e0ff */
[----:B------:R0:W-:Y:S01]  /*4250*/  STL.64 [R1+0x648], R14 ;  /* 0x0006480e01007387 */ /* 0x0001e20000100a00 */
[----:B------:R-:W-:-:S03]  /*4260*/  IMAD R233, R10, 0xf4, RZ ;  /* 0x000000f40ae97824 */ /* 0x000fc600078e02ff */
[----:B------:R-:W-:Y:S01]  /*4270*/  STL.64 [R1+0x470], R114 ;  /* 0x0004707201007387 */ /* 0x000fe20000100a00 */
[----:B------:R-:W-:-:S03]  /*4280*/  IMAD R230, R10, 0xf2, RZ ;  /* 0x000000f20ae67824 */ /* 0x000fc600078e02ff */
[----:B------:R1:W-:Y:S01]  /*4290*/  STL.64 [R1+0x468], R12 ;  /* 0x0004680c01007387 */ /* 0x0003e20000100a00 */
[CC--:B0-----:R-:W-:Y:S01]  /*42a0*/  IADD3 R14, P6, R27.reuse, R152.reuse, RZ ;  /* 0x000000981b0e7210 */ /* 0x0c1fe20007fde0ff */
[----:B------:R-:W-:Y:S01]  /*42b0*/  IMAD R235, R10, 0xf8, RZ ;  /* 0x000000f80aeb7824 */ /* 0x000fe200078e02ff */
[-C--:B------:R-:W-:Y:S02]  /*42c0*/  LEA.HI.X.SX32 R23, R27, R153.reuse, 0x1, P4 ;  /* 0x000000991b177211 */ /* 0x080fe400020f0eff */
[----:B------:R-:W-:Y:S02]  /*42d0*/  LEA.HI.X.SX32 R15, R232, R153, 0x1, P6 ;  /* 0x00000099e80f7211 */ /* 0x000fe400030f0eff */
[----:B-1----:R-:W-:-:S03]  /*42e0*/  IADD3 R12, P2, R29, R152, RZ ;  /* 0x000000981d0c7210 */ /* 0x002fc60007f5e0ff */
[----:B------:R0:W-:Y:S01]  /*42f0*/  STL.64 [R1+0x7a8], R14 ;  /* 0x0007a80e01007387 */ /* 0x0001e20000100a00 */
[-C--:B------:R-:W-:Y:S02]  /*4300*/  IADD3 R16, P3, R233, R152.reuse, RZ ;  /* 0x00000098e9107210 */ /* 0x080fe40007f7e0ff */
[-C--:B------:R-:W-:Y:S01]  /*4310*/  LEA.HI.X.SX32 R13, R28, R153.reuse, 0x1, P2 ;  /* 0x000000991c0d7211 */ /* 0x080fe200010f0eff */
[----:B------:R-:W-:Y:S01]  /*4320*/  IMAD R233, R10, 0xf6, RZ ;  /* 0x000000f60ae97824 */ /* 0x000fe200078e02ff */
[----:B------:R-:W-:Y:S01]  /*4330*/  IADD3 R20, P1, R230, R152, RZ ;  /* 0x00000098e6147210 */ /* 0x000fe20007f3e0ff */
[----:B------:R-:W-:Y:S01]  /*4340*/  IMAD R232, R10, 0x79, RZ ;  /* 0x000000790ae87824 */ /* 0x000fe200078e02ff */
[----:B------:R1:W-:Y:S01]  /*4350*/  STL.64 [R1+0x730], R22 ;  /* 0x0007301601007387 */ /* 0x0003e20000100a00 */
[----:B------:R-:W-:-:S03]  /*4360*/  LEA.HI.X.SX32 R19, R29, R153, 0x1, P5 ;  /* 0x000000991d137211 */ /* 0x000fc600028f0eff */
[----:B------:R2:W-:Y:S01]  /*4370*/  STL.64 [R1+0x640], R12 ;  /* 0x0006400c01007387 */ /* 0x0005e20000100a00 */
[-C--:B0-----:R-:W-:Y:S01]  /*4380*/  IADD3 R14, P6, R233, R152.reuse, RZ ;  /* 0x00000098e90e7210 */ /* 0x081fe20007fde0ff */
[----:B------:R-:W-:Y:S01]  /*4390*/  IMAD R233, R10, 0xfc, RZ ;  /* 0x000000fc0ae97824 */ /* 0x000fe200078e02ff */
[-C--:B------:R-:W-:Y:S02]  /*43a0*/  LEA.HI.X.SX32 R21, R232, R153.reuse, 0x1, P1 ;  /* 0x00000099e8157211 */ /* 0x080fe400008f0eff */
[-C--:B-1----:R-:W-:Y:S01]  /*43b0*/  IADD3 R22, P4, R235, R152.reuse, RZ ;  /* 0x00000098eb167210 */ /* 0x082fe20007f9e0ff */
[----:B------:R-:W-:Y:S01]  /*43c0*/  IMAD R235, R10, 0x3d, RZ ;  /* 0x0000003d0aeb7824 */ /* 0x000fe200078e02ff */
[C---:B--2---:R-:W-:Y:S01]  /*43d0*/  IADD3 R12, P2, R30.reuse, R152, RZ ;  /* 0x000000981e0c7210 */ /* 0x044fe20007f5e0ff */
[----:B------:R-:W-:Y:S01]  /*43e0*/  STL.64 [R1+0x460], R18 ;  /* 0x0004601201007387 */ /* 0x000fe20000100a00 */
[-C--:B------:R-:W-:Y:S02]  /*43f0*/  LEA.HI.X.SX32 R17, R30, R153.reuse, 0x1, P3 ;  /* 0x000000991e117211 */ /* 0x080fe400018f0eff */
[----:B------:R-:W-:Y:S01]  /*4400*/  LEA.HI.X.SX32 R13, R235, R153, 0x1, P2 ;  /* 0x00000099eb0d7211 */ /* 0x000fe200010f0eff */
[----:B------:R0:W-:Y:S01]  /*4410*/  STL.64 [R1+0x458], R20 ;  /* 0x0004581401007387 */ /* 0x0001e20000100a00 */
[----:B------:R-:W-:-:S03]  /*4420*/  IMAD R235, R10, 0x1f, RZ ;  /* 0x0000001f0aeb7824 */ /* 0x000fc600078e02ff */
[----:B------:R1:W-:Y:S04]  /*4430*/  STL.64 [R1+0x638], R12 ;  /* 0x0006380c01007387 */ /* 0x0003e80000100a00 */
[----:B------:R2:W-:Y:S01]  /*4440*/  STL.64 [R1+0x450], R16 ;  /* 0x0004501001007387 */ /* 0x0005e20000100a00 */
[-C--:B0-----:R-:W-:Y:S01]  /*4450*/  IADD3 R20, P1, R233, R152.reuse, RZ ;  /* 0x00000098e9147210 */ /* 0x081fe20007f3e0ff */
[----:B------:R-:W-:Y:S01]  /*4460*/  IMAD R233, R10, 0x7b, RZ ;  /* 0x0000007b0ae97824 */ /* 0x000fe200078e02ff */
[----:B-1----:R-:W-:-:S04]  /*4470*/  IADD3 R12, P2, R32, R152, RZ ;  /* 0x00000098200c7210 */ /* 0x002fc80007f5e0ff */
[-C--:B------:R-:W-:Y:S02]  /*4480*/  LEA.HI.X.SX32 R15, R233, R153.reuse, 0x1, P6 ;  /* 0x00000099e90f7211 */ /* 0x080fe400030f0eff */
[-C--:B--2---:R-:W-:Y:S01]  /*4490*/  IADD3 R16, P3, R33, R152.reuse, RZ ;  /* 0x0000009821107210 */ /* 0x084fe20007f7e0ff */
[----:B------:R-:W-:Y:S01]  /*44a0*/  IMAD R230, R10, 0xfa, RZ ;  /* 0x000000fa0ae67824 */ /* 0x000fe200078e02ff */
[-C--:B------:R-:W-:Y:S02]  /*44b0*/  LEA.HI.X.SX32 R13, R235, R153.reuse, 0x1, P2 ;  /* 0x00000099eb0d7211 */ /* 0x080fe400010f0eff */
[-C--:B------:R-:W-:Y:S02]  /*44c0*/  LEA.HI.X.SX32 R17, R32, R153.reuse, 0x1, P3 ;  /* 0x0000009920117211 */ /* 0x080fe400018f0eff */
[----:B------:R-:W-:Y:S02]  /*44d0*/  LEA.HI.X.SX32 R23, R33, R153, 0x1, P4 ;  /* 0x0000009921177211 */ /* 0x000fe400020f0eff */
[----:B------:R-:W-:Y:S01]  /*44e0*/  MOV R232, c[0x0][0x1a4] ;  /* 0x0000690000e87a02 */ /* 0x000fe20000000f00 */
[----:B------:R0:W-:Y:S01]  /*44f0*/  STL.64 [R1+0x448], R14 ;  /* 0x0004480e01007387 */ /* 0x0001e20000100a00 */
[----:B------:R-:W-:Y:S01]  /*4500*/  IMAD R233, R10, 0x7d, RZ ;  /* 0x0000007d0ae97824 */ /* 0x000fe200078e02ff */
[----:B------:R-:W-:Y:S01]  /*4510*/  IADD3 R18, P5, R230, R152, RZ ;  /* 0x00000098e6127210 */ /* 0x000fe20007fbe0ff */
[----:B------:R-:W-:Y:S01]  /*4520*/  IMAD R235, R10, 0x3f, RZ ;  /* 0x0000003f0aeb7824 */ /* 0x000fe200078e02ff */
[----:B------:R1:W-:Y:S01]  /*4530*/  STL.64 [R1+0x728], R12 ;  /* 0x0007280c01007387 */ /* 0x0003e20000100a00 */
[----:B------:R-:W-:-:S03]  /*4540*/  IMAD.SHL.U32 R232, R232, 0x4, RZ ;  /* 0x00000004e8e87824 */ /* 0x000fc600078e00ff */
[----:B------:R2:W-:Y:S01]  /*4550*/  STL.64 [R1+0x630], R16 ;  /* 0x0006301001007387 */ /* 0x0005e20000100a00 */
[-C--:B------:R-:W-:Y:S02]  /*4560*/  LEA.HI.X.SX32 R19, R233, R153.reuse, 0x1, P5 ;  /* 0x00000099e9137211 */ /* 0x080fe400028f0eff */
[-C--:B0-----:R-:W-:Y:S01]  /*4570*/  IADD3 R14, P6, R34, R152.reuse, RZ ;  /* 0x00000098220e7210 */ /* 0x081fe20007fde0ff */
[----:B------:R0:W-:Y:S01]  /*4580*/  STL.64 [R1+0x440], R22 ;  /* 0x0004401601007387 */ /* 0x0001e20000100a00 */
[-C--:B-1----:R-:W-:Y:S02]  /*4590*/  IADD3 R12, P2, R35, R152.reuse, RZ ;  /* 0x00000098230c7210 */ /* 0x082fe40007f5e0ff */
[----:B------:R-:W-:Y:S02]  /*45a0*/  LEA.HI.X.SX32 R15, R235, R153, 0x1, P6 ;  /* 0x00000099eb0f7211 */ /* 0x000fe400030f0eff */
[CC--:B--2---:R-:W-:Y:S02]  /*45b0*/  LEA R16, P3, R10.reuse, R152.reuse, 0x2 ;  /* 0x000000980a107211 */ /* 0x0c4fe400078610ff */
[----:B0-----:R-:W-:-:S02]  /*45c0*/  LEA R22, P4, R10, R152, 0x3 ;  /* 0x000000980a167211 */ /* 0x001fc400078818ff */
[-C--:B------:R-:W-:Y:S02]  /*45d0*/  LEA.HI.X.SX32 R21, R34, R153.reuse, 0x1, P1 ;  /* 0x0000009922157211 */ /* 0x080fe400008f0eff */
[----:B------:R-:W-:Y:S02]  /*45e0*/  MOV R235, c[0x0][0x1a4] ;  /* 0x0000690000eb7a02 */ /* 0x000fe40000000f00 */
[-C--:B------:R-:W-:Y:S02]  /*45f0*/  LEA.HI.X.SX32 R23, R232, R153.reuse, 0x1, P4 ;  /* 0x00000099e8177211 */ /* 0x080fe400020f0eff */
[-C--:B------:R-:W-:Y:S02]  /*4600*/  LEA.HI.X.SX32 R13, R10, R153.reuse, 0x1, P2 ;  /* 0x000000990a0d7211 */ /* 0x080fe400010f0eff */
[----:B------:R-:W-:Y:S01]  /*4610*/  MOV R232, c[0x0][0x1a4] ;  /* 0x0000690000e87a02 */ /* 0x000fe20000000f00 */
[----:B------:R0:W-:Y:S01]  /*4620*/  STL.64 [R1+0x438], R18 ;  /* 0x0004381201007387 */ /* 0x0001e20000100a00 */
[----:B------:R-:W-:Y:S01]  /*4630*/  LEA.HI.X.SX32 R17, R35, R153, 0x1, P3 ;  /* 0x0000009923117211 */ /* 0x000fe200018f0eff */
[----:B------:R-:W-:Y:S01]  /*4640*/  IMAD R233, R9, 0x82, RZ ;  /* 0x0000008209e97824 */ /* 0x000fe200078e02ff */
[----:B------:R-:W-:Y:S01]  /*4650*/  SHF.L.U32 R235, R235, 0x3, RZ ;  /* 0x00000003ebeb7819 */ /* 0x000fe200000006ff */
[----:B------:R1:W-:Y:S01]  /*4660*/  STL.64 [R1+0x628], R14 ;  /* 0x0006280e01007387 */ /* 0x0003e20000100a00 */
[----:B------:R-:W-:-:S03]  /*4670*/  SHF.L.U32 R232, R232, 0x4, RZ ;  /* 0x00000004e8e87819 */ /* 0x000fc600000006ff */
[----:B------:R2:W-:Y:S01]  /*4680*/  STL.64 [R1+0x430], R20 ;  /* 0x0004301401007387 */ /* 0x0005e20000100a00 */
[----:B0-----:R-:W-:-:S03]  /*4690*/  LEA R18, P5, R10, R152, 0x4 ;  /* 0x000000980a127211 */ /* 0x001fc600078a20ff */
[----:B------:R-:W-:Y:S01]  /*46a0*/  STL.64 [R1+0x818], R12 ;  /* 0x0008180c01007387 */ /* 0x000fe20000100a00 */
[----:B-1----:R-:W-:-:S03]  /*46b0*/  LEA R14, P6, R10, R152, 0x5 ;  /* 0x000000980a0e7211 */ /* 0x002fc600078c28ff */
[----:B------:R-:W-:Y:S01]  /*46c0*/  STL.64 [R1+0x810], R16 ;  /* 0x0008101001007387 */ /* 0x000fe20000100a00 */
[-C--:B------:R-:W-:Y:S02]  /*46d0*/  LEA.HI.X.SX32 R19, R235, R153.reuse, 0x1, P5 ;  /* 0x00000099eb137211 */ /* 0x080fe400028f0eff */
[----:B------:R-:W-:Y:S01]  /*46e0*/  LEA.HI.X.SX32 R15, R232, R153, 0x1, P6 ;  /* 0x00000099e80f7211 */ /* 0x000fe200030f0eff */
[----:B------:R4:W-:Y:S01]  /*46f0*/  STL.64 [R1+0x800], R22 ;  /* 0x0008001601007387 */ /* 0x0009e20000100a00 */
[----:B------:R-:W-:Y:S02]  /*4700*/  MOV R235, c[0x0][0x1a4] ;  /* 0x0000690000eb7a02 */ /* 0x000fe40000000f00 */
[----:B--2---:R-:W-:Y:S01]  /*4710*/  LEA R20, P1, R10, R152, 0x6 ;  /* 0x000000980a147211 */ /* 0x004fe200078230ff */
[----:B------:R-:W-:Y:S01]  /*4720*/  STL.64 [R1+0x7e0], R18 ;  /* 0x0007e01201007387 */ /* 0x000fe20000100a00 */
[----:B------:R-:W-:Y:S02]  /*4730*/  MOV R230, c[0x0][0x1a4] ;  /* 0x0000690000e67a02 */ /* 0x000fe40000000f00 */
[----:B------:R-:W-:-:S02]  /*4740*/  SHF.L.U32 R235, R235, 0x5, RZ ;  /* 0x00000005ebeb7819 */ /* 0x000fc400000006ff */
[----:B----4-:R-:W-:Y:S01]  /*4750*/  IADD3 R22, P4, R233, R154, RZ ;  /* 0x0000009ae9167210 */ /* 0x010fe20007f9e0ff */
[----:B------:R-:W-:Y:S01]  /*4760*/  IMAD R233, R9, 0x86, RZ ;  /* 0x0000008609e97824 */ /* 0x000fe200078e02ff */
[----:B------:R0:W-:Y:S01]  /*4770*/  STL.64 [R1+0x7a0], R14 ;  /* 0x0007a00e01007387 */ /* 0x0001e20000100a00 */
[----:B------:R-:W-:Y:S01]  /*4780*/  LEA.HI.X.SX32 R21, R235, R153, 0x1, P1 ;  /* 0x00000099eb157211 */ /* 0x000fe200008f0eff */
[----:B------:R-:W-:Y:S01]  /*4790*/  IMAD R230, R230, 0xfe, RZ ;  /* 0x000000fee6e67824 */ /* 0x000fe200078e02ff */
[----:B------:R-:W-:Y:S01]  /*47a0*/  LEA R12, P2, R10, R152, 0x7 ;  /* 0x000000980a0c7211 */ /* 0x000fe200078438ff */
[----:B------:R-:W-:Y:S02]  /*47b0*/  IMAD.MOV.U32 R235, RZ, RZ, c[0x0][0x1a4] ;  /* 0x00006900ffeb7624 */ /* 0x000fe400078e00ff */
[----:B------:R-:W-:Y:S01]  /*47c0*/  IMAD R232, R9, 0x88, RZ ;  /* 0x0000008809e87824 */ /* 0x000fe200078e02ff */
[----:B0-----:R-:W-:Y:S02]  /*47d0*/  IADD3 R14, P6, R233, R154, RZ ;  /* 0x0000009ae90e7210 */ /* 0x001fe40007fde0ff */
[----:B------:R-:W-:Y:S01]  /*47e0*/  MOV R233, c[0x0][0x1a4] ;  /* 0x0000690000e97a02 */ /* 0x000fe20000000f00 */
[----:B------:R-:W-:-:S03]  /*47f0*/  IMAD R235, R235, 0x7f, RZ ;  /* 0x0000007febeb7824 */ /* 0x000fc600078e02ff */
[----:B------:R-:W-:Y:S01]  /*4800*/  SHF.L.U32 R233, R233, 0x6, RZ ;  /* 0x00000006e9e97819 */ /* 0x000fe200000006ff */
[----:B------:R0:W-:Y:S01]  /*4810*/  STL.64 [R1+0x720], R20 ;  /* 0x0007201401007387 */ /* 0x0001e20000100a00 */
[----:B------:R-:W-:Y:S02]  /*4820*/  IADD3 R16, P3, R230, R152, RZ ;  /* 0x00000098e6107210 */ /* 0x000fe40007f7e0ff */
[-C--:B------:R-:W-:Y:S01]  /*4830*/  LEA.HI.X.SX32 R13, R233, R153.reuse, 0x1, P2 ;  /* 0x00000099e90d7211 */ /* 0x080fe200010f0eff */
[----:B------:R-:W-:Y:S01]  /*4840*/  IMAD R230, R9, 0x84, RZ ;  /* 0x0000008409e67824 */ /* 0x000fe200078e02ff */
[----:B------:R-:W-:Y:S01]  /*4850*/  LEA.HI.X.SX32 R17, R235, R153, 0x1, P3 ;  /* 0x00000099eb117211 */ /* 0x000fe200018f0eff */
[C---:B------:R-:W-:Y:S02]  /*4860*/  IMAD R235, R9.reuse, 0x21, RZ ;  /* 0x0000002109eb7824 */ /* 0x040fe400078e02ff */
[----:B------:R1:W-:Y:S01]  /*4870*/  STL.64 [R1+0x620], R12 ;  /* 0x0006200c01007387 */ /* 0x0003e20000100a00 */
[-C--:B0-----:R-:W-:Y:S01]  /*4880*/  IADD3 R20, P1, R232, R154.reuse, RZ ;  /* 0x0000009ae8147210 */ /* 0x081fe20007f3e0ff */
[C---:B------:R-:W-:Y:S01]  /*4890*/  IMAD R232, R9.reuse, 0x41, RZ ;  /* 0x0000004109e87824 */ /* 0x040fe200078e02ff */
[----:B------:R-:W-:Y:S01]  /*48a0*/  IADD3 R18, P5, R230, R154, RZ ;  /* 0x0000009ae6127210 */ /* 0x000fe20007fbe0ff */
[----:B------:R-:W-:-:S02]  /*48b0*/  IMAD R230, R9, 0x8a, RZ ;  /* 0x0000008a09e67824 */ /* 0x000fc400078e02ff */
[----:B------:R-:W-:Y:S01]  /*48c0*/  IMAD R233, R9, 0x8c, RZ ;  /* 0x0000008c09e97824 */ /* 0x000fe200078e02ff */
[-C--:B------:R-:W-:Y:S02]  /*48d0*/  LEA.HI.X.SX32 R23, R232, R155.reuse, 0x1, P4 ;  /* 0x0000009be8177211 */ /* 0x080fe400020f0eff */
[CC--:B-1----:R-:W-:Y:S01]  /*48e0*/  IADD3 R12, P2, R36.reuse, R154.reuse, RZ ;  /* 0x0000009a240c7210 */ /* 0x0c2fe20007f5e0ff */
[----:B------:R0:W-:Y:S01]  /*48f0*/  STL.64 [R1+0x428], R16 ;  /* 0x0004281001007387 */ /* 0x0001e20000100a00 */
[-C--:B------:R-:W-:Y:S02]  /*4900*/  LEA.HI.X.SX32 R19, R36, R155.reuse, 0x1, P5 ;  /* 0x0000009b24137211 */ /* 0x080fe400028f0eff */
[----:B------:R-:W-:Y:S01]  /*4910*/  LEA.HI.X.SX32 R13, R235, R155, 0x1, P2 ;  /* 0x0000009beb0d7211 */ /* 0x000fe200010f0eff */
[----:B------:R1:W-:Y:S04]  /*4920*/  STL.64 [R1+0x220], R22 ;  /* 0x0002201601007387 */ /* 0x0003e80000100a00 */
[----:B------:R2:W-:Y:S01]  /*4930*/  STL.64 [R1+0x320], R12 ;  /* 0x0003200c01007387 */ /* 0x0005e20000100a00 */
[-C--:B0-----:R-:W-:Y:S01]  /*4940*/  IADD3 R16, P3, R230, R154.reuse, RZ ;  /* 0x0000009ae6107210 */ /* 0x081fe20007f7e0ff */
[----:B------:R-:W-:Y:S01]  /*4950*/  IMAD R230, R9, 0x43, RZ ;  /* 0x0000004309e67824 */ /* 0x000fe200078e02ff */
[-C--:B-1----:R-:W-:Y:S01]  /*4960*/  IADD3 R22, P4, R233, R154.reuse, RZ ;  /* 0x0000009ae9167210 */ /* 0x082fe20007f9e0ff */
[----:B------:R-:W-:Y:S01]  /*4970*/  IMAD R233, R9, 0x11, RZ ;  /* 0x0000001109e97824 */ /* 0x000fe200078e02ff */
[----:B------:R0:W-:Y:S01]  /*4980*/  STL.64 [R1+0x218], R18 ;  /* 0x0002181201007387 */ /* 0x0001e20000100a00 */
[----:B--2---:R-:W-:-:S02]  /*4990*/  IADD3 R12, P2, R38, R154, RZ ;  /* 0x0000009a260c7210 */ /* 0x004fc40007f5e0ff */
[-C--:B------:R-:W-:Y:S01]  /*49a0*/  LEA.HI.X.SX32 R15, R230, R155.reuse, 0x1, P6 ;  /* 0x0000009be60f7211 */ /* 0x080fe200030f0eff */
[----:B------:R-:W-:Y:S01]  /*49b0*/  IMAD R235, R9, 0x90, RZ ;  /* 0x0000009009eb7824 */ /* 0x000fe200078e02ff */
[-C--:B------:R-:W-:Y:S01]  /*49c0*/  LEA.HI.X.SX32 R13, R233, R155.reuse, 0x1, P2 ;  /* 0x0000009be90d7211 */ /* 0x080fe200010f0eff */
[C---:B------:R-:W-:Y:S01]  /*49d0*/  IMAD R232, R9.reuse, 0x8e, RZ ;  /* 0x0000008e09e87824 */ /* 0x040fe200078e02ff */
[-C--:B0-----:R-:W-:Y:S01]  /*49e0*/  IADD3 R18, P5, R40, R154.reuse, RZ ;  /* 0x0000009a28127210 */ /* 0x081fe20007fbe0ff */
[----:B------:R0:W-:Y:S03]  /*49f0*/  STL.64 [R1+0x210], R14 ;  /* 0x0002100e01007387 */ /* 0x0001e60000100a00 */
[----:B------:R-:W-:Y:S01]  /*4a00*/  LEA.HI.X.SX32 R19, R38, R155, 0x1, P5 ;  /* 0x0000009b26137211 */ /* 0x000fe200028f0eff */
[----:B------:R1:W-:Y:S04]  /*4a10*/  STL.64 [R1+0x3a0], R12 ;  /* 0x0003a00c01007387 */ /* 0x0003e80000100a00 */
[----:B------:R2:W-:Y:S01]  /*4a20*/  STL.64 [R1+0x318], R18 ;  /* 0x0003181201007387 */ /* 0x0005e20000100a00 */
[-C--:B0-----:R-:W-:Y:S01]  /*4a30*/  IADD3 R14, P6, R232, R154.reuse, RZ ;  /* 0x0000009ae80e7210 */ /* 0x081fe20007fde0ff */
[----:B------:R-:W-:Y:S01]  /*4a40*/  IMAD R232, R9, 0x45, RZ ;  /* 0x0000004509e87824 */ /* 0x000fe200078e02ff */
[-C--:B-1----:R-:W-:Y:S01]  /*4a50*/  IADD3 R12, P2, R235, R154.reuse, RZ ;  /* 0x0000009aeb0c7210 */ /* 0x082fe20007f5e0ff */
[----:B------:R-:W-:Y:S01]  /*4a60*/  IMAD R235, R9, 0x23, RZ ;  /* 0x0000002309eb7824 */ /* 0x000fe200078e02ff */
[----:B--2---:R-:W-:-:S02]  /*4a70*/  IADD3 R18, P5, R41, R154, RZ ;  /* 0x0000009a29127210 */ /* 0x004fc40007fbe0ff */
[-C--:B------:R-:W-:Y:S02]  /*4a80*/  LEA.HI.X.SX32 R21, R40, R155.reuse, 0x1, P1 ;  /* 0x0000009b28157211 */ /* 0x080fe400008f0eff */
[-C--:B------:R-:W-:Y:S01]  /*4a90*/  LEA.HI.X.SX32 R19, R235, R155.reuse, 0x1, P5 ;  /* 0x0000009beb137211 */ /* 0x080fe200028f0eff */
[----:B------:R-:W-:Y:S01]  /*4aa0*/  IMAD R235, R9, 0x47, RZ ;  /* 0x0000004709eb7824 */ /* 0x000fe200078e02ff */
[-C--:B------:R-:W-:Y:S02]  /*4ab0*/  LEA.HI.X.SX32 R17, R232, R155.reuse, 0x1, P3 ;  /* 0x0000009be8117211 */ /* 0x080fe400018f0eff */
[-C--:B------:R-:W-:Y:S01]  /*4ac0*/  LEA.HI.X.SX32 R23, R41, R155.reuse, 0x1, P4 ;  /* 0x0000009b29177211 */ /* 0x080fe200020f0eff */
[----:B------:R-:W-:Y:S01]  /*4ad0*/  STL.64 [R1+0x208], R20 ;  /* 0x0002081401007387 */ /* 0x000fe20000100a00 */
[----:B------:R-:W-:Y:S01]  /*4ae0*/  LEA.HI.X.SX32 R15, R235, R155, 0x1, P6 ;  /* 0x0000009beb0f7211 */ /* 0x000fe200030f0eff */
[C---:B------:R-:W-:Y:S02]  /*4af0*/  IMAD R232, R9.reuse, 0x9, RZ ;  /* 0x0000000909e87824 */ /* 0x040fe400078e02ff */
[----:B------:R-:W-:Y:S04]  /*4b00*/  STL.64 [R1+0x200], R16 ;  /* 0x0002001001007387 */ /* 0x000fe80000100a00 */
[----:B------:R0:W-:Y:S04]  /*4b10*/  STL.64 [R1+0x310], R18 ;  /* 0x0003101201007387 */ /* 0x0001e80000100a00 */
[----:B------:R1:W-:Y:S01]  /*4b20*/  STL.64 [R1+0x1f8], R22 ;  /* 0x0001f81601007387 */ /* 0x0003e20000100a00 */
[----:B------:R-:W-:-:S03]  /*4b30*/  IMAD R233, R9, 0x94, RZ ;  /* 0x0000009409e97824 */ /* 0x000fc600078e02ff */
[----:B------:R2:W-:Y:S01]  /*4b40*/  STL.64 [R1+0x1f0], R14 ;  /* 0x0001f00e01007387 */ /* 0x0005e20000100a00 */
[-C--:B0-----:R-:W-:Y:S02]  /*4b50*/  IADD3 R18, P5, R42, R154.reuse, RZ ;  /* 0x0000009a2a127210 */ /* 0x081fe40007fbe0ff */
[-C--:B-1----:R-:W-:Y:S02]  /*4b60*/  IADD3 R22, P4, R43, R154.reuse, RZ ;  /* 0x0000009a2b167210 */ /* 0x082fe40007f9e0ff */
[-C--:B------:R-:W-:Y:S02]  /*4b70*/  LEA.HI.X.SX32 R19, R232, R155.reuse, 0x1, P5 ;  /* 0x0000009be8137211 */ /* 0x080fe400028f0eff */
[-C--:B--2---:R-:W-:Y:S01]  /*4b80*/  IADD3 R14, P6, R44, R154.reuse, RZ ;  /* 0x0000009a2c0e7210 */ /* 0x084fe20007fde0ff */
[C---:B------:R-:W-:Y:S01]  /*4b90*/  IMAD R230, R9.reuse, 0x92, RZ ;  /* 0x0000009209e67824 */ /* 0x040fe200078e02ff */
[-C--:B------:R-:W-:Y:S01]  /*4ba0*/  LEA.HI.X.SX32 R23, R42, R155.reuse, 0x1, P4 ;  /* 0x0000009b2a177211 */ /* 0x080fe200020f0eff */
[----:B------:R-:W-:Y:S01]  /*4bb0*/  IMAD R235, R9, 0x98, RZ ;  /* 0x0000009809eb7824 */ /* 0x000fe200078e02ff */
[-C--:B------:R-:W-:Y:S01]  /*4bc0*/  LEA.HI.X.SX32 R15, R43, R155.reuse, 0x1, P6 ;  /* 0x0000009b2b0f7211 */ /* 0x080fe200030f0eff */
[----:B------:R0:W-:Y:S01]  /*4bd0*/  STL.64 [R1+0x3e0], R18 ;  /* 0x0003e01201007387 */ /* 0x0001e20000100a00 */
[-C--:B------:R-:W-:Y:S01]  /*4be0*/  IADD3 R16, P3, R233, R154.reuse, RZ ;  /* 0x0000009ae9107210 */ /* 0x080fe20007f7e0ff */
[C---:B------:R-:W-:Y:S01]  /*4bf0*/  IMAD R233, R9.reuse, 0x96, RZ ;  /* 0x0000009609e97824 */ /* 0x040fe200078e02ff */
[----:B------:R-:W-:Y:S01]  /*4c00*/  IADD3 R20, P1, R230, R154, RZ ;  /* 0x0000009ae6147210 */ /* 0x000fe20007f3e0ff */
[----:B------:R1:W-:Y:S01]  /*4c10*/  STL.64 [R1+0x398], R22 ;  /* 0x0003981601007387 */ /* 0x0003e20000100a00 */
[C---:B------:R-:W-:Y:S01]  /*4c20*/  IMAD R232, R9.reuse, 0x49, RZ ;  /* 0x0000004909e87824 */ /* 0x040fe200078e02ff */
[-C--:B------:R-:W-:Y:S01]  /*4c30*/  LEA.HI.X.SX32 R13, R44, R155.reuse, 0x1, P2 ;  /* 0x0000009b2c0d7211 */ /* 0x080fe200010f0eff */
[----:B------:R-:W-:Y:S01]  /*4c40*/  IMAD R230, R9, 0x9a, RZ ;  /* 0x0000009a09e67824 */ /* 0x000fe200078e02ff */
[----:B------:R2:W-:Y:S02]  /*4c50*/  STL.64 [R1+0x308], R14 ;  /* 0x0003080e01007387 */ /* 0x0005e40000100a00 */
[----:B------:R-:W-:-:S02]  /*4c60*/  LEA.HI.X.SX32 R21, R232, R155, 0x1, P1 ;  /* 0x0000009be8157211 */ /* 0x000fc400008f0eff */
[-C--:B0-----:R-:W-:Y:S02]  /*4c70*/  IADD3 R18, P5, R233, R154.reuse, RZ ;  /* 0x0000009ae9127210 */ /* 0x081fe40007fbe0ff */
[-C--:B-1----:R-:W-:Y:S01]  /*4c80*/  IADD3 R22, P4, R235, R154.reuse, RZ ;  /* 0x0000009aeb167210 */ /* 0x082fe20007f9e0ff */
[C---:B------:R-:W-:Y:S01]  /*4c90*/  IMAD R235, R9.reuse, 0x25, RZ ;  /* 0x0000002509eb7824 */ /* 0x040fe200078e02ff */
[CC--:B--2---:R-:W-:Y:S01]  /*4ca0*/  IADD3 R14, P6, R46.reuse, R154.reuse, RZ ;  /* 0x0000009a2e0e7210 */ /* 0x0c4fe20007fde0ff */
[----:B------:R-:W-:Y:S01]  /*4cb0*/  IMAD R233, R9, 0x9c, RZ ;  /* 0x0000009c09e97824 */ /* 0x000fe200078e02ff */
[----:B------:R0:W-:Y:S02]  /*4cc0*/  STL.64 [R1+0x1e8], R12 ;  /* 0x0001e80c01007387 */ /* 0x0001e40000100a00 */
[-C--:B------:R-:W-:Y:S02]  /*4cd0*/  LEA.HI.X.SX32 R15, R235, R155.reuse, 0x1, P6 ;  /* 0x0000009beb0f7211 */ /* 0x080fe400030f0eff */
[----:B------:R-:W-:Y:S01]  /*4ce0*/  LEA.HI.X.SX32 R17, R46, R155, 0x1, P3 ;  /* 0x0000009b2e117211 */ /* 0x000fe200018f0eff */
[----:B------:R1:W-:Y:S01]  /*4cf0*/  STL.64 [R1+0x1e0], R20 ;  /* 0x0001e01401007387 */ /* 0x0003e20000100a00 */
[----:B0-----:R-:W-:Y:S01]  /*4d00*/  IADD3 R12, P2, R230, R154, RZ ;  /* 0x0000009ae60c7210 */ /* 0x001fe20007f5e0ff */
[----:B------:R-:W-:-:S02]  /*4d10*/  IMAD R230, R9, 0x4b, RZ ;  /* 0x0000004b09e67824 */ /* 0x000fc400078e02ff */
[----:B------:R0:W-:Y:S01]  /*4d20*/  STL.64 [R1+0x300], R14 ;  /* 0x0003000e01007387 */ /* 0x0001e20000100a00 */
[-C--:B-1----:R-:W-:Y:S01]  /*4d30*/  IADD3 R20, P1, R233, R154.reuse, RZ ;  /* 0x0000009ae9147210 */ /* 0x082fe20007f3e0ff */
[C---:B------:R-:W-:Y:S01]  /*4d40*/  IMAD R233, R9.reuse, 0x13, RZ ;  /* 0x0000001309e97824 */ /* 0x040fe200078e02ff */
[-C--:B------:R-:W-:Y:S01]  /*4d50*/  LEA.HI.X.SX32 R19, R230, R155.reuse, 0x1, P5 ;  /* 0x0000009be6137211 */ /* 0x080fe200028f0eff */
[----:B------:R1:W-:Y:S01]  /*4d60*/  STL.64 [R1+0x1d8], R16 ;  /* 0x0001d81001007387 */ /* 0x0003e20000100a00 */
[----:B------:R-:W-:Y:S01]  /*4d70*/  IMAD R232, R9, 0x9e, RZ ;  /* 0x0000009e09e87824 */ /* 0x000fe200078e02ff */
[----:B0-----:R-:W-:Y:S01]  /*4d80*/  IADD3 R14, P6, R47, R154, RZ ;  /* 0x0000009a2f0e7210 */ /* 0x001fe20007fde0ff */
[----:B------:R-:W-:Y:S01]  /*4d90*/  IMAD R235, R9, 0xa0, RZ ;  /* 0x000000a009eb7824 */ /* 0x000fe200078e02ff */
[----:B------:R0:W-:Y:S02]  /*4da0*/  STL.64 [R1+0x1d0], R18 ;  /* 0x0001d01201007387 */ /* 0x0001e40000100a00 */
[----:B------:R-:W-:-:S02]  /*4db0*/  LEA.HI.X.SX32 R15, R233, R155, 0x1, P6 ;  /* 0x0000009be90f7211 */ /* 0x000fc400030f0eff */
[----:B-1----:R-:W-:-:S04]  /*4dc0*/  IADD3 R16, P3, R60, R154, RZ ;  /* 0x0000009a3c107210 */ /* 0x002fc80007f7e0ff */
[-C--:B------:R-:W-:Y:S01]  /*4dd0*/  LEA.HI.X.SX32 R17, R47, R155.reuse, 0x1, P3 ;  /* 0x0000009b2f117211 */ /* 0x080fe200018f0eff */
[----:B------:R1:W-:Y:S01]  /*4de0*/  STL.64 [R1+0x390], R14 ;  /* 0x0003900e01007387 */ /* 0x0003e20000100a00 */
[-C--:B0-----:R-:W-:Y:S01]  /*4df0*/  IADD3 R18, P5, R232, R154.reuse, RZ ;  /* 0x0000009ae8127210 */ /* 0x081fe20007fbe0ff */
[C---:B------:R-:W-:Y:S02]  /*4e00*/  IMAD R232, R9.reuse, 0x4d, RZ ;  /* 0x0000004d09e87824 */ /* 0x040fe400078e02ff */
[----:B------:R0:W-:Y:S01]  /*4e10*/  STL.64 [R1+0x2f8], R16 ;  /* 0x0002f81001007387 */ /* 0x0001e20000100a00 */
[-C--:B------:R-:W-:Y:S01]  /*4e20*/  LEA.HI.X.SX32 R23, R60, R155.reuse, 0x1, P4 ;  /* 0x0000009b3c177211 */ /* 0x080fe200020f0eff */
[----:B------:R-:W-:Y:S01]  /*4e30*/  IMAD R233, R9, 0xa4, RZ ;  /* 0x000000a409e97824 */ /* 0x000fe200078e02ff */
[-C--:B------:R-:W-:Y:S02]  /*4e40*/  LEA.HI.X.SX32 R13, R232, R155.reuse, 0x1, P2 ;  /* 0x0000009be80d7211 */ /* 0x080fe400010f0eff */
[-C--:B-1----:R-:W-:Y:S01]  /*4e50*/  IADD3 R14, P6, R235, R154.reuse, RZ ;  /* 0x0000009aeb0e7210 */ /* 0x082fe20007fde0ff */
[----:B------:R-:W-:Y:S01]  /*4e60*/  IMAD R235, R9, 0x27, RZ ;  /* 0x0000002709eb7824 */ /* 0x000fe200078e02ff */
[----:B0-----:R-:W-:Y:S01]  /*4e70*/  IADD3 R16, P3, R61, R154, RZ ;  /* 0x0000009a3d107210 */ /* 0x001fe20007f7e0ff */
[----:B------:R-:W-:Y:S03]  /*4e80*/  STL.64 [R1+0x1c8], R22 ;  /* 0x0001c81601007387 */ /* 0x000fe60000100a00 */
[-C--:B------:R-:W-:Y:S01]  /*4e90*/  LEA.HI.X.SX32 R17, R235, R155.reuse, 0x1, P3 ;  /* 0x0000009beb117211 */ /* 0x080fe200018f0eff */
[----:B------:R0:W-:Y:S01]  /*4ea0*/  STL.64 [R1+0x1c0], R12 ;  /* 0x0001c00c01007387 */ /* 0x0001e20000100a00 */
[----:B------:R-:W-:Y:S01]  /*4eb0*/  IMAD R235, R9, 0x5, RZ ;  /* 0x0000000509eb7824 */ /* 0x000fe200078e02ff */
[----:B------:R-:W-:-:S02]  /*4ec0*/  LEA.HI.X.SX32 R21, R61, R155, 0x1, P1 ;  /* 0x0000009b3d157211 */ /* 0x000fc400008f0eff */
[----:B------:R1:W-:Y:S01]  /*4ed0*/  STL.64 [R1+0x2f0], R16 ;  /* 0x0002f01001007387 */ /* 0x0003e20000100a00 */
[-C--:B0-----:R-:W-:Y:S01]  /*4ee0*/  IADD3 R12, P2, R233, R154.reuse, RZ ;  /* 0x0000009ae90c7210 */ /* 0x081fe20007f5e0ff */
[----:B------:R-:W-:Y:S01]  /*4ef0*/  IMAD R233, R9, 0x4f, RZ ;  /* 0x0000004f09e97824 */ /* 0x000fe200078e02ff */
[----:B-1----:R-:W-:-:S04]  /*4f00*/  IADD3 R16, P3, R62, R154, RZ ;  /* 0x0000009a3e107210 */ /* 0x002fc80007f7e0ff */
[-C--:B------:R-:W-:Y:S02]  /*4f10*/  LEA.HI.X.SX32 R19, R233, R155.reuse, 0x1, P5 ;  /* 0x0000009be9137211 */ /* 0x080fe400028f0eff */
[----:B------:R-:W-:Y:S01]  /*4f20*/  LEA.HI.X.SX32 R17, R235, R155, 0x1, P3 ;  /* 0x0000009beb117211 */ /* 0x000fe200018f0eff */
[----:B------:R0:W-:Y:S04]  /*4f30*/  STL.64 [R1+0x1b8], R20 ;  /* 0x0001b81401007387 */ /* 0x0001e80000100a00 */
[----:B------:R1:W-:Y:S04]  /*4f40*/  STL.64 [R1+0x1b0], R18 ;  /* 0x0001b01201007387 */ /* 0x0003e80000100a00 */
[----:B------:R2:W-:Y:S01]  /*4f50*/  STL.64 [R1+0x400], R16 ;  /* 0x0004001001007387 */ /* 0x0005e20000100a00 */
[----:B0-----:R-:W-:-:S02]  /*4f60*/  IADD3 R20, P1, R68, R154, RZ ;  /* 0x0000009a44147210 */ /* 0x001fc40007f3e0ff */
[-C--:B-1----:R-:W-:Y:S02]  /*4f70*/  IADD3 R18, P5, R70, R154.reuse, RZ ;  /* 0x0000009a46127210 */ /* 0x082fe40007fbe0ff */
[-C--:B------:R-:W-:Y:S02]  /*4f80*/  LEA.HI.X.SX32 R21, R62, R155.reuse, 0x1, P1 ;  /* 0x0000009b3e157211 */ /* 0x080fe400008f0eff */
[-C--:B--2---:R-:W-:Y:S01]  /*4f90*/  IADD3 R16, P3, R73, R154.reuse, RZ ;  /* 0x0000009a49107210 */ /* 0x084fe20007f7e0ff */
[C---:B------:R-:W-:Y:S01]  /*4fa0*/  IMAD R230, R9.reuse, 0xa2, RZ ;  /* 0x000000a209e67824 */ /* 0x040fe200078e02ff */
[-C--:B------:R-:W-:Y:S01]  /*4fb0*/  LEA.HI.X.SX32 R19, R68, R155.reuse, 0x1, P5 ;  /* 0x0000009b44137211 */ /* 0x080fe200028f0eff */
[C---:B------:R-:W-:Y:S01]  /*4fc0*/  IMAD R235, R9.reuse, 0xa8, RZ ;  /* 0x000000a809eb7824 */ /* 0x040fe200078e02ff */
[-C--:B------:R-:W-:Y:S01]  /*4fd0*/  LEA.HI.X.SX32 R17, R70, R155.reuse, 0x1, P3 ;  /* 0x0000009b46117211 */ /* 0x080fe200018f0eff */
[----:B------:R0:W-:Y:S01]  /*4fe0*/  STL.64 [R1+0x3d8], R20 ;  /* 0x0003d81401007387 */ /* 0x0001e20000100a00 */
[C---:B------:R-:W-:Y:S01]  /*4ff0*/  IMAD R233, R9.reuse, 0xa6, RZ ;  /* 0x000000a609e97824 */ /* 0x040fe200078e02ff */
[----:B------:R-:W-:Y:S01]  /*5000*/  IADD3 R22, P4, R230, R154, RZ ;  /* 0x0000009ae6167210 */ /* 0x000fe20007f9e0ff */
[----:B------:R-:W-:Y:S01]  /*5010*/  IMAD R232, R9, 0x51, RZ ;  /* 0x0000005109e87824 */ /* 0x000fe200078e02ff */
[----:B------:R1:W-:Y:S01]  /*5020*/  STL.64 [R1+0x388], R18 ;  /* 0x0003881201007387 */ /* 0x0003e20000100a00 */
[----:B------:R-:W-:-:S03]  /*5030*/  LEA.HI.X.SX32 R15, R73, R155, 0x1, P6 ;  /* 0x0000009b490f7211 */ /* 0x000fc600030f0eff */
[----:B------:R2:W-:Y:S01]  /*5040*/  STL.64 [R1+0x2e8], R16 ;  /* 0x0002e81001007387 */ /* 0x0005e20000100a00 */
[----:B------:R-:W-:Y:S01]  /*5050*/  IMAD R230, R9, 0xaa, RZ ;  /* 0x000000aa09e67824 */ /* 0x000fe200078e02ff */
[-C--:B------:R-:W-:Y:S02]  /*5060*/  LEA.HI.X.SX32 R23, R232, R155.reuse, 0x1, P4 ;  /* 0x0000009be8177211 */ /* 0x080fe400020f0eff */
[-C--:B0-----:R-:W-:Y:S02]  /*5070*/  IADD3 R20, P1, R233, R154.reuse, RZ ;  /* 0x0000009ae9147210 */ /* 0x081fe40007f3e0ff */
[-C--:B-1----:R-:W-:Y:S01]  /*5080*/  IADD3 R18, P5, R235, R154.reuse, RZ ;  /* 0x0000009aeb127210 */ /* 0x082fe20007fbe0ff */
[----:B------:R-:W-:Y:S01]  /*5090*/  IMAD R235, R9, 0x29, RZ ;  /* 0x0000002909eb7824 */ /* 0x000fe200078e02ff */
[----:B--2---:R-:W-:Y:S01]  /*50a0*/  IADD3 R16, P3, R75, R154, RZ ;  /* 0x0000009a4b107210 */ /* 0x004fe20007f7e0ff */
[----:B------:R-:W-:Y:S01]  /*50b0*/  IMAD R233, R9, 0xac, RZ ;  /* 0x000000ac09e97824 */ /* 0x000fe200078e02ff */
[----:B------:R0:W-:Y:S02]  /*50c0*/  STL.64 [R1+0x1a8], R14 ;  /* 0x0001a80e01007387 */ /* 0x0001e40000100a00 */
[----:B------:R-:W-:-:S02]  /*50d0*/  LEA.HI.X.SX32 R17, R235, R155, 0x1, P3 ;  /* 0x0000009beb117211 */ /* 0x000fc400018f0eff */
[----:B------:R-:W-:Y:S01]  /*50e0*/  LEA.HI.X.SX32 R13, R75, R155, 0x1, P2 ;  /* 0x0000009b4b0d7211 */ /* 0x000fe200010f0eff */
[----:B------:R1:W-:Y:S04]  /*50f0*/  STL.64 [R1+0x1a0], R22 ;  /* 0x0001a01601007387 */ /* 0x0003e80000100a00 */
[----:B------:R2:W-:Y:S01]  /*5100*/  STL.64 [R1+0x2e0], R16 ;  /* 0x0002e01001007387 */ /* 0x0005e20000100a00 */
[-C--:B0-----:R-:W-:Y:S01]  /*5110*/  IADD3 R14, P6, R230, R154.reuse, RZ ;  /* 0x0000009ae60e7210 */ /* 0x081fe20007fde0ff */
[----:B------:R-:W-:Y:S02]  /*5120*/  IMAD R230, R9, 0x53, RZ ;  /* 0x0000005309e67824 */ /* 0x000fe400078e02ff */
[----:B------:R0:W-:Y:S01]  /*5130*/  STL.64 [R1+0x198], R12 ;  /* 0x0001980c01007387 */ /* 0x0001e20000100a00 */
[-C--:B-1----:R-:W-:Y:S01]  /*5140*/  IADD3 R22, P4, R233, R154.reuse, RZ ;  /* 0x0000009ae9167210 */ /* 0x082fe20007f9e0ff */
[----:B------:R-:W-:Y:S01]  /*5150*/  IMAD R233, R9, 0x15, RZ ;  /* 0x0000001509e97824 */ /* 0x000fe200078e02ff */
[----:B--2---:R-:W-:-:S02]  /*5160*/  IADD3 R16, P3, R81, R154, RZ ;  /* 0x0000009a51107210 */ /* 0x004fc40007f7e0ff */
[-C--:B------:R-:W-:Y:S02]  /*5170*/  LEA.HI.X.SX32 R21, R230, R155.reuse, 0x1, P1 ;  /* 0x0000009be6157211 */ /* 0x080fe400008f0eff */
[-C--:B0-----:R-:W-:Y:S01]  /*5180*/  IADD3 R12, P2, R82, R154.reuse, RZ ;  /* 0x0000009a520c7210 */ /* 0x081fe20007f5e0ff */
[----:B------:R-:W-:Y:S01]  /*5190*/  IMAD R235, R9, 0xb0, RZ ;  /* 0x000000b009eb7824 */ /* 0x000fe200078e02ff */
[-C--:B------:R-:W-:Y:S01]  /*51a0*/  LEA.HI.X.SX32 R17, R233, R155.reuse, 0x1, P3 ;  /* 0x0000009be9117211 */ /* 0x080fe200018f0eff */
[----:B------:R-:W-:Y:S01]  /*51b0*/  IMAD R232, R9, 0xae, RZ ;  /* 0x000000ae09e87824 */ /* 0x000fe200078e02ff */
[----:B------:R-:W-:Y:S01]  /*51c0*/  LEA.HI.X.SX32 R13, R81, R155, 0x1, P2 ;  /* 0x0000009b510d7211 */ /* 0x000fe200010f0eff */
[----:B------:R0:W-:Y:S04]  /*51d0*/  STL.64 [R1+0x190], R20 ;  /* 0x0001901401007387 */ /* 0x0001e80000100a00 */
        /* <DEDUP_REMOVED lines=33> */
[----:B------:R-:W-:Y:S01]  /*53f0*/  IMAD R232, R9, 0x59, RZ ;  /* 0x0000005909e87824 */ /* 0x000fe200078e02ff */
        /* <DEDUP_REMOVED lines=17> */
[C---:B------:R-:W-:Y:S02]  /*5510*/  IMAD R233, R9.reuse, 0x17, RZ ;  /* 0x0000001709e97824 */ /* 0x040fe400078e02ff */
[----:B------:R1:W-:Y:S01]  /*5520*/  STL.64 [R1+0x158], R14 ;  /* 0x0001580e01007387 */ /* 0x0003e20000100a00 */
[-C--:B------:R-:W-:Y:S01]  /*5530*/  LEA.HI.X.SX32 R13, R230, R155.reuse, 0x1, P2 ;  /* 0x0000009be60d7211 */ /* 0x080fe200010f0eff */
[----:B------:R-:W-:Y:S01]  /*5540*/  IMAD R232, R9, 0xbe, RZ ;  /* 0x000000be09e87824 */ /* 0x000fe200078e02ff */
[-C--:B0-----:R-:W-:Y:S01]  /*5550*/  IADD3 R20, P1, R109, R154.reuse, RZ ;  /* 0x0000009a6d147210 */ /* 0x081fe20007f3e0ff */
[----:B------:R-:W-:Y:S01]  /*5560*/  IMAD R235, R9, 0xc0, RZ ;  /* 0x000000c009eb7824 */ /* 0x000fe200078e02ff */
[----:B-1----:R-:W-:Y:S02]  /*5570*/  IADD3 R14, P6, R110, R154, RZ ;  /* 0x0000009a6e0e7210 */ /* 0x002fe40007fde0ff */
[-C--:B------:R-:W-:Y:S01]  /*5580*/  LEA.HI.X.SX32 R21, R233, R155.reuse, 0x1, P1 ;  /* 0x0000009be9157211 */ /* 0x080fe200008f0eff */
[----:B------:R0:W-:Y:S01]  /*5590*/  STL.64 [R1+0x150], R12 ;  /* 0x0001500c01007387 */ /* 0x0001e20000100a00 */
[----:B------:R-:W-:-:S03]  /*55a0*/  LEA.HI.X.SX32 R15, R109, R155, 0x1, P6 ;  /* 0x0000009b6d0f7211 */ /* 0x000fc600030f0eff */
[----:B------:R1:W-:Y:S01]  /*55b0*/  STL.64 [R1+0x370], R20 ;  /* 0x0003701401007387 */ /* 0x0003e20000100a00 */
[----:B------:R-:W-:-:S03]  /*55c0*/  LEA.HI.X.SX32 R23, R110, R155, 0x1, P4 ;  /* 0x0000009b6e177211 */ /* 0x000fc600020f0eff */
[----:B------:R2:W-:Y:S01]  /*55d0*/  STL.64 [R1+0x2b8], R14 ;  /* 0x0002b80e01007387 */ /* 0x0005e20000100a00 */
[-C--:B0-----:R-:W-:Y:S01]  /*55e0*/  IADD3 R12, P2, R232, R154.reuse, RZ ;  /* 0x0000009ae80c7210 */ /* 0x081fe20007f5e0ff */
[----:B------:R-:W-:Y:S01]  /*55f0*/  IMAD R232, R9, 0x5d, RZ ;  /* 0x0000005d09e87824 */ /* 0x000fe200078e02ff */
[----:B-1----:R-:W-:Y:S01]  /*5600*/  IADD3 R20, P1, R235, R154, RZ ;  /* 0x0000009aeb147210 */ /* 0x002fe20007f3e0ff */
[----:B------:R-:W-:-:S03]  /*5610*/  IMAD R235, R9, 0x2f, RZ ;  /* 0x0000002f09eb7824 */ /* 0x000fc600078e02ff */
[-C--:B------:R-:W-:Y:S02]  /*5620*/  LEA.HI.X.SX32 R17, R232, R155.reuse, 0x1, P3 ;  /* 0x0000009be8117211 */ /* 0x080fe400018f0eff */
[----:B--2---:R-:W-:Y:S01]  /*5630*/  IADD3 R14, P6, R111, R154, RZ ;  /* 0x0000009a6f0e7210 */ /* 0x004fe20007fde0ff */
[----:B------:R-:W-:Y:S01]  /*5640*/  IMAD R233, R9, 0xc4, RZ ;  /* 0x000000c409e97824 */ /* 0x000fe200078e02ff */
[----:B------:R-:W-:Y:S02]  /*5650*/  STL.64 [R1+0x148], R22 ;  /* 0x0001481601007387 */ /* 0x000fe40000100a00 */
[-C--:B------:R-:W-:Y:S02]  /*5660*/  LEA.HI.X.SX32 R15, R235, R155.reuse, 0x1, P6 ;  /* 0x0000009beb0f7211 */ /* 0x080fe400030f0eff */
[----:B------:R0:W-:Y:S01]  /*5670*/  STL.64 [R1+0x140], R16 ;  /* 0x0001401001007387 */ /* 0x0001e20000100a00 */
[----:B------:R-:W-:Y:S01]  /*5680*/  LEA.HI.X.SX32 R19, R111, R155, 0x1, P5 ;  /* 0x0000009b6f137211 */ /* 0x000fe200028f0eff */
[----:B------:R-:W-:-:S02]  /*5690*/  IMAD R235, R9, 0x3, RZ ;  /* 0x0000000309eb7824 */ /* 0x000fc400078e02ff */
[----:B------:R1:W-:Y:S04]  /*56a0*/  STL.64 [R1+0x2b0], R14 ;  /* 0x0002b00e01007387 */ /* 0x0003e80000100a00 */
[----:B------:R2:W-:Y:S01]  /*56b0*/  STL.64 [R1+0x138], R18 ;  /* 0x0001381201007387 */ /* 0x0005e20000100a00 */
[-C--:B0-----:R-:W-:Y:S01]  /*56c0*/  IADD3 R16, P3, R233, R154.reuse, RZ ;  /* 0x0000009ae9107210 */ /* 0x081fe20007f7e0ff */
[----:B------:R-:W-:Y:S01]  /*56d0*/  IMAD R233, R9, 0x5f, RZ ;  /* 0x0000005f09e97824 */ /* 0x000fe200078e02ff */
[----:B-1----:R-:W-:-:S04]  /*56e0*/  IADD3 R14, P6, R113, R154, RZ ;  /* 0x0000009a710e7210 */ /* 0x002fc80007fde0ff */
[-C--:B------:R-:W-:Y:S02]  /*56f0*/  LEA.HI.X.SX32 R13, R233, R155.reuse, 0x1, P2 ;  /* 0x0000009be90d7211 */ /* 0x080fe400010f0eff */
[-C--:B--2---:R-:W-:Y:S02]  /*5700*/  IADD3 R18, P5, R119, R154.reuse, RZ ;  /* 0x0000009a77127210 */ /* 0x084fe40007fbe0ff */
        /* <DEDUP_REMOVED lines=9> */
[----:B------:R-:W-:Y:S01]  /*57a0*/  IMAD R230, R9, 0xc2, RZ ;  /* 0x000000c209e67824 */ /* 0x000fe200078e02ff */
[-C--:B------:R-:W-:Y:S01]  /*57b0*/  LEA.HI.X.SX32 R15, R121, R155.reuse, 0x1, P6 ;  /* 0x0000009b790f7211 */ /* 0x080fe200030f0eff */
[----:B------:R-:W-:Y:S01]  /*57c0*/  IMAD R235, R9, 0xc8, RZ ;  /* 0x000000c809eb7824 */ /* 0x000fe200078e02ff */
        /* <DEDUP_REMOVED lines=73> */
[----:B------:R-:W-:Y:S01]  /*5c60*/  IMAD R235, R9, 0x35, RZ ;  /* 0x0000003509eb7824 */ /* 0x000fe200078e02ff */
[-C--:B--2---:R-:W-:Y:S01]  /*5c70*/  IADD3 R12, P2, R169, R154.reuse, RZ ;  /* 0x0000009aa90c7210 */ /* 0x084fe20007f5e0ff */
        /* <DEDUP_REMOVED lines=21> */
[----:B------:R-:W-:Y:S02]  /*5dd0*/  IMAD R232, R9, 0x6d, RZ ;  /* 0x0000006d09e87824 */ /* 0x000fe400078e02ff */
[----:B------:R0:W-:Y:S01]  /*5de0*/  STL.64 [R1+0x278], R20 ;  /* 0x0002781401007387 */ /* 0x0001e20000100a00 */
[-C--:B------:R-:W-:Y:S01]  /*5df0*/  LEA.HI.X.SX32 R23, R173, R155.reuse, 0x1, P4 ;  /* 0x0000009bad177211 */ /* 0x080fe200020f0eff */
[----:B------:R-:W-:Y:S01]  /*5e00*/  IMAD R233, R9, 0xe4, RZ ;  /* 0x000000e409e97824 */ /* 0x000fe200078e02ff */
[-C--:B------:R-:W-:Y:S02]  /*5e10*/  LEA.HI.X.SX32 R19, R232, R155.reuse, 0x1, P5 ;  /* 0x0000009be8137211 */ /* 0x080fe400028f0eff */
[-C--:B-1----:R-:W-:Y:S01]  /*5e20*/  IADD3 R12, P2, R235, R154.reuse, RZ ;  /* 0x0000009aeb0c7210 */ /* 0x082fe20007f5e0ff */
[----:B------:R-:W-:Y:S01]  /*5e30*/  IMAD R235, R9, 0x37, RZ ;  /* 0x0000003709eb7824 */ /* 0x000fe200078e02ff */
[C---:B0-----:R-:W-:Y:S01]  /*5e40*/  IADD3 R20, P1, R180.reuse, R154, RZ ;  /* 0x0000009ab4147210 */ /* 0x041fe20007f3e0ff */
        /* <DEDUP_REMOVED lines=33> */
[C---:B------:R-:W-:Y:S01]  /*6060*/  IMAD R235, R9.reuse, 0x39, RZ ;  /* 0x0000003909eb7824 */ /* 0x040fe200078e02ff */
        /* <DEDUP_REMOVED lines=17> */
[C---:B------:R-:W-:Y:S01]  /*6180*/  IMAD R232, R9.reuse, 0xee, RZ ;  /* 0x000000ee09e87824 */ /* 0x040fe200078e02ff */
        /* <DEDUP_REMOVED lines=17> */
[----:B------:R-:W-:Y:S01]  /*62a0*/  STL.64 [R1+0x80], R12 ;  /* 0x0000800c01007387 */ /* 0x000fe20000100a00 */
[----:B------:R-:W-:-:S03]  /*62b0*/  IMAD R233, R9, 0xf4, RZ ;  /* 0x000000f409e97824 */ /* 0x000fc600078e02ff */
        /* <DEDUP_REMOVED lines=11> */
[-C--:B------:R-:W-:Y:S01]  /*6370*/  IADD3 R12, P2, R233, R154.reuse, RZ ;  /* 0x0000009ae90c7210 */ /* 0x080fe20007f5e0ff */
[----:B------:R-:W-:Y:S01]  /*6380*/  IMAD R233, R9, 0xf6, RZ ;  /* 0x000000f609e97824 */ /* 0x000fe200078e02ff */
[----:B------:R-:W-:Y:S01]  /*6390*/  LEA.HI.X.SX32 R15, R228, R155, 0x1, P6 ;  /* 0x0000009be40f7211 */ /* 0x000fe200030f0eff */
[----:B------:R0:W-:Y:S01]  /*63a0*/  STL.64 [R1+0x3b0], R18 ;  /* 0x0003b01201007387 */ /* 0x0001e20000100a00 */
[----:B------:R-:W-:-:S03]  /*63b0*/  IADD3 R16, P3, R230, R154, RZ ;  /* 0x0000009ae6107210 */ /* 0x000fc60007f7e0ff */
[----:B------:R1:W-:Y:S01]  /*63c0*/  STL.64 [R1+0x338], R22 ;  /* 0x0003381601007387 */ /* 0x0003e20000100a00 */
[-C--:B------:R-:W-:Y:S02]  /*63d0*/  LEA.HI.X.SX32 R21, R229, R155.reuse, 0x1, P1 ;  /* 0x0000009be5157211 */ /* 0x080fe400008f0eff */
[-C--:B------:R-:W-:Y:S01]  /*63e0*/  LEA.HI.X.SX32 R17, R232, R155.reuse, 0x1, P3 ;  /* 0x0000009be8117211 */ /* 0x080fe200018f0eff */
[----:B------:R2:W-:Y:S01]  /*63f0*/  STL.64 [R1+0x248], R14 ;  /* 0x0002480e01007387 */ /* 0x0005e20000100a00 */
[-C--:B0-----:R-:W-:Y:S01]  /*6400*/  IADD3 R18, P5, R233, R154.reuse, RZ ;  /* 0x0000009ae9127210 */ /* 0x081fe20007fbe0ff */
[----:B------:R-:W-:Y:S01]  /*6410*/  IMAD R233, R9, 0xfc, RZ ;  /* 0x000000fc09e97824 */ /* 0x000fe200078e02ff */
[-C--:B-1----:R-:W-:Y:S01]  /*6420*/  IADD3 R22, P4, R235, R154.reuse, RZ ;  /* 0x0000009aeb167210 */ /* 0x082fe20007f9e0ff */
[----:B------:R-:W-:Y:S01]  /*6430*/  IMAD R235, R9, 0x3d, RZ ;  /* 0x0000003d09eb7824 */ /* 0x000fe200078e02ff */
[C---:B--2---:R-:W-:Y:S01]  /*6440*/  IADD3 R14, P6, R234.reuse, R154, RZ ;  /* 0x0000009aea0e7210 */ /* 0x044fe20007fde0ff */
[----:B------:R-:W-:Y:S01]  /*6450*/  STL.64 [R1+0x68], R20 ;  /* 0x0000681401007387 */ /* 0x000fe20000100a00 */
[----:B------:R-:W-:-:S02]  /*6460*/  LEA.HI.X.SX32 R13, R234, R155, 0x1, P2 ;  /* 0x0000009bea0d7211 */ /* 0x000fc400010f0eff */
[----:B------:R-:W-:Y:S01]  /*6470*/  LEA.HI.X.SX32 R15, R235, R155, 0x1, P6 ;  /* 0x0000009beb0f7211 */ /* 0x000fe200030f0eff */
[----:B------:R0:W-:Y:S01]  /*6480*/  STL.64 [R1+0x60], R16 ;  /* 0x0000601001007387 */ /* 0x0001e20000100a00 */
[----:B------:R-:W-:-:S03]  /*6490*/  IMAD R235, R9, 0x1f, RZ ;  /* 0x0000001f09eb7824 */ /* 0x000fc600078e02ff */
[----:B------:R-:W1:Y:S01]  /*64a0*/  S2R R232, SR_TID.X ;  /* 0x0000000000e87919 */ /* 0x000e620000002100 */
[----:B------:R-:W-:-:S03]  /*64b0*/  IMAD R230, R9, 0xfa, RZ ;  /* 0x000000fa09e67824 */ /* 0x000fc600078e02ff */
[----:B------:R2:W-:Y:S01]  /*64c0*/  STL.64 [R1+0x240], R14 ;  /* 0x0002400e01007387 */ /* 0x0005e20000100a00 */
[-C--:B0-----:R-:W-:Y:S01]  /*64d0*/  IADD3 R16, P3, R233, R154.reuse, RZ ;  /* 0x0000009ae9107210 */ /* 0x081fe20007f7e0ff */
[----:B------:R-:W-:Y:S02]  /*64e0*/  IMAD R233, R9, 0x7b, RZ ;  /* 0x0000007b09e97824 */ /* 0x000fe400078e02ff */
[----:B------:R0:W-:Y:S03]  /*64f0*/  STL.64 [R1+0x58], R12 ;  /* 0x0000580c01007387 */ /* 0x0001e60000100a00 */
[----:B------:R-:W-:Y:S02]  /*6500*/  LEA.HI.X.SX32 R19, R233, R155, 0x1, P5 ;  /* 0x0000009be9137211 */ /* 0x000fe400028f0eff */
[-C--:B--2---:R-:W-:Y:S01]  /*6510*/  IADD3 R14, P6, R236, R154.reuse, RZ ;  /* 0x0000009aec0e7210 */ /* 0x084fe20007fde0ff */
[----:B------:R-:W-:Y:S01]  /*6520*/  IMAD R233, R9, 0x7d, RZ ;  /* 0x0000007d09e97824 */ /* 0x000fe200078e02ff */
[----:B0-----:R-:W-:-:S02]  /*6530*/  IADD3 R12, P2, R238, R154, RZ ;  /* 0x0000009aee0c7210 */ /* 0x001fc40007f5e0ff */
[-C--:B------:R-:W-:Y:S02]  /*6540*/  LEA.HI.X.SX32 R15, R235, R155.reuse, 0x1, P6 ;  /* 0x0000009beb0f7211 */ /* 0x080fe400030f0eff */
[-C--:B------:R-:W-:Y:S01]  /*6550*/  LEA.HI.X.SX32 R13, R236, R155.reuse, 0x1, P2 ;  /* 0x0000009bec0d7211 */ /* 0x080fe200010f0eff */
[----:B------:R0:W-:Y:S01]  /*6560*/  STL.64 [R1+0x50], R18 ;  /* 0x0000501201007387 */ /* 0x0001e20000100a00 */
[-C--:B------:R-:W-:Y:S01]  /*6570*/  IADD3 R20, P1, R230, R154.reuse, RZ ;  /* 0x0000009ae6147210 */ /* 0x080fe20007f3e0ff */
[----:B------:R-:W-:Y:S01]  /*6580*/  IMAD R235, R9, 0x3f, RZ ;  /* 0x0000003f09eb7824 */ /* 0x000fe200078e02ff */
[-C--:B------:R-:W-:Y:S01]  /*6590*/  LEA.HI.X.SX32 R23, R238, R155.reuse, 0x1, P4 ;  /* 0x0000009bee177211 */ /* 0x080fe200020f0eff */
[----:B------:R2:W-:Y:S01]  /*65a0*/  STL.64 [R1+0x330], R14 ;  /* 0x0003300e01007387 */ /* 0x0005e20000100a00 */
[----:B------:R-:W-:Y:S02]  /*65b0*/  LEA.HI.X.SX32 R21, R233, R155, 0x1, P1 ;  /* 0x0000009be9157211 */ /* 0x000fe400008f0eff */
[----:B------:R-:W-:Y:S01]  /*65c0*/  MOV R230, c[0x0][0x1b8] ;  /* 0x00006e0000e67a02 */ /* 0x000fe20000000f00 */
[----:B------:R4:W-:Y:S01]  /*65d0*/  STL.64 [R1+0x238], R12 ;  /* 0x0002380c01007387 */ /* 0x0009e20000100a00 */
[----:B0-----:R-:W-:-:S02]  /*65e0*/  IADD3 R18, P5, R239, R154, RZ ;  /* 0x0000009aef127210 */ /* 0x001fc40007fbe0ff */
[CC--:B--2---:R-:W-:Y:S02]  /*65f0*/  IADD3 R14, P6, R240.reuse, R154.reuse, RZ ;  /* 0x0000009af00e7210 */ /* 0x0c4fe40007fde0ff */
[-C--:B------:R-:W-:Y:S02]  /*6600*/  LEA.HI.X.SX32 R19, R235, R155.reuse, 0x1, P5 ;  /* 0x0000009beb137211 */ /* 0x080fe400028f0eff */
[----:B----4-:R-:W-:Y:S02]  /*6610*/  LEA R12, P2, R9, R154, 0x2 ;  /* 0x0000009a090c7211 */ /* 0x010fe400078410ff */
[-C--:B------:R-:W-:Y:S01]  /*6620*/  LEA.HI.X.SX32 R17, R239, R155.reuse, 0x1, P3 ;  /* 0x0000009bef117211 */ /* 0x080fe200018f0eff */
[----:B------:R0:W-:Y:S01]  /*6630*/  STL.64 [R1+0x48], R22 ;  /* 0x0000481601007387 */ /* 0x0001e20000100a00 */
[-C--:B------:R-:W-:Y:S02]  /*6640*/  LEA.HI.X.SX32 R15, R9, R155.reuse, 0x1, P6 ;  /* 0x0000009b090f7211 */ /* 0x080fe400030f0eff */
[----:B------:R-:W-:Y:S01]  /*6650*/  MOV R235, c[0x0][0x1b8] ;  /* 0x00006e0000eb7a02 */ /* 0x000fe20000000f00 */
[----:B------:R2:W-:Y:S01]  /*6660*/  STL.64 [R1+0x40], R20 ;  /* 0x0000401401007387 */ /* 0x0005e20000100a00 */
[----:B------:R-:W-:Y:S01]  /*6670*/  LEA.HI.X.SX32 R13, R240, R155, 0x1, P2 ;  /* 0x0000009bf00d7211 */ /* 0x000fe200010f0eff */
[----:B------:R-:W-:Y:S01]  /*6680*/  IMAD R230, R230, 0xfe, RZ ;  /* 0x000000fee6e67824 */ /* 0x000fe200078e02ff */
[----:B------:R-:W-:Y:S01]  /*6690*/  MOV R233, c[0x0][0x1b8] ;  /* 0x00006e0000e97a02 */ /* 0x000fe20000000f00 */
[----:B------:R4:W-:Y:S01]  /*66a0*/  STL.64 [R1+0x230], R18 ;  /* 0x0002301201007387 */ /* 0x0009e20000100a00 */
[----:B------:R-:W-:-:S02]  /*66b0*/  SHF.L.U32 R235, R235, 0x3, RZ ;  /* 0x00000003ebeb7819 */ /* 0x000fc400000006ff */
[----:B------:R-:W-:Y:S01]  /*66c0*/  SHF.L.U32 R233, R233, 0x2, RZ ;  /* 0x00000002e9e97819 */ /* 0x000fe200000006ff */
[----:B------:R1:W-:Y:S01]  /*66d0*/  STL.64 [R1+0x38], R16 ;  /* 0x0000381001007387 */ /* 0x0003e20000100a00 */
[CC--:B0-----:R-:W-:Y:S02]  /*66e0*/  LEA R22, P4, R9.reuse, R154.reuse, 0x3 ;  /* 0x0000009a09167211 */ /* 0x0c1fe400078818ff */
[CC--:B--2---:R-:W-:Y:S01]  /*66f0*/  LEA R20, P1, R9.reuse, R154.reuse, 0x4 ;  /* 0x0000009a09147211 */ /* 0x0c4fe200078220ff */
[----:B------:R0:W-:Y:S01]  /*6700*/  STL.64 [R1+0x420], R14 ;  /* 0x0004200e01007387 */ /* 0x0001e20000100a00 */
[----:B----4-:R-:W-:-:S03]  /*6710*/  LEA R18, P5, R9, R154, 0x5 ;  /* 0x0000009a09127211 */ /* 0x010fc600078a28ff */
[----:B------:R2:W-:Y:S01]  /*6720*/  STL.64 [R1+0x418], R12 ;  /* 0x0004180c01007387 */ /* 0x0005e20000100a00 */
[-C--:B------:R-:W-:Y:S02]  /*6730*/  LEA.HI.X.SX32 R21, R235, R155.reuse, 0x1, P1 ;  /* 0x0000009beb157211 */ /* 0x080fe400008f0eff */
[-C--:B-1----:R-:W-:Y:S02]  /*6740*/  LEA R16, P3, R9, R154.reuse, 0x6 ;  /* 0x0000009a09107211 */ /* 0x082fe400078630ff */
[----:B------:R-:W-:Y:S02]  /*6750*/  LEA.HI.X.SX32 R23, R233, R155, 0x1, P4 ;  /* 0x0000009be9177211 */ /* 0x000fe400020f0eff */
[-C--:B0-----:R-:W-:Y:S02]  /*6760*/  LEA R14, P6, R9, R154.reuse, 0x7 ;  /* 0x0000009a090e7211 */ /* 0x081fe400078c38ff */
[----:B------:R-:W-:Y:S01]  /*6770*/  LOP3.LUT R9, R11, 0x10, R232, 0x78, !PT ;  /* 0x000000100b097812 */ /* 0x000fe200078e78e8 */
[----:B------:R-:W-:Y:S01]  /*6780*/  IMAD.MOV.U32 R232, RZ, RZ, c[0x0][0x1b8] ;  /* 0x00006e00ffe87624 */ /* 0x000fe200078e00ff */
[----:B--2---:R-:W-:-:S02]  /*6790*/  IADD3 R12, P2, R230, R154, RZ ;  /* 0x0000009ae60c7210 */ /* 0x004fc40007f5e0ff */
[----:B------:R-:W-:Y:S02]  /*67a0*/  MOV R230, c[0x0][0x1b8] ;  /* 0x00006e0000e67a02 */ /* 0x000fe40000000f00 */
[----:B------:R-:W-:Y:S02]  /*67b0*/  MOV R235, c[0x0][0x1b8] ;  /* 0x00006e0000eb7a02 */ /* 0x000fe40000000f00 */
[----:B------:R-:W-:Y:S02]  /*67c0*/  MOV R233, c[0x0][0x1b8] ;  /* 0x00006e0000e97a02 */ /* 0x000fe40000000f00 */
[----:B------:R-:W-:Y:S01]  /*67d0*/  SHF.L.U32 R230, R230, 0x4, RZ ;  /* 0x00000004e6e67819 */ /* 0x000fe200000006ff */
[----:B------:R-:W-:Y:S01]  /*67e0*/  IMAD R235, R235, 0x7f, RZ ;  /* 0x0000007febeb7824 */ /* 0x000fe200078e02ff */
[----:B------:R-:W-:Y:S02]  /*67f0*/  SHF.L.U32 R232, R232, 0x5, RZ ;  /* 0x00000005e8e87819 */ /* 0x000fe400000006ff */
[----:B------:R-:W-:-:S02]  /*6800*/  SHF.L.U32 R233, R233, 0x6, RZ ;  /* 0x00000006e9e97819 */ /* 0x000fc400000006ff */
[-C--:B------:R-:W-:Y:S02]  /*6810*/  LEA.HI.X.SX32 R19, R230, R155.reuse, 0x1, P5 ;  /* 0x0000009be6137211 */ /* 0x080fe400028f0eff */
[-C--:B------:R-:W-:Y:S01]  /*6820*/  LEA.HI.X.SX32 R17, R232, R155.reuse, 0x1, P3 ;  /* 0x0000009be8117211 */ /* 0x080fe200018f0eff */
[----:B------:R-:W-:Y:S01]  /*6830*/  STL.64 [R1+0x408], R22 ;  /* 0x0004081601007387 */ /* 0x000fe20000100a00 */
[-C--:B------:R-:W-:Y:S02]  /*6840*/  LEA.HI.X.SX32 R15, R233, R155.reuse, 0x1, P6 ;  /* 0x0000009be90f7211 */ /* 0x080fe400030f0eff */
[----:B------:R-:W-:Y:S01]  /*6850*/  LEA.HI.X.SX32 R13, R235, R155, 0x1, P2 ;  /* 0x0000009beb0d7211 */ /* 0x000fe200010f0eff */
[----:B------:R-:W-:Y:S04]  /*6860*/  STL.64 [R1+0x3e8], R20 ;  /* 0x0003e81401007387 */ /* 0x000fe80000100a00 */
[----:B------:R-:W-:Y:S01]  /*6870*/  STL.64 [R1+0x3a8], R18 ;  /* 0x0003a81201007387 */ /* 0x000fe20000100a00 */
[----:B------:R-:W-:-:S03]  /*6880*/  LOP3.LUT R11, R7, 0x20, RZ, 0x3c, !PT ;  /* 0x00000020070b7812 */ /* 0x000fc600078e3cff */
[----:B------:R-:W-:Y:S01]  /*6890*/  STL.64 [R1+0x328], R16 ;  /* 0x0003281001007387 */ /* 0x000fe20000100a00 */
[----:B------:R-:W-:-:S03]  /*68a0*/  LOP3.LUT R10, R7, 0x30, RZ, 0x3c, !PT ;  /* 0x00000030070a7812 */ /* 0x000fc600078e3cff */
[----:B------:R-:W-:Y:S01]  /*68b0*/  STL.64 [R1+0x228], R14 ;  /* 0x0002280e01007387 */ /* 0x000fe20000100a00 */
[----:B------:R-:W-:-:S03]  /*68c0*/  LOP3.LUT R11, R7, 0x50, RZ, 0x3c, !PT ;  /* 0x00000050070b7812 */ /* 0x000fc600078e3cff */
[----:B------:R0:W-:Y:S01]  /*68d0*/  STL.64 [R1+0x30], R12 ;  /* 0x0000300c01007387 */ /* 0x0001e20000100a00 */
[----:B------:R-:W-:Y:S02]  /*68e0*/  LOP3.LUT R10, R7, 0x60, RZ, 0x3c, !PT ;  /* 0x00000060070a7812 */ /* 0x000fe400078e3cff */
[----:B---3--:R-:W-:Y:S02]  /*68f0*/  LOP3.LUT R11, R4, 0x40, RZ, 0x3c, !PT ;  /* 0x00000040040b7812 */ /* 0x008fe400078e3cff */
[C---:B------:R-:W-:Y:S01]  /*6900*/  LOP3.LUT R10, R5.reuse, 0x20, RZ, 0x3c, !PT ;  /* 0x00000020050a7812 */ /* 0x040fe200078e3cff */
[----:B------:R-:W-:Y:S01]  /*6910*/  CS2R R72, SRZ ;  /* 0x0000000000487805 */ /* 0x000fe2000001ff00 */
[----:B------:R-:W-:Y:S01]  /*6920*/  LOP3.LUT R11, R5, 0x60, RZ, 0x3c, !PT ;  /* 0x00000060050b7812 */ /* 0x000fe200078e3cff */
[----:B------:R-:W-:Y:S01]  /*6930*/  CS2R R74, SRZ ;  /* 0x00000000004a7805 */ /* 0x000fe2000001ff00 */
[----:B------:R-:W-:Y:S02]  /*6940*/  LOP3.LUT R10, R6, 0x40, RZ, 0x3c, !PT ;  /* 0x00000040060a7812 */ /* 0x000fe400078e3cff */
[----:B0-----:R-:W-:-:S02]  /*6950*/  LOP3.LUT R12, R7, 0x10, RZ, 0x3c, !PT ;  /* 0x00000010070c7812 */ /* 0x001fc400078e3cff */
[C---:B------:R-:W-:Y:S02]  /*6960*/  LOP3.LUT R12, R7.reuse, 0x40, RZ, 0x3c, !PT ;  /* 0x00000040070c7812 */ /* 0x040fe400078e3cff */
[----:B------:R-:W-:Y:S01]  /*6970*/  LOP3.LUT R12, R7, 0x70, RZ, 0x3c, !PT ;  /* 0x00000070070c7812 */ /* 0x000fe200078e3cff */
[----:B------:R-:W-:Y:S01]  /*6980*/  CS2R R108, SRZ ;  /* 0x00000000006c7805 */ /* 0x000fe2000001ff00 */
[----:B------:R-:W-:Y:S01]  /*6990*/  LOP3.LUT R12, R5, 0x40, RZ, 0x3c, !PT ;  /* 0x00000040050c7812 */ /* 0x000fe200078e3cff */
        /* <DEDUP_REMOVED lines=9> */
[----:B------:R-:W-:-:S02]  /*6a30*/  LOP3.LUT R12, R9, 0x20, RZ, 0x3c, !PT ;  /* 0x00000020090c7812 */ /* 0x000fc400078e3cff */
[C---:B------:R-:W-:Y:S02]  /*6a40*/  LOP3.LUT R11, R9.reuse, 0x40, RZ, 0x3c, !PT ;  /* 0x00000040090b7812 */ /* 0x040fe400078e3cff */
[----:B------:R-:W-:-:S06]  /*6a50*/  LOP3.LUT R10, R9, 0x60, RZ, 0x3c, !PT ;  /* 0x00000060090a7812 */ /* 0x000fcc00078e3cff */
.L_x_1:
[----:B------:R-:W2:Y:S04]  /*6a60*/  LDL.64 R10, [R1+0x818] ;  /* 0x00081800010a7983 */ /* 0x000ea80000100a00 */
[----:B------:R-:W3:Y:S04]  /*6a70*/  LDL.64 R18, [R1+0x810] ;  /* 0x0008100001127983 */ /* 0x000ee80000100a00 */
        /* <DEDUP_REMOVED lines=10> */
[----:B------:R-:W-:Y:S04]  /*6b20*/  STL [R1+0x8e8], R9 ;  /* 0x0008e80901007387 */ /* 0x000fe80000100800 */
        /* <DEDUP_REMOVED lines=11> */
[----:B------:R0:W-:Y:S04]  /*6be0*/  STL [R1+0x8b8], R75 ;  /* 0x0008b84b01007387 */ /* 0x0001e80000100800 */
        /* <DEDUP_REMOVED lines=19> */
[----:B------:R0:W-:Y:S04]  /*6d20*/  STL [R1+0x868], R95 ;  /* 0x0008685f01007387 */ /* 0x0001e80000100800 */
[----:B------:R-:W4:Y:S04]  /*6d30*/  LDL.64 R20, [R1+0x7b8] ;  /* 0x0007b80001147983 */ /* 0x000f280000100a00 */
[----:B------:R-:W4:Y:S04]  /*6d40*/  LDL.64 R26, [R1+0x790] ;  /* 0x00079000011a7983 */ /* 0x000f280000100a00 */
[----:B------:R-:W4:Y:S04]  /*6d50*/  LDL.64 R42, [R1+0x7a0] ;  /* 0x0007a000012a7983 */ /* 0x000f280000100a00 */
[----:B0-----:R-:W4:Y:S04]  /*6d60*/  LDL.64 R74, [R1+0x768] ;  /* 0x00076800014a7983 */ /* 0x001f280000100a00 */
[----:B------:R-:W4:Y:S04]  /*6d70*/  LDL.64 R72, [R1+0x760] ;  /* 0x0007600001487983 */ /* 0x000f280000100a00 */
[----:B-1----:R-:W4:Y:S04]  /*6d80*/  LDL.64 R70, [R1+0x758] ;  /* 0x0007580001467983 */ /* 0x002f280000100a00 */
[----:B------:R-:W4:Y:S04]  /*6d90*/  LDL.64 R68, [R1+0x750] ;  /* 0x0007500001447983 */ /* 0x000f280000100a00 */
        /* <DEDUP_REMOVED lines=8> */
[----:B------:R-:W4:Y:S01]  /*6e20*/  LDL.64 R100, [R1+0x5d8] ;  /* 0x0005d80001647983 */ /* 0x000f220000100a00 */
[----:B------:R-:W-:-:S03]  /*6e30*/  IMAD.WIDE R168, R8, 0x2, R152 ;  /* 0x0000000208a87825 */ /* 0x000fc600078e0298 */
[----:B------:R-:W4:Y:S04]  /*6e40*/  LDL.64 R102, [R1+0x550] ;  /* 0x0005500001667983 */ /* 0x000f280000100a00 */
[----:B------:R0:W4:Y:S04]  /*6e50*/  LDG.E.U16 R168, [R168.64] ;  /* 0x00000004a8a87981 */ /* 0x000128000c1e1500 */
[----:B------:R-:W4:Y:S04]  /*6e60*/  LDL.64 R110, [R1+0x4f8] ;  /* 0x0004f800016e7983 */ /* 0x000f280000100a00 */
[----:B------:R-:W4:Y:S01]  /*6e70*/  LDL.64 R108, [R1+0x4b8] ;  /* 0x0004b800016c7983 */ /* 0x000f220000100a00 */
[----:B--2---:R-:W-:-:S04]  /*6e80*/  IMAD.WIDE R10, R8, 0x2, R10 ;  /* 0x00000002080a7825 */ /* 0x004fc800078e020a */
[C---:B---3--:R-:W-:Y:S01]  /*6e90*/  IMAD.WIDE R30, R8.reuse, 0x2, R18 ;  /* 0x00000002081e7825 */ /* 0x048fe200078e0212 */
[----:B------:R1:W4:Y:S04]  /*6ea0*/  LDG.E.U16 R45, [R10.64] ;  /* 0x000000040a2d7981 */ /* 0x000328000c1e1500 */
[----:B------:R-:W3:Y:S01]  /*6eb0*/  LDL.64 R18, [R1+0x7b0] ;  /* 0x0007b00001127983 */ /* 0x000ee20000100a00 */
[----:B------:R-:W-:-:S03]  /*6ec0*/  IMAD.WIDE R150, R8, 0x2, R16 ;  /* 0x0000000208967825 */ /* 0x000fc600078e0210 */
[----:B------:R0:W4:Y:S01]  /*6ed0*/  LDG.E.U16 R30, [R30.64] ;  /* 0x000000041e1e7981 */ /* 0x000122000c1e1500 */
[----:B-1----:R-:W-:-:S03]  /*6ee0*/  IMAD.WIDE R10, R8, 0x2, R22 ;  /* 0x00000002080a7825 */ /* 0x002fc600078e0216 */
[----:B------:R-:W4:Y:S01]  /*6ef0*/  LDL.64 R16, [R1+0x7a8] ;  /* 0x0007a80001107983 */ /* 0x000f220000100a00 */
[----:B------:R-:W-:-:S03]  /*6f00*/  IMAD.WIDE R14, R8, 0x2, R14 ;  /* 0x00000002080e7825 */ /* 0x000fc600078e020e */
[----:B------:R-:W4:Y:S01]  /*6f10*/  LDL.64 R22, [R1+0x798] ;  /* 0x0007980001167983 */ /* 0x000f220000100a00 */
[----:B------:R-:W-:-:S03]  /*6f20*/  IMAD.WIDE R120, R8, 0x2, R34 ;  /* 0x0000000208787825 */ /* 0x000fc600078e0222 */
[----:B------:R1:W4:Y:S01]  /*6f30*/  LDG.E.U16 R39, [R10.64] ;  /* 0x000000040a277981 */ /* 0x000322000c1e1500 */
[----:B------:R-:W-:-:S03]  /*6f40*/  IMAD.WIDE R40, R8, 0x2, R32 ;  /* 0x0000000208287825 */ /* 0x000fc600078e0220 */
[----:B------:R0:W4:Y:S04]  /*6f50*/  LDG.E.U16 R135, [R14.64] ;  /* 0x000000040e877981 */ /* 0x000128000c1e1500 */
[----:B------:R-:W4:Y:S01]  /*6f60*/  LDL.64 R34, [R1+0x780] ;  /* 0x0007800001227983 */ /* 0x000f220000100a00 */
[----:B-1----:R-:W-:-:S03]  /*6f70*/  IMAD.WIDE R10, R8, 0x2, R36 ;  /* 0x00000002080a7825 */ /* 0x002fc600078e0224 */
[----:B------:R-:W4:Y:S01]  /*6f80*/  LDL.64 R36, [R1+0x788] ;  /* 0x0007880001247983 */ /* 0x000f220000100a00 */
[----:B0-----:R-:W-:-:S03]  /*6f90*/  IMAD.WIDE R14, R8, 0x2, R28 ;  /* 0x00000002080e7825 */ /* 0x001fc600078e021c */
[----:B------:R-:W4:Y:S04]  /*6fa0*/  LDL.64 R32, [R1+0x778] ;  /* 0x0007780001207983 */ /* 0x000f280000100a00 */
[----:B------:R-:W4:Y:S01]  /*6fb0*/  LDL.64 R28, [R1+0x770] ;  /* 0x00077000011c7983 */ /* 0x000f220000100a00 */
[----:B------:R-:W-:-:S03]  /*6fc0*/  IMAD.WIDE R12, R8, 0x2, R12 ;  /* 0x00000002080c7825 */ /* 0x000fc600078e020c */
[----:B------:R0:W4:Y:S04]  /*6fd0*/  LDG.E.U16 R149, [R14.64] ;  /* 0x000000040e957981 */ /* 0x000128000c1e1500 */
[----:B------:R1:W4:Y:S04]  /*6fe0*/  LDG.E.U16 R119, [R12.64] ;  /* 0x000000040c777981 */ /* 0x000328000c1e1500 */
[----:B------:R0:W4:Y:S04]  /*6ff0*/  LDG.E.U16 R120, [R120.64] ;  /* 0x0000000478787981 */ /* 0x000128000c1e1500 */
[----:B------:R0:W4:Y:S01]  /*7000*/  LDG.E.U16 R40, [R40.64] ;  /* 0x0000000428287981 */ /* 0x000122000c1e1500 */
[----:B-1----:R-:W-:-:S03]  /*7010*/  IMAD.WIDE R12, R8, 0x2, R46 ;  /* 0x00000002080c7825 */ /* 0x002fc600078e022e */
[----:B------:R-:W4:Y:S04]  /*7020*/  LDL.64 R46, [R1+0x748] ;  /* 0x00074800012e7983 */ /* 0x000f280000100a00 */
[----:B------:R1:W4:Y:S04]  /*7030*/  LDG.E.U16 R134, [R12.64] ;  /* 0x000000040c867981 */ /* 0x000328000c1e1500 */
[----:B------:R0:W4:Y:S01]  /*7040*/  LDG.E.U16 R11, [R10.64] ;  /* 0x000000040a0b7981 */ /* 0x000122000c1e1500 */
[----:B------:R-:W-:-:S03]  /*7050*/  IMAD.WIDE R24, R8, 0x2, R24 ;  /* 0x0000000208187825 */ /* 0x000fc600078e0218 */
[----:B------:R0:W4:Y:S04]  /*7060*/  LDG.E.U16 R150, [R150.64] ;  /* 0x0000000496967981 */ /* 0x000128000c1e1500 */
[----:B------:R0:W4:Y:S02]  /*7070*/  LDG.E.U16 R24, [R24.64] ;  /* 0x0000000418187981 */ /* 0x000124000c1e1500 */
[----:B----4-:R-:W-:-:S04]  /*7080*/  IMAD.WIDE R20, R8, 0x2, R20 ;  /* 0x0000000208147825 */ /* 0x010fc800078e0214 */
[C---:B------:R-:W-:Y:S01]  /*7090*/  IMAD.WIDE R26, R8.reuse, 0x2, R26 ;  /* 0x00000002081a7825 */ /* 0x040fe200078e021a */
[----:B------:R4:W4:Y:S03]  /*70a0*/  LDG.E.U16 R118, [R20.64] ;  /* 0x0000000414767981 */ /* 0x000926000c1e1500 */
[C---:B-1----:R-:W-:Y:S02]  /*70b0*/  IMAD.WIDE R12, R8.reuse, 0x2, R42 ;  /* 0x00000002080c7825 */ /* 0x042fe400078e022a */
[----:B------:R-:W4:Y:S04]  /*70c0*/  LDL.64 R42, [R1+0x720] ;  /* 0x00072000012a7983 */ /* 0x000f280000100a00 */
[----:B------:R1:W4:Y:S01]  /*70d0*/  LDG.E.U16 R12, [R12.64] ;  /* 0x000000040c0c7981 */ /* 0x000322000c1e1500 */
[----:B---3--:R-:W-:-:S05]  /*70e0*/  IMAD.WIDE R18, R8, 0x2, R18 ;  /* 0x0000000208127825 */ /* 0x008fca00078e0212 */
[----:B------:R3:W2:Y:S01]  /*70f0*/  LDG.E.U16 R38, [R18.64] ;  /* 0x0000000412267981 */ /* 0x0006a2000c1e1500 */
[----:B----4-:R-:W-:-:S04]  /*7100*/  IMAD.WIDE R16, R8, 0x2, R16 ;  /* 0x0000000208107825 */ /* 0x010fc800078e0210 */
[C---:B0-----:R-:W-:Y:S02]  /*7110*/  IMAD.WIDE R14, R8.reuse, 0x2, R22 ;  /* 0x00000002080e7825 */ /* 0x041fe400078e0216 */
[----:B------:R0:W4:Y:S04]  /*7120*/  LDG.E.U16 R23, [R16.64] ;  /* 0x0000000410177981 */ /* 0x000128000c1e1500 */
[----:B------:R0:W2:Y:S01]  /*7130*/  LDG.E.U16 R121, [R14.64] ;  /* 0x000000040e797981 */ /* 0x0000a2000c1e1500 */
[----:B---3--:R-:W-:-:S03]  /*7140*/  IMAD.WIDE R18, R8, 0x2, R34 ;  /* 0x0000000208127825 */ /* 0x008fc600078e0222 */
[----:B------:R-:W3:Y:S01]  /*7150*/  LDL.64 R34, [R1+0x728] ;  /* 0x0007280001227983 */ /* 0x000ee20000100a00 */
[----:B------:R-:W-:-:S03]  /*7160*/  IMAD.WIDE R20, R8, 0x2, R36 ;  /* 0x0000000208147825 */ /* 0x000fc600078e0224 */
[----:B------:R1:W2:Y:S01]  /*7170*/  LDG.E.U16 R133, [R18.64] ;  /* 0x0000000412857981 */ /* 0x0002a2000c1e1500 */
[----:B0-----:R-:W-:-:S03]  /*7180*/  IMAD.WIDE R16, R8, 0x2, R32 ;  /* 0x0000000208107825 */ /* 0x001fc600078e0220 */
[----:B------:R-:W2:Y:S01]  /*7190*/  LDL.64 R32, [R1+0x718] ;  /* 0x0007180001207983 */ /* 0x000ea20000100a00 */
[----:B------:R-:W-:-:S03]  /*71a0*/  IMAD.WIDE R14, R8, 0x2, R28 ;  /* 0x00000002080e7825 */ /* 0x000fc600078e021c */
[----:B------:R0:W4:Y:S01]  /*71b0*/  LDG.E.U16 R29, [R26.64] ;  /* 0x000000041a1d7981 */ /* 0x000122000c1e1500 */
[----:B-1----:R-:W-:-:S03]  /*71c0*/  IMAD.WIDE R18, R8, 0x2, R70 ;  /* 0x0000000208127825 */ /* 0x002fc600078e0246 */
[----:B------:R1:W4:Y:S04]  /*71d0*/  LDG.E.U16 R148, [R20.64] ;  /* 0x0000000414947981 */ /* 0x000328000c1e1500 */
[----:B------:R-:W4:Y:S01]  /*71e0*/  LDL.64 R70, [R1+0x6f8] ;  /* 0x0006f80001467983 */ /* 0x000f220000100a00 */
[----:B0-----:R-:W-:-:S03]  /*71f0*/  IMAD.WIDE R26, R8, 0x2, R74 ;  /* 0x00000002081a7825 */ /* 0x001fc600078e024a */
[----:B------:R-:W4:Y:S01]  /*7200*/  LDL.64 R74, [R1+0x708] ;  /* 0x00070800014a7983 */ /* 0x000f220000100a00 */
[----:B-1----:R-:W-:-:S03]  /*7210*/  IMAD.WIDE R20, R8, 0x2, R72 ;  /* 0x0000000208147825 */ /* 0x002fc600078e0248 */
[----:B------:R-:W4:Y:S04]  /*7220*/  LDL.64 R72, [R1+0x700] ;  /* 0x0007000001487983 */ /* 0x000f280000100a00 */
[----:B------:R0:W4:Y:S04]  /*7230*/  LDG.E.U16 R117, [R16.64] ;  /* 0x0000000410757981 */ /* 0x000128000c1e1500 */
[----:B------:R1:W4:Y:S04]  /*7240*/  LDG.E.U16 R13, [R20.64] ;  /* 0x00000004140d7981 */ /* 0x000328000c1e1500 */
[----:B------:R1:W4:Y:S01]  /*7250*/  LDG.E.U16 R44, [R18.64] ;  /* 0x00000004122c7981 */ /* 0x000322000c1e1500 */
[----:B0-----:R-:W-:-:S03]  /*7260*/  IMAD.WIDE R16, R8, 0x2, R68 ;  /* 0x0000000208107825 */ /* 0x001fc600078e0244 */
[----:B------:R-:W4:Y:S01]  /*7270*/  LDL.64 R68, [R1+0x6f0] ;  /* 0x0006f00001447983 */ /* 0x000f220000100a00 */
[----:B-1----:R-:W-:-:S03]  /*7280*/  IMAD.WIDE R20, R8, 0x2, R62 ;  /* 0x0000000208147825 */ /* 0x002fc600078e023e */
[----:B------:R-:W4:Y:S01]  /*7290*/  LDL.64 R62, [R1+0x6e0] ;  /* 0x0006e000013e7983 */ /* 0x000f220000100a00 */
[----:B------:R-:W-:-:S03]  /*72a0*/  IMAD.WIDE R18, R8, 0x2, R60 ;  /* 0x0000000208127825 */ /* 0x000fc600078e023c */
[----:B------:R-:W4:Y:S04]  /*72b0*/  LDL.64 R60, [R1+0x6d8] ;  /* 0x0006d800013c7983 */ /* 0x000f280000100a00 */
[----:B------:R0:W4:Y:S04]  /*72c0*/  LDG.E.U16 R37, [R14.64] ;  /* 0x000000040e257981 */ /* 0x000128000c1e1500 */
[----:B------:R1:W4:Y:S04]  /*72d0*/  LDG.E.U16 R22, [R26.64] ;  /* 0x000000041a167981 */ /* 0x000328000c1e1500 */
[----:B------:R3:W4:Y:S01]  /*72e0*/  LDG.E.U16 R41, [R16.64] ;  /* 0x0000000410297981 */ /* 0x000722000c1e1500 */
[----:B0-----:R-:W-:-:S03]  /*72f0*/  IMAD.WIDE R14, R8, 0x2, R46 ;  /* 0x00000002080e7825 */ /* 0x001fc600078e022e */
[----:B------:R-:W4:Y:S01]  /*7300*/  LDL.64 R46, [R1+0x6e8] ;  /* 0x0006e800012e7983 */ /* 0x000f220000100a00 */
[----:B-1----:R-:W-:-:S03]  /*7310*/  IMAD.WIDE R26, R8, 0x2, R78 ;  /* 0x00000002081a7825 */ /* 0x002fc600078e024e */
[----:B------:R0:W4:Y:S04]  /*7320*/  LDG.E.U16 R147, [R14.64] ;  /* 0x000000040e937981 */ /* 0x000128000c1e1500 */
[----:B------:R1:W4:Y:S04]  /*7330*/  LDG.E.U16 R132, [R26.64] ;  /* 0x000000041a847981 */ /* 0x000328000c1e1500 */
[----:B------:R0:W4:Y:S04]  /*7340*/  LDG.E.U16 R36, [R18.64] ;  /* 0x0000000412247981 */ /* 0x000128000c1e1500 */
[----:B------:R0:W4:Y:S04]  /*7350*/  LDG.E.U16 R116, [R20.64] ;  /* 0x0000000414747981 */ /* 0x000128000c1e1500 */
[----:B-1----:R-:W4:Y:S01]  /*7360*/  LDL.64 R26, [R1+0x6b8] ;  /* 0x0006b800011a7983 */ /* 0x002f220000100a00 */
[----:B------:R-:W-:-:S03]  /*7370*/  IMAD.WIDE R138, R8, 0x2, R76 ;  /* 0x00000002088a7825 */ /* 0x000fc600078e024c */
[----:B------:R-:W4:Y:S04]  /*7380*/  LDL.64 R78, [R1+0x668] ;  /* 0x00066800014e7983 */ /* 0x000f280000100a00 */
[----:B------:R-:W4:Y:S04]  /*7390*/  LDL.64 R76, [R1+0x660] ;  /* 0x00066000014c7983 */ /* 0x000f280000100a00 */
[----:B------:R1:W4:Y:S01]  /*73a0*/  LDG.E.U16 R138, [R138.64] ;  /* 0x000000048a8a7981 */ /* 0x000322000c1e1500 */
[----:B0-----:R-:W-:-:S03]  /*73b0*/  IMAD.WIDE R14, R8, 0x2, R42 ;  /* 0x00000002080e7825 */ /* 0x001fc600078e022a */
[----:B------:R-:W4:Y:S04]  /*73c0*/  LDL.64 R42, [R1+0x6c8] ;  /* 0x0006c800012a7983 */ /* 0x000f280000100a00 */
[----:B------:R4:W4:Y:S01]  /*73d0*/  LDG.E.U16 R10, [R14.64] ;  /* 0x000000040e0a7981 */ /* 0x000922000c1e1500 */
[----:B---3--:R-:W-:-:S03]  /*73e0*/  IMAD.WIDE R16, R8, 0x2, R34 ;  /* 0x0000000208107825 */ /* 0x008fc600078e0222 */
[----:B------:R-:W3:Y:S04]  /*73f0*/  LDL.64 R34, [R1+0x6d0] ;  /* 0x0006d00001227983 */ /* 0x000ee80000100a00 */
[----:B------:R0:W3:Y:S01]  /*7400*/  LDG.E.U16 R21, [R16.64] ;  /* 0x0000000410157981 */ /* 0x0000e2000c1e1500 */
[----:B--2---:R-:W-:-:S03]  /*7410*/  IMAD.WIDE R122, R8, 0x2, R32 ;  /* 0x00000002087a7825 */ /* 0x004fc600078e0220 */
[----:B------:R-:W2:Y:S01]  /*7420*/  LDL.64 R32, [R1+0x6c0] ;  /* 0x0006c00001207983 */ /* 0x000ea20000100a00 */
[----:B------:R-:W-:-:S03]  /*7430*/  IMAD.WIDE R136, R8, 0x2, R92 ;  /* 0x0000000208887825 */ /* 0x000fc600078e025c */
[----:B------:R-:W2:Y:S04]  /*7440*/  LDL.64 R92, [R1+0x600] ;  /* 0x00060000015c7983 */ /* 0x000ea80000100a00 */
[----:B------:R0:W2:Y:S01]  /*7450*/  LDG.E.U16 R122, [R122.64] ;  /* 0x000000047a7a7981 */ /* 0x0000a2000c1e1500 */
[----:B----4-:R-:W-:-:S03]  /*7460*/  IMAD.WIDE R14, R8, 0x2, R70 ;  /* 0x00000002080e7825 */ /* 0x010fc600078e0246 */
[----:B------:R-:W3:Y:S01]  /*7470*/  LDL.64 R70, [R1+0x6a0] ;  /* 0x0006a00001467983 */ /* 0x000ee20000100a00 */
[----:B------:R-:W-:-:S03]  /*7480*/  IMAD.WIDE R18, R8, 0x2, R74 ;  /* 0x0000000208127825 */ /* 0x000fc600078e024a */
[----:B------:R-:W3:Y:S01]  /*7490*/  LDL.64 R74, [R1+0x6b0] ;  /* 0x0006b000014a7983 */ /* 0x000ee20000100a00 */
[----:B0-----:R-:W-:-:S03]  /*74a0*/  IMAD.WIDE R16, R8, 0x2, R72 ;  /* 0x0000000208107825 */ /* 0x001fc600078e0248 */
[----:B------:R-:W3:Y:S04]  /*74b0*/  LDL.64 R72, [R1+0x6a8] ;  /* 0x0006a80001487983 */ /* 0x000ee80000100a00 */
[----:B------:R0:W3:Y:S04]  /*74c0*/  LDG.E.U16 R146, [R18.64] ;  /* 0x0000000412927981 */ /* 0x0000e8000c1e1500 */
[----:B------:R1:W3:Y:S04]  /*74d0*/  LDG.E.U16 R115, [R14.64] ;  /* 0x000000040e737981 */ /* 0x0002e8000c1e1500 */
[----:B------:R1:W3:Y:S01]  /*74e0*/  LDG.E.U16 R131, [R16.64] ;  /* 0x0000000410837981 */ /* 0x0002e2000c1e1500 */
[----:B0-----:R-:W-:-:S03]  /*74f0*/  IMAD.WIDE R18, R8, 0x2, R68 ;  /* 0x0000000208127825 */ /* 0x001fc600078e0244 */
[----:B------:R-:W3:Y:S01]  /*7500*/  LDL.64 R68, [R1+0x690] ;  /* 0x0006900001447983 */ /* 0x000ee20000100a00 */
[----:B-1----:R-:W-:-:S03]  /*7510*/  IMAD.WIDE R14, R8, 0x2, R62 ;  /* 0x00000002080e7825 */ /* 0x002fc600078e023e */
[----:B------:R-:W3:Y:S01]  /*7520*/  LDL.64 R62, [R1+0x680] ;  /* 0x00068000013e7983 */ /* 0x000ee20000100a00 */
[----:B------:R-:W-:-:S03]  /*7530*/  IMAD.WIDE R124, R8, 0x2, R60 ;  /* 0x00000002087c7825 */ /* 0x000fc600078e023c */
[----:B------:R-:W3:Y:S04]  /*7540*/  LDL.64 R60, [R1+0x670] ;  /* 0x00067000013c7983 */ /* 0x000ee80000100a00 */
[----:B------:R0:W3:Y:S04]  /*7550*/  LDG.E.U16 R124, [R124.64] ;  /* 0x000000047c7c7981 */ /* 0x0000e8000c1e1500 */
[----:B------:R1:W3:Y:S01]  /*7560*/  LDG.E.U16 R14, [R14.64] ;  /* 0x000000040e0e7981 */ /* 0x0002e2000c1e1500 */
[----:B------:R-:W-:-:S03]  /*7570*/  IMAD.WIDE R164, R8, 0x2, R100 ;  /* 0x0000000208a47825 */ /* 0x000fc600078e0264 */
[----:B------:R-:W3:Y:S01]  /*7580*/  LDL.64 R100, [R1+0x510] ;  /* 0x0005100001647983 */ /* 0x000ee20000100a00 */
[----:B------:R-:W-:-:S03]  /*7590*/  IMAD.WIDE R16, R8, 0x2, R46 ;  /* 0x0000000208107825 */ /* 0x000fc600078e022e */
[----:B------:R-:W3:Y:S04]  /*75a0*/  LDL.64 R46, [R1+0x698] ;  /* 0x00069800012e7983 */ /* 0x000ee80000100a00 */
[----:B------:R0:W3:Y:S04]  /*75b0*/  LDG.E.U16 R20, [R16.64] ;  /* 0x0000000410147981 */ /* 0x0000e8000c1e1500 */
[----:B------:R0:W3:Y:S01]  /*75c0*/  LDG.E.U16 R136, [R136.64] ;  /* 0x0000000488887981 */ /* 0x0000e2000c1e1500 */
[----:B------:R-:W-:-:S03]  /*75d0*/  IMAD.WIDE R26, R8, 0x2, R26 ;  /* 0x00000002081a7825 */ /* 0x000fc600078e021a */
[----:B0-----:R0:W3:Y:S04]  /*75e0*/  LDG.E.U16 R137, [R164.64] ;  /* 0x00000004a4897981 */ /* 0x0010e8000c1e1500 */
[----:B------:R3:W3:Y:S01]  /*75f0*/  LDG.E.U16 R114, [R26.64] ;  /* 0x000000041a727981 */ /* 0x0006e2000c1e1500 */
[----:B------:R-:W-:-:S05]  /*7600*/  IMAD.WIDE R42, R8, 0x2, R42 ;  /* 0x00000002082a7825 */ /* 0x000fca00078e022a */
[----:B------:R0:W3:Y:S02]  /*7610*/  LDG.E.U16 R145, [R42.64] ;  /* 0x000000042a917981 */ /* 0x0000e4000c1e1500 */
[C---:B---3--:R-:W-:Y:S02]  /*7620*/  IMAD.WIDE R140, R8.reuse, 0x2, R34 ;  /* 0x00000002088c7825 */ /* 0x048fe400078e0222 */
[----:B------:R3:W4:Y:S04]  /*7630*/  LDG.E.U16 R35, [R18.64] ;  /* 0x0000000412237981 */ /* 0x000728000c1e1500 */
[----:B------:R0:W4:Y:S01]  /*7640*/  LDG.E.U16 R140, [R140.64] ;  /* 0x000000048c8c7981 */ /* 0x000122000c1e1500 */
[----:B--2---:R-:W-:-:S05]  /*7650*/  IMAD.WIDE R32, R8, 0x2, R32 ;  /* 0x0000000208207825 */ /* 0x004fca00078e0220 */
[----:B------:R2:W4:Y:S01]  /*7660*/  LDG.E.U16 R130, [R32.64] ;  /* 0x0000000420827981 */ /* 0x000522000c1e1500 */
[----:B---3--:R-:W-:-:S03]  /*7670*/  IMAD.WIDE R26, R8, 0x2, R70 ;  /* 0x00000002081a7825 */ /* 0x008fc600078e0246 */
[----:B------:R-:W3:Y:S01]  /*7680*/  LDL.64 R70, [R1+0x640] ;  /* 0x0006400001467983 */ /* 0x000ee20000100a00 */
[----:B------:R-:W-:-:S03]  /*7690*/  IMAD.WIDE R18, R8, 0x2, R74 ;  /* 0x0000000208127825 */ /* 0x000fc600078e024a */
[----:B------:R-:W4:Y:S01]  /*76a0*/  LDL.64 R74, [R1+0x650] ;  /* 0x00065000014a7983 */ /* 0x000f220000100a00 */
[----:B------:R-:W-:-:S03]  /*76b0*/  IMAD.WIDE R16, R8, 0x2, R72 ;  /* 0x0000000208107825 */ /* 0x000fc600078e0248 */
[----:B------:R-:W4:Y:S01]  /*76c0*/  LDL.64 R72, [R1+0x648] ;  /* 0x0006480001487983 */ /* 0x000f220000100a00 */
[----:B--2---:R-:W-:-:S03]  /*76d0*/  IMAD.WIDE R32, R8, 0x2, R80 ;  /* 0x0000000208207825 */ /* 0x004fc600078e0250 */
[----:B------:R2:W4:Y:S04]  /*76e0*/  LDG.E.U16 R34, [R18.64] ;  /* 0x0000000412227981 */ /* 0x000528000c1e1500 */
[----:B------:R1:W4:Y:S04]  /*76f0*/  LDG.E.U16 R144, [R32.64] ;  /* 0x0000000420907981 */ /* 0x000328000c1e1500 */
[----:B------:R-:W4:Y:S01]  /*7700*/  LDL.64 R80, [R1+0x628] ;  /* 0x0006280001507983 */ /* 0x000f220000100a00 */
[----:B0-----:R-:W-:-:S03]  /*7710*/  IMAD.WIDE R42, R8, 0x2, R68 ;  /* 0x00000002082a7825 */ /* 0x001fc600078e0244 */
[----:B--2---:R0:W2:Y:S04]  /*7720*/  LDG.E.U16 R19, [R16.64] ;  /* 0x0000000410137981 */ /* 0x0040a8000c1e1500 */
[----:B------:R-:W2:Y:S01]  /*7730*/  LDL.64 R68, [R1+0x638] ;  /* 0x0006380001447983 */ /* 0x000ea20000100a00 */
[----:B-1----:R-:W-:-:S03]  /*7740*/  IMAD.WIDE R32, R8, 0x2, R60 ;  /* 0x0000000208207825 */ /* 0x002fc600078e023c */
[----:B------:R-:W2:Y:S01]  /*7750*/  LDL.64 R60, [R1+0x618] ;  /* 0x00061800013c7983 */ /* 0x000ea20000100a00 */
[----:B0-----:R-:W-:-:S03]  /*7760*/  IMAD.WIDE R16, R8, 0x2, R62 ;  /* 0x0000000208107825 */ /* 0x001fc600078e023e */
[----:B------:R-:W2:Y:S04]  /*7770*/  LDL.64 R62, [R1+0x620] ;  /* 0x00062000013e7983 */ /* 0x000ea80000100a00 */
[----:B------:R0:W2:Y:S04]  /*7780*/  LDG.E.U16 R139, [R42.64] ;  /* 0x000000042a8b7981 */ /* 0x0000a8000c1e1500 */
[----:B------:R1:W2:Y:S01]  /*7790*/  LDG.E.U16 R129, [R16.64] ;  /* 0x0000000410817981 */ /* 0x0002a2000c1e1500 */
[----:B------:R-:W-:-:S03]  /*77a0*/  IMAD.WIDE R46, R8, 0x2, R46 ;  /* 0x00000002082e7825 */ /* 0x000fc600078e022e */
[----:B------:R1:W2:Y:S01]  /*77b0*/  LDG.E.U16 R26, [R26.64] ;  /* 0x000000041a1a7981 */ /* 0x0002a2000c1e1500 */
[----:B0-----:R-:W-:-:S03]  /*77c0*/  IMAD.WIDE R42, R8, 0x2, R78 ;  /* 0x00000002082a7825 */ /* 0x001fc600078e024e */
[----:B------:R-:W2:Y:S01]  /*77d0*/  LDL.64 R78, [R1+0x610] ;  /* 0x00061000014e7983 */ /* 0x000ea20000100a00 */
[----:B-1----:R-:W-:-:S03]  /*77e0*/  IMAD.WIDE R16, R8, 0x2, R76 ;  /* 0x0000000208107825 */ /* 0x002fc600078e024c */
[----:B------:R-:W2:Y:S04]  /*77f0*/  LDL.64 R76, [R1+0x608] ;  /* 0x00060800014c7983 */ /* 0x000ea80000100a00 */
[----:B------:R0:W2:Y:S04]  /*7800*/  LDG.E.U16 R125, [R46.64] ;  /* 0x000000042e7d7981 */ /* 0x0000a8000c1e1500 */
[----:B------:R2:W2:Y:S04]  /*7810*/  LDG.E.U16 R18, [R42.64] ;  /* 0x000000042a127981 */ /* 0x0004a8000c1e1500 */
[----:B------:R1:W2:Y:S01]  /*7820*/  LDG.E.U16 R27, [R16.64] ;  /* 0x00000004101b7981 */ /* 0x0002a2000c1e1500 */
[----:B0-----:R-:W-:-:S03]  /*7830*/  IMAD.WIDE R46, R8, 0x2, R94 ;  /* 0x00000002082e7825 */ /* 0x001fc600078e025e */
[----:B------:R-:W2:Y:S04]  /*7840*/  LDL.64 R94, [R1+0x5d0] ;  /* 0x0005d000015e7983 */ /* 0x000ea80000100a00 */
[----:B------:R3:W2:Y:S04]  /*7850*/  LDG.E.U16 R113, [R46.64] ;  /* 0x000000042e717981 */ /* 0x0006a8000c1e1500 */
[----:B------:R0:W2:Y:S01]  /*7860*/  LDG.E.U16 R33, [R32.64] ;  /* 0x0000000420217981 */ /* 0x0000a2000c1e1500 */
[----:B---3--:R-:W-:-:S03]  /*7870*/  IMAD.WIDE R46, R8, 0x2, R70 ;  /* 0x00000002082e7825 */ /* 0x008fc600078e0246 */
[----:B------:R-:W3:Y:S01]  /*7880*/  LDL.64 R70, [R1+0x5e8] ;  /* 0x0005e80001467983 */ /* 0x000ee20000100a00 */
[----:B----4-:R-:W-:-:S03]  /*7890*/  IMAD.WIDE R142, R8, 0x2, R74 ;  /* 0x00000002088e7825 */ /* 0x010fc600078e024a */
[----:B------:R-:W4:Y:S01]  /*78a0*/  LDL.64 R74, [R1+0x5f8] ;  /* 0x0005f800014a7983 */ /* 0x000f220000100a00 */
[----:B------:R-:W-:-:S03]  /*78b0*/  IMAD.WIDE R126, R8, 0x2, R72 ;  /* 0x00000002087e7825 */ /* 0x000fc600078e0248 */
[----:B------:R-:W4:Y:S04]  /*78c0*/  LDL.64 R72, [R1+0x5f0] ;  /* 0x0005f00001487983 */ /* 0x000f280000100a00 */
[----:B------:R0:W4:Y:S01]  /*78d0*/  LDG.E.U16 R15, [R142.64] ;  /* 0x000000048e0f7981 */ /* 0x000122000c1e1500 */
[----:B--2---:R-:W-:-:S03]  /*78e0*/  IMAD.WIDE R42, R8, 0x2, R68 ;  /* 0x00000002082a7825 */ /* 0x004fc600078e0244 */
[----:B0-----:R0:W2:Y:S04]  /*78f0*/  LDG.E.U16 R143, [R126.64] ;  /* 0x000000047e8f7981 */ /* 0x0010a8000c1e1500 */
[----:B------:R-:W2:Y:S01]  /*7900*/  LDL.64 R68, [R1+0x5e0] ;  /* 0x0005e00001447983 */ /* 0x000ea20000100a00 */
[----:B------:R-:W-:-:S03]  /*7910*/  IMAD.WIDE R156, R8, 0x2, R62 ;  /* 0x00000002089c7825 */ /* 0x000fc600078e023e */
[----:B------:R1:W2:Y:S01]  /*7920*/  LDG.E.U16 R112, [R42.64] ;  /* 0x000000042a707981 */ /* 0x0002a2000c1e1500 */
[----:B0-----:R-:W-:-:S03]  /*7930*/  IMAD.WIDE R126, R8, 0x2, R60 ;  /* 0x00000002087e7825 */ /* 0x001fc600078e023c */
[----:B------:R-:W2:Y:S04]  /*7940*/  LDL.64 R62, [R1+0x5c8] ;  /* 0x0005c800013e7983 */ /* 0x000ea80000100a00 */
[----:B------:R-:W2:Y:S01]  /*7950*/  LDL.64 R60, [R1+0x5c0] ;  /* 0x0005c000013c7983 */ /* 0x000ea20000100a00 */
[----:B-1----:R-:W-:-:S03]  /*7960*/  IMAD.WIDE R16, R8, 0x2, R82 ;  /* 0x0000000208107825 */ /* 0x002fc600078e0252 */
[----:B------:R-:W2:Y:S04]  /*7970*/  LDL.64 R82, [R1+0x5b8] ;  /* 0x0005b80001527983 */ /* 0x000ea80000100a00 */
[----:B------:R0:W2:Y:S01]  /*7980*/  LDG.E.U16 R32, [R16.64] ;  /* 0x0000000410207981 */ /* 0x0000a2000c1e1500 */
[----:B------:R-:W-:-:S03]  /*7990*/  IMAD.WIDE R42, R8, 0x2, R78 ;  /* 0x00000002082a7825 */ /* 0x000fc600078e024e */
[----:B------:R1:W2:Y:S04]  /*79a0*/  LDG.E.U16 R128, [R46.64] ;  /* 0x000000042e807981 */ /* 0x0002a8000c1e1500 */
[----:B------:R-:W2:Y:S01]  /*79b0*/  LDL.64 R78, [R1+0x5a8] ;  /* 0x0005a800014e7983 */ /* 0x000ea20000100a00 */
[----:B0-----:R-:W-:-:S03]  /*79c0*/  IMAD.WIDE R16, R8, 0x2, R80 ;  /* 0x0000000208107825 */ /* 0x001fc600078e0250 */
[----:B------:R-:W2:Y:S01]  /*79d0*/  LDL.64 R80, [R1+0x5b0] ;  /* 0x0005b00001507983 */ /* 0x000ea20000100a00 */
[----:B-1----:R-:W-:-:S03]  /*79e0*/  IMAD.WIDE R46, R8, 0x2, R76 ;  /* 0x00000002082e7825 */ /* 0x002fc600078e024c */
[----:B------:R-:W2:Y:S04]  /*79f0*/  LDL.64 R76, [R1+0x5a0] ;  /* 0x0005a000014c7983 */ /* 0x000ea80000100a00 */
[----:B------:R4:W2:Y:S04]  /*7a00*/  LDG.E.U16 R142, [R46.64] ;  /* 0x000000042e8e7981 */ /* 0x0008a8000c1e1500 */
[----:B------:R0:W2:Y:S04]  /*7a10*/  LDG.E.U16 R123, [R126.64] ;  /* 0x000000047e7b7981 */ /* 0x0000a8000c1e1500 */
[----:B------:R2:W2:Y:S04]  /*7a20*/  LDG.E.U16 R28, [R156.64] ;  /* 0x000000049c1c7981 */ /* 0x0004a8000c1e1500 */
[----:B------:R1:W2:Y:S01]  /*7a30*/  LDG.E.U16 R17, [R16.64] ;  /* 0x0000000410117981 */ /* 0x0002a2000c1e1500 */
[----:B0-----:R-:W-:-:S03]  /*7a40*/  IMAD.WIDE R126, R8, 0x2, R92 ;  /* 0x00000002087e7825 */ /* 0x001fc600078e025c */
[----:B------:R-:W2:Y:S01]  /*7a50*/  LDL.64 R92, [R1+0x590] ;  /* 0x00059000015c7983 */ /* 0x000ea20000100a00 */
[----:B------:R-:W-:-:S03]  /*7a60*/  IMAD.WIDE R162, R8, 0x2, R94 ;  /* 0x0000000208a27825 */ /* 0x000fc600078e025e */
[----:B------:R0:W2:Y:S04]  /*7a70*/  LDG.E.U16 R43, [R42.64] ;  /* 0x000000042a2b7981 */ /* 0x0000a8000c1e1500 */
[----:B------:R1:W2:Y:S04]  /*7a80*/  LDG.E.U16 R127, [R126.64] ;  /* 0x000000047e7f7981 */ /* 0x0002a8000c1e1500 */
[----:B------:R-:W2:Y:S04]  /*7a90*/  LDL.64 R94, [R1+0x4d0] ;  /* 0x0004d000015e7983 */ /* 0x000ea80000100a00 */
[----:B0-----:R0:W2:Y:S01]  /*7aa0*/  LDG.E.U16 R42, [R162.64] ;  /* 0x00000004a22a7981 */ /* 0x0010a2000c1e1500 */
[----:B---3--:R-:W-:-:S03]  /*7ab0*/  IMAD.WIDE R158, R8, 0x2, R70 ;  /* 0x00000002089e7825 */ /* 0x008fc600078e0246 */
[----:B------:R-:W3:Y:S01]  /*7ac0*/  LDL.64 R70, [R1+0x520] ;  /* 0x0005200001467983 */ /* 0x000ee20000100a00 */
[----:B----4-:R-:W-:-:S03]  /*7ad0*/  IMAD.WIDE R46, R8, 0x2, R74 ;  /* 0x00000002082e7825 */ /* 0x010fc600078e024a */
[----:B------:R-:W4:Y:S01]  /*7ae0*/  LDL.64 R74, [R1+0x598] ;  /* 0x00059800014a7983 */ /* 0x000f220000100a00 */
[----:B------:R-:W-:-:S03]  /*7af0*/  IMAD.WIDE R160, R8, 0x2, R72 ;  /* 0x0000000208a07825 */ /* 0x000fc600078e0248 */
[----:B------:R-:W3:Y:S04]  /*7b00*/  LDL.64 R72, [R1+0x560] ;  /* 0x0005600001487983 */ /* 0x000ee80000100a00 */
[----:B------:R0:W3:Y:S04]  /*7b10*/  LDG.E.U16 R31, [R160.64] ;  /* 0x00000004a01f7981 */ /* 0x0000e8000c1e1500 */
[----:B-1----:R1:W3:Y:S04]  /*7b20*/  LDG.E.U16 R16, [R158.64] ;  /* 0x000000049e107981 */ /* 0x0022e8000c1e1500 */
[----:B------:R0:W3:Y:S01]  /*7b30*/  LDG.E.U16 R47, [R46.64] ;  /* 0x000000042e2f7981 */ /* 0x0000e2000c1e1500 */
[----:B--2---:R-:W-:-:S03]  /*7b40*/  IMAD.WIDE R156, R8, 0x2, R68 ;  /* 0x00000002089c7825 */ /* 0x004fc600078e0244 */
[----:B------:R-:W2:Y:S04]  /*7b50*/  LDL.64 R68, [R1+0x4e0] ;  /* 0x0004e00001447983 */ /* 0x000ea80000100a00 */
[----:B------:R1:W2:Y:S01]  /*7b60*/  LDG.E.U16 R25, [R156.64] ;  /* 0x000000049c197981 */ /* 0x0002a2000c1e1500 */
[----:B0-----:R-:W-:-:S03]  /*7b70*/  IMAD.WIDE R160, R8, 0x2, R62 ;  /* 0x0000000208a07825 */ /* 0x001fc600078e023e */
[----:B------:R-:W2:Y:S01]  /*7b80*/  LDL.64 R62, [R1+0x4a0] ;  /* 0x0004a000013e7983 */ /* 0x000ea20000100a00 */
[----:B-1----:R-:W-:-:S03]  /*7b90*/  IMAD.WIDE R158, R8, 0x2, R60 ;  /* 0x00000002089e7825 */ /* 0x002fc600078e023c */
[----:B------:R-:W2:Y:S01]  /*7ba0*/  LDL.64 R60, [R1+0x460] ;  /* 0x00046000013c7983 */ /* 0x000ea20000100a00 */
[----:B------:R-:W-:-:S03]  /*7bb0*/  IMAD.WIDE R156, R8, 0x2, R82 ;  /* 0x00000002089c7825 */ /* 0x000fc600078e0252 */
[----:B------:R-:W2:Y:S04]  /*7bc0*/  LDL.64 R82, [R1+0x558] ;  /* 0x0005580001527983 */ /* 0x000ea80000100a00 */
[----:B------:R0:W2:Y:S04]  /*7bd0*/  LDG.E.U16 R46, [R156.64] ;  /* 0x000000049c2e7981 */ /* 0x0000a8000c1e1500 */
[----:B------:R4:W2:Y:S01]  /*7be0*/  LDG.E.U16 R126, [R158.64] ;  /* 0x000000049e7e7981 */ /* 0x0008a2000c1e1500 */
[----:B------:R-:W-:-:S03]  /*7bf0*/  IMAD.WIDE R166, R8, 0x2, R78 ;  /* 0x0000000208a67825 */ /* 0x000fc600078e024e */
[----:B------:R-:W2:Y:S01]  /*7c00*/  LDL.64 R78, [R1+0x4d8] ;  /* 0x0004d800014e7983 */ /* 0x000ea20000100a00 */
[----:B------:R-:W-:-:S03]  /*7c10*/  IMAD.WIDE R162, R8, 0x2, R80 ;  /* 0x0000000208a27825 */ /* 0x000fc600078e0250 */
[----:B------:R-:W2:Y:S01]  /*7c20*/  LDL.64 R80, [R1+0x518] ;  /* 0x0005180001507983 */ /* 0x000ea20000100a00 */
[----:B0-----:R-:W-:-:S03]  /*7c30*/  IMAD.WIDE R156, R8, 0x2, R76 ;  /* 0x00000002089c7825 */ /* 0x001fc600078e024c */
[----:B------:R-:W2:Y:S04]  /*7c40*/  LDL.64 R76, [R1+0x498] ;  /* 0x00049800014c7983 */ /* 0x000ea80000100a00 */
[----:B------:R0:W2:Y:S04]  /*7c50*/  LDG.E.U16 R141, [R160.64] ;  /* 0x00000004a08d7981 */ /* 0x0000a8000c1e1500 */
[----:B------:R1:W2:Y:S04]  /*7c60*/  LDG.E.U16 R166, [R166.64] ;  /* 0x00000004a6a67981 */ /* 0x0002a8000c1e1500 */
[----:B------:R2:W2:Y:S01]  /*7c70*/  LDG.E.U16 R151, [R162.64] ;  /* 0x00000004a2977981 */ /* 0x0004a2000c1e1500 */
[----:B0-----:R-:W-:-:S03]  /*7c80*/  IMAD.WIDE R160, R8, 0x2, R92 ;  /* 0x0000000208a07825 */ /* 0x001fc600078e025c */
[----:B-1----:R3:W2:Y:S04]  /*7c90*/  LDG.E.U16 R167, [R156.64] ;  /* 0x000000049ca77981 */ /* 0x0026a8000c1e1500 */
[----:B------:R2:W2:Y:S04]  /*7ca0*/  LDG.E.U16 R170, [R160.64] ;  /* 0x00000004a0aa7981 */ /* 0x0004a8000c1e1500 */
[----:B------:R-:W2:Y:S01]  /*7cb0*/  LDL.64 R92, [R1+0x450] ;  /* 0x00045000015c7983 */ /* 0x000ea20000100a00 */
[----:B----4-:R-:W-:-:S03]  /*7cc0*/  IMAD.WIDE R158, R8, 0x2, R74 ;  /* 0x00000002089e7825 */ /* 0x010fc600078e024a */
[----:B------:R-:W4:Y:S01]  /*7cd0*/  LDL.64 R74, [R1+0x458] ;  /* 0x00045800014a7983 */ /* 0x000f220000100a00 */
[----:B---3--:R-:W-:-:S03]  /*7ce0*/  IMAD.WIDE R156, R8, 0x2, R72 ;  /* 0x00000002089c7825 */ /* 0x008fc600078e0248 */
[----:B------:R-:W3:Y:S04]  /*7cf0*/  LDL.64 R72, [R1+0x490] ;  /* 0x0004900001487983 */ /* 0x000ee80000100a00 */
[----:B------:R0:W3:Y:S04]  /*7d00*/  LDG.E.U16 R169, [R158.64] ;  /* 0x000000049ea97981 */ /* 0x0000e8000c1e1500 */
[----:B------:R1:W3:Y:S01]  /*7d10*/  LDG.E.U16 R171, [R156.64] ;  /* 0x000000049cab7981 */ /* 0x0002e2000c1e1500 */
[----:B0-----:R-:W-:-:S03]  /*7d20*/  IMAD.WIDE R158, R8, 0x2, R70 ;  /* 0x00000002089e7825 */ /* 0x001fc600078e0246 */
[----:B------:R-:W3:Y:S04]  /*7d30*/  LDL.64 R70, [R1+0x588] ;  /* 0x0005880001467983 */ /* 0x000ee80000100a00 */
[----:B------:R0:W3:Y:S01]  /*7d40*/  LDG.E.U16 R172, [R158.64] ;  /* 0x000000049eac7981 */ /* 0x0000e2000c1e1500 */
[----:B--2---:R-:W-:-:S03]  /*7d50*/  IMAD.WIDE R160, R8, 0x2, R68 ;  /* 0x0000000208a07825 */ /* 0x004fc600078e0244 */
[----:B------:R-:W2:Y:S04]  /*7d60*/  LDL.64 R68, [R1+0x548] ;  /* 0x0005480001447983 */ /* 0x000ea80000100a00 */
[----:B------:R0:W2:Y:S01]  /*7d70*/  LDG.E.U16 R173, [R160.64] ;  /* 0x00000004a0ad7981 */ /* 0x0000a2000c1e1500 */
[----:B------:R-:W-:-:S03]  /*7d80*/  IMAD.WIDE R162, R8, 0x2, R62 ;  /* 0x0000000208a27825 */ /* 0x000fc600078e023e */
[----:B------:R-:W2:Y:S01]  /*7d90*/  LDL.64 R62, [R1+0x508] ;  /* 0x00050800013e7983 */ /* 0x000ea20000100a00 */
[----:B------:R-:W-:-:S03]  /*7da0*/  IMAD.WIDE R164, R8, 0x2, R60 ;  /* 0x0000000208a47825 */ /* 0x000fc600078e023c */
[----:B------:R-:W2:Y:S01]  /*7db0*/  LDL.64 R60, [R1+0x4c8] ;  /* 0x0004c800013c7983 */ /* 0x000ea20000100a00 */
[----:B-1----:R-:W-:-:S03]  /*7dc0*/  IMAD.WIDE R156, R8, 0x2, R82 ;  /* 0x00000002089c7825 */ /* 0x002fc600078e0252 */
[----:B------:R-:W2:Y:S04]  /*7dd0*/  LDL.64 R82, [R1+0x488] ;  /* 0x0004880001527983 */ /* 0x000ea80000100a00 */
[----:B------:R1:W2:Y:S04]  /*7de0*/  LDG.E.U16 R174, [R162.64] ;  /* 0x00000004a2ae7981 */ /* 0x0002a8000c1e1500 */
[----:B------:R1:W2:Y:S01]  /*7df0*/  LDG.E.U16 R177, [R156.64] ;  /* 0x000000049cb17981 */ /* 0x0002a2000c1e1500 */
[----:B0-----:R-:W-:-:S03]  /*7e00*/  IMAD.WIDE R160, R8, 0x2, R78 ;  /* 0x0000000208a07825 */ /* 0x001fc600078e024e */
[----:B------:R-:W2:Y:S01]  /*7e10*/  LDL.64 R78, [R1+0x580] ;  /* 0x00058000014e7983 */ /* 0x000ea20000100a00 */
[----:B------:R-:W-:-:S03]  /*7e20*/  IMAD.WIDE R158, R8, 0x2, R80 ;  /* 0x00000002089e7825 */ /* 0x000fc600078e0250 */
[----:B------:R-:W2:Y:S01]  /*7e30*/  LDL.64 R80, [R1+0x448] ;  /* 0x0004480001507983 */ /* 0x000ea20000100a00 */
[----:B-1----:R-:W-:-:S03]  /*7e40*/  IMAD.WIDE R162, R8, 0x2, R76 ;  /* 0x0000000208a27825 */ /* 0x002fc600078e024c */
[----:B------:R-:W2:Y:S01]  /*7e50*/  LDL.64 R76, [R1+0x540] ;  /* 0x00054000014c7983 */ /* 0x000ea20000100a00 */
[----:B------:R-:W-:-:S03]  /*7e60*/  IMAD.WIDE R156, R8, 0x2, R102 ;  /* 0x00000002089c7825 */ /* 0x000fc600078e0266 */
[----:B------:R0:W2:Y:S04]  /*7e70*/  LDG.E.U16 R178, [R158.64] ;  /* 0x000000049eb27981 */ /* 0x0000a8000c1e1500 */
[----:B------:R1:W2:Y:S04]  /*7e80*/  LDG.E.U16 R179, [R160.64] ;  /* 0x00000004a0b37981 */ /* 0x0002a8000c1e1500 */
[----:B------:R4:W2:Y:S01]  /*7e90*/  LDG.E.U16 R176, [R164.64] ;  /* 0x00000004a4b07981 */ /* 0x0008a2000c1e1500 */
[----:B0-----:R-:W-:-:S03]  /*7ea0*/  IMAD.WIDE R158, R8, 0x2, R100 ;  /* 0x00000002089e7825 */ /* 0x001fc600078e0264 */
[----:B------:R3:W2:Y:S01]  /*7eb0*/  LDG.E.U16 R180, [R162.64] ;  /* 0x00000004a2b47981 */ /* 0x0006a2000c1e1500 */
[----:B-1----:R-:W-:-:S03]  /*7ec0*/  IMAD.WIDE R160, R8, 0x2, R94 ;  /* 0x0000000208a07825 */ /* 0x002fc600078e025e */
[----:B------:R0:W2:Y:S04]  /*7ed0*/  LDG.E.U16 R182, [R156.64] ;  /* 0x000000049cb67981 */ /* 0x0000a8000c1e1500 */
[----:B------:R2:W2:Y:S04]  /*7ee0*/  LDG.E.U16 R183, [R158.64] ;  /* 0x000000049eb77981 */ /* 0x0004a8000c1e1500 */
[----:B------:R1:W2:Y:S04]  /*7ef0*/  LDG.E.U16 R184, [R160.64] ;  /* 0x00000004a0b87981 */ /* 0x0002a8000c1e1500 */
[----:B------:R-:W2:Y:S04]  /*7f00*/  LDL.64 R102, [R1+0x478] ;  /* 0x0004780001667983 */ /* 0x000ea80000100a00 */
[----:B------:R-:W2:Y:S04]  /*7f10*/  LDL.64 R100, [R1+0x438] ;  /* 0x0004380001647983 */ /* 0x000ea80000100a00 */
        /* <DEDUP_REMOVED lines=8> */
[----:B------:R-:W3:Y:S01]  /*7fa0*/  LDL.64 R70, [R1+0x480] ;  /* 0x0004800001467983 */ /* 0x000ee20000100a00 */
[----:B--2---:R-:W-:-:S03]  /*7fb0*/  IMAD.WIDE R158, R8, 0x2, R68 ;  /* 0x00000002089e7825 */ /* 0x004fc600078e0244 */
[----:B------:R0:W2:Y:S04]  /*7fc0*/  LDG.E.U16 R187, [R156.64] ;  /* 0x000000049cbb7981 */ /* 0x0000a8000c1e1500 */
[----:B------:R-:W2:Y:S01]  /*7fd0*/  LDL.64 R68, [R1+0x440] ;  /* 0x0004400001447983 */ /* 0x000ea20000100a00 */
[----:B-1----:R-:W-:-:S03]  /*7fe0*/  IMAD.WIDE R160, R8, 0x2, R62 ;  /* 0x0000000208a07825 */ /* 0x002fc600078e023e */
[----:B------:R1:W2:Y:S01]  /*7ff0*/  LDG.E.U16 R188, [R158.64] ;  /* 0x000000049ebc7981 */ /* 0x0002a2000c1e1500 */
[----:B------:R-:W-:-:S03]  /*8000*/  IMAD.WIDE R162, R8, 0x2, R60 ;  /* 0x0000000208a27825 */ /* 0x000fc600078e023c */
[----:B------:R-:W2:Y:S04]  /*8010*/  LDL.64 R62, [R1+0x578] ;  /* 0x00057800013e7983 */ /* 0x000ea80000100a00 */
[----:B------:R-:W2:Y:S01]  /*8020*/  LDL.64 R60, [R1+0x538] ;  /* 0x00053800013c7983 */ /* 0x000ea20000100a00 */
[----:B------:R-:W-:-:S03]  /*8030*/  IMAD.WIDE R164, R8, 0x2, R92 ;  /* 0x0000000208a47825 */ /* 0x000fc600078e025c */
[----:B------:R-:W2:Y:S04]  /*8040*/  LDL.64 R92, [R1+0x530] ;  /* 0x00053000015c7983 */ /* 0x000ea80000100a00 */
[----:B------:R0:W2:Y:S01]  /*8050*/  LDG.E.U16 R186, [R164.64] ;  /* 0x00000004a4ba7981 */ /* 0x0000a2000c1e1500 */
[----:B-1----:R-:W-:-:S03]  /*8060*/  IMAD.WIDE R158, R8, 0x2, R78 ;  /* 0x00000002089e7825 */ /* 0x002fc600078e024e */
[----:B------:R1:W2:Y:S01]  /*8070*/  LDG.E.U16 R189, [R160.64] ;  /* 0x00000004a0bd7981 */ /* 0x0002a2000c1e1500 */
[----:B0-----:R-:W-:-:S03]  /*8080*/  IMAD.WIDE R156, R8, 0x2, R80 ;  /* 0x00000002089c7825 */ /* 0x001fc600078e0250 */
[----:B------:R-:W2:Y:S01]  /*8090*/  LDL.64 R78, [R1+0x470] ;  /* 0x00047000014e7983 */ /* 0x000ea20000100a00 */
[----:B------:R-:W-:-:S03]  /*80a0*/  IMAD.WIDE R164, R8, 0x2, R82 ;  /* 0x0000000208a47825 */ /* 0x000fc600078e0252 */
[----:B------:R-:W2:Y:S04]  /*80b0*/  LDL.64 R80, [R1+0x4b0] ;  /* 0x0004b00001507983 */ /* 0x000ea80000100a00 */
[----:B------:R-:W2:Y:S01]  /*80c0*/  LDL.64 R82, [R1+0x4f0] ;  /* 0x0004f00001527983 */ /* 0x000ea20000100a00 */
[----:B-1----:R-:W-:-:S03]  /*80d0*/  IMAD.WIDE R160, R8, 0x2, R76 ;  /* 0x0000000208a07825 */ /* 0x002fc600078e024c */
[----:B------:R-:W2:Y:S04]  /*80e0*/  LDL.64 R76, [R1+0x430] ;  /* 0x00043000014c7983 */ /* 0x000ea80000100a00 */
[----:B------:R4:W2:Y:S04]  /*80f0*/  LDG.E.U16 R190, [R162.64] ;  /* 0x00000004a2be7981 */ /* 0x0008a8000c1e1500 */
[----:B------:R3:W2:Y:S04]  /*8100*/  LDG.E.U16 R192, [R164.64] ;  /* 0x00000004a4c07981 */ /* 0x0006a8000c1e1500 */
[----:B------:R0:W2:Y:S04]  /*8110*/  LDG.E.U16 R194, [R156.64] ;  /* 0x000000049cc27981 */ /* 0x0000a8000c1e1500 */
[----:B------:R2:W2:Y:S04]  /*8120*/  LDG.E.U16 R195, [R158.64] ;  /* 0x000000049ec37981 */ /* 0x0004a8000c1e1500 */
[----:B------:R1:W2:Y:S01]  /*8130*/  LDG.E.U16 R196, [R160.64] ;  /* 0x00000004a0c47981 */ /* 0x0002a2000c1e1500 */
        /* <DEDUP_REMOVED lines=12> */
[----:B-1----:R-:W-:-:S03]  /*8200*/  IMAD.WIDE R160, R8, 0x2, R62 ;  /* 0x0000000208a07825 */ /* 0x002fc600078e023e */
[----:B------:R-:W2:Y:S01]  /*8210*/  LDL.64 R62, [R1+0x468] ;  /* 0x00046800013e7983 */ /* 0x000ea20000100a00 */
[----:B------:R-:W-:-:S03]  /*8220*/  IMAD.WIDE R162, R8, 0x2, R60 ;  /* 0x0000000208a27825 */ /* 0x000fc600078e023c */
[----:B------:R-:W2:Y:S01]  /*8230*/  LDL.64 R60, [R1+0x428] ;  /* 0x00042800013c7983 */ /* 0x000ea20000100a00 */
[----:B------:R-:W-:-:S03]  /*8240*/  IMAD.WIDE R164, R8, 0x2, R110 ;  /* 0x0000000208a47825 */ /* 0x000fc600078e026e */
[----:B------:R1:W2:Y:S01]  /*8250*/  LDG.E.U16 R201, [R160.64] ;  /* 0x00000004a0c97981 */ /* 0x0002a2000c1e1500 */
[----:B0-----:R-:W-:-:S03]  /*8260*/  IMAD.WIDE R156, R8, 0x2, R108 ;  /* 0x00000002089c7825 */ /* 0x001fc600078e026c */
[----:B------:R0:W2:Y:S01]  /*8270*/  LDG.E.U16 R202, [R162.64] ;  /* 0x00000004a2ca7981 */ /* 0x0000a2000c1e1500 */
[----:B------:R-:W-:-:S03]  /*8280*/  IMAD.WIDE R158, R8, 0x2, R102 ;  /* 0x00000002089e7825 */ /* 0x000fc600078e0266 */
[----:B------:R0:W2:Y:S01]  /*8290*/  LDG.E.U16 R203, [R164.64] ;  /* 0x00000004a4cb7981 */ /* 0x0000a2000c1e1500 */
[----:B-1----:R-:W-:-:S03]  /*82a0*/  IMAD.WIDE R160, R8, 0x2, R100 ;  /* 0x0000000208a07825 */ /* 0x002fc600078e0264 */
[----:B------:R1:W2:Y:S04]  /*82b0*/  LDG.E.U16 R204, [R156.64] ;  /* 0x000000049ccc7981 */ /* 0x0002a8000c1e1500 */
[----:B------:R1:W2:Y:S04]  /*82c0*/  LDG.E.U16 R205, [R158.64] ;  /* 0x000000049ecd7981 */ /* 0x0002a8000c1e1500 */
[----:B------:R1:W2:Y:S01]  /*82d0*/  LDG.E.U16 R206, [R160.64] ;  /* 0x00000004a0ce7981 */ /* 0x0002a2000c1e1500 */
[----:B0-----:R-:W-:-:S04]  /*82e0*/  IMAD.WIDE R162, R8, 0x2, R94 ;  /* 0x0000000208a27825 */ /* 0x001fc800078e025e */
[C---:B------:R-:W-:Y:S01]  /*82f0*/  IMAD.WIDE R164, R8.reuse, 0x2, R92 ;  /* 0x0000000208a47825 */ /* 0x040fe200078e025c */
[----:B------:R0:W2:Y:S03]  /*8300*/  LDG.E.U16 R207, [R162.64] ;  /* 0x00000004a2cf7981 */ /* 0x0000a6000c1e1500 */
[C---:B-1----:R-:W-:Y:S01]  /*8310*/  IMAD.WIDE R156, R8.reuse, 0x2, R82 ;  /* 0x00000002089c7825 */ /* 0x042fe200078e0252 */
[----:B------:R4:W2:Y:S03]  /*8320*/  LDG.E.U16 R208, [R164.64] ;  /* 0x00000004a4d07981 */ /* 0x0008a6000c1e1500 */
[C---:B------:R-:W-:Y:S01]  /*8330*/  IMAD.WIDE R158, R8.reuse, 0x2, R80 ;  /* 0x00000002089e7825 */ /* 0x040fe200078e0250 */
[----:B------:R3:W2:Y:S03]  /*8340*/  LDG.E.U16 R209, [R156.64] ;  /* 0x000000049cd17981 */ /* 0x0006a6000c1e1500 */
[C---:B------:R-:W-:Y:S01]  /*8350*/  IMAD.WIDE R160, R8.reuse, 0x2, R78 ;  /* 0x0000000208a07825 */ /* 0x040fe200078e024e */
[----:B------:R1:W2:Y:S03]  /*8360*/  LDG.E.U16 R210, [R158.64] ;  /* 0x000000049ed27981 */ /* 0x0002a6000c1e1500 */
[C---:B0-----:R-:W-:Y:S01]  /*8370*/  IMAD.WIDE R162, R8.reuse, 0x2, R76 ;  /* 0x0000000208a27825 */ /* 0x041fe200078e024c */
[----:B------:R2:W2:Y:S04]  /*8380*/  LDG.E.U16 R212, [R160.64] ;  /* 0x00000004a0d47981 */ /* 0x0004a8000c1e1500 */
[----:B------:R0:W2:Y:S04]  /*8390*/  LDG.E.U16 R213, [R162.64] ;  /* 0x00000004a2d57981 */ /* 0x0000a8000c1e1500 */
[----:B------:R-:W0:Y:S04]  /*83a0*/  S2R R215, SR_TID.X ;  /* 0x0000000000d77919 */ /* 0x000e280000002100 */
[----:B------:R-:W0:Y:S04]  /*83b0*/  S2R R220, SR_TID.X ;  /* 0x0000000000dc7919 */ /* 0x000e280000002100 */
[----:B------:R-:W2:Y:S04]  /*83c0*/  LDL.LU R93, [R1+0x4] ;  /* 0x00000400015d7983 */ /* 0x000ea80000300800 */
[----:B------:R-:W2:Y:S04]  /*83d0*/  LDL.LU R94, [R1+0x8] ;  /* 0x00000800015e7983 */ /* 0x000ea80000300800 */
[----:B------:R-:W2:Y:S01]  /*83e0*/  LDL.LU R95, [R1] ;  /* 0x00000000015f7983 */ /* 0x000ea20000300800 */
[----:B----4-:R-:W-:-:S04]  /*83f0*/  IMAD.WIDE R164, R8, 0x2, R74 ;  /* 0x0000000208a47825 */ /* 0x010fc800078e024a */
[C---:B---3--:R-:W-:Y:S01]  /*8400*/  IMAD.WIDE R156, R8.reuse, 0x2, R72 ;  /* 0x00000002089c7825 */ /* 0x048fe200078e0248 */
[----:B------:R3:W4:Y:S05]  /*8410*/  LDG.E.U16 R214, [R164.64] ;  /* 0x00000004a4d67981 */ /* 0x00072a000c1e1500 */
[----:B------:R-:W4:Y:S01]  /*8420*/  LDG.E.U16 R156, [R156.64] ;  /* 0x000000049c9c7981 */ /* 0x000f22000c1e1500 */
[----:B-1----:R-:W-:-:S06]  /*8430*/  IMAD.WIDE R158, R8, 0x2, R70 ;  /* 0x00000002089e7825 */ /* 0x002fcc00078e0246 */
[----:B------:R-:W4:Y:S01]  /*8440*/  LDG.E.U16 R158, [R158.64] ;  /* 0x000000049e9e7981 */ /* 0x000f22000c1e1500 */
[----:B--2---:R-:W-:-:S06]  /*8450*/  IMAD.WIDE R160, R8, 0x2, R68 ;  /* 0x0000000208a07825 */ /* 0x004fcc00078e0244 */
[----:B------:R-:W2:Y:S01]  /*8460*/  LDG.E.U16 R160, [R160.64] ;  /* 0x00000004a0a07981 */ /* 0x000ea2000c1e1500 */
[----:B0-----:R-:W-:-:S04]  /*8470*/  IMAD.WIDE R162, R8, 0x2, R62 ;  /* 0x0000000208a27825 */ /* 0x001fc800078e023e */
[----:B---3--:R-:W-:Y:S02]  /*8480*/  IMAD.WIDE R164, R8, 0x2, R60 ;  /* 0x0000000208a47825 */ /* 0x008fe400078e023c */
[----:B------:R-:W3:Y:S04]  /*8490*/  LDG.E.U16 R162, [R162.64] ;  /* 0x00000004a2a27981 */ /* 0x000ee8000c1e1500 */
[----:B------:R-:W2:Y:S04]  /*84a0*/  LDG.E.U16 R164, [R164.64] ;  /* 0x00000004a4a47981 */ /* 0x000ea8000c1e1500 */
[----:B------:R-:W-:Y:S01]  /*84b0*/  BAR.SYNC.DEFER_BLOCKING 0x0 ;  /* 0x0000000000007b1d */ /* 0x000fe20000010000 */
[----:B------:R-:W-:-:S02]  /*84c0*/  LOP3.LUT R60, R7, 0x10, RZ, 0x3c, !PT ;  /* 0x00000010073c7812 */ /* 0x000fc400078e3cff */
[----:B------:R-:W-:-:S04]  /*84d0*/  LOP3.LUT R215, R215, 0x7f, RZ, 0xc0, !PT ;  /* 0x0000007fd7d77812 */ /* 0x000fc800078ec0ff */
[----:B------:R-:W-:Y:S01]  /*84e0*/  SHF.L.U32 R9, R215, 0x1, RZ ;  /* 0x00000001d7097819 */ /* 0x000fe200000006ff */
[----:B------:R-:W-:Y:S04]  /*84f0*/  STS.U16 [R7], R168 ;  /* 0x000000a807007388 */ /* 0x000fe80000000400 */
        /* <DEDUP_REMOVED lines=28> */
[----:B------:R-:W-:Y:S01]  /*86c0*/  STS.U16 [R60+0x6900], R179 ;  /* 0x006900b33c007388 */ /* 0x000fe20000000400 */
[----:B------:R-:W-:-:S03]  /*86d0*/  LOP3.LUT R9, R9, 0x20, RZ, 0x3c, !PT ;  /* 0x0000002009097812 */ /* 0x000fc600078e3cff */
[----:B------:R-:W-:Y:S04]  /*86e0*/  STS.U16 [R60+0x7100], R180 ;  /* 0x007100b43c007388 */ /* 0x000fe80000000400 */
[----:B------:R0:W-:Y:S04]  /*86f0*/  STS.U16 [R60+0x7900], R181 ;  /* 0x007900b53c007388 */ /* 0x0001e80000000400 */
[----:B------:R-:W-:Y:S01]  /*8700*/  STS.U16 [R9+0x200], R30 ;  /* 0x0002001e09007388 */ /* 0x000fe20000000400 */
[----:B0-----:R-:W-:-:S03]  /*8710*/  SHF.L.U32 R60, R215, 0x1, RZ ;  /* 0x00000001d73c7819 */ /* 0x001fc600000006ff */
[----:B------:R-:W0:Y:S04]  /*8720*/  S2R R215, SR_TID.X ;  /* 0x0000000000d77919 */ /* 0x000e280000002100 */
        /* <DEDUP_REMOVED lines=9> */
[----:B------:R-:W-:Y:S04]  /*87c0*/  STS.U16 [R9+0x4a00], R42 ;  /* 0x004a002a09007388 */ /* 0x000fe80000000400 */
[----:B------:R-:W-:Y:S04]  /*87d0*/  STS.U16 [R9+0x5200], R170 ;  /* 0x005200aa09007388 */ /* 0x000fe80000000400 */
[----:B------:R-:W-:Y:S04]  /*87e0*/  STS.U16 [R9+0x5a00], R182 ;  /* 0x005a00b609007388 */ /* 0x000fe80000000400 */
[----:B------:R-:W-:Y:S04]  /*87f0*/  STS.U16 [R9+0x6200], R183 ;  /* 0x006200b709007388 */ /* 0x000fe80000000400 */
[----:B------:R-:W-:Y:S04]  /*8800*/  STS.U16 [R9+0x6a00], R184 ;  /* 0x006a00b809007388 */ /* 0x000fe80000000400 */
[----:B------:R-:W-:Y:S04]  /*8810*/  STS.U16 [R9+0x7200], R185 ;  /* 0x007200b909007388 */ /* 0x000fe80000000400 */
[----:B------:R1:W-:Y:S01]  /*8820*/  STS.U16 [R9+0x7a00], R186 ;  /* 0x007a00ba09007388 */ /* 0x0003e20000000400 */
[----:B0-----:R-:W-:-:S03]  /*8830*/  LOP3.LUT R215, R215, 0x7f, RZ, 0xc0, !PT ;  /* 0x0000007fd7d77812 */ /* 0x001fc600078ec0ff */
[----:B------:R-:W-:Y:S04]  /*8840*/  STS.U16 [R60+0x300], R150 ;  /* 0x000300963c007388 */ /* 0x000fe80000000400 */
[----:B------:R-:W-:Y:S04]  /*8850*/  STS.U16 [R60+0xb00], R149 ;  /* 0x000b00953c007388 */ /* 0x000fe80000000400 */
[----:B------:R-:W-:Y:S04]  /*8860*/  STS.U16 [R60+0x1300], R148 ;  /* 0x001300943c007388 */ /* 0x000fe80000000400 */
[----:B------:R-:W-:Y:S01]  /*8870*/  STS.U16 [R60+0x1b00], R147 ;  /* 0x001b00933c007388 */ /* 0x000fe20000000400 */
[----:B-1----:R-:W-:-:S03]  /*8880*/  SHF.L.U32 R9, R215, 0x1, RZ ;  /* 0x00000001d7097819 */ /* 0x002fc600000006ff */
[----:B------:R-:W-:Y:S04]  /*8890*/  STS.U16 [R60+0x2300], R146 ;  /* 0x002300923c007388 */ /* 0x000fe80000000400 */
[----:B------:R-:W-:Y:S04]  /*88a0*/  STS.U16 [R60+0x2b00], R145 ;  /* 0x002b00913c007388 */ /* 0x000fe80000000400 */
[----:B------:R-:W-:Y:S01]  /*88b0*/  STS.U16 [R60+0x3300], R144 ;  /* 0x003300903c007388 */ /* 0x000fe20000000400 */
[----:B------:R-:W-:-:S03]  /*88c0*/  IMAD.SHL.U32 R7, R215, 0x2, RZ ;  /* 0x00000002d7077824 */ /* 0x000fc600078e00ff */
[----:B------:R-:W-:Y:S01]  /*88d0*/  STS.U16 [R60+0x3b00], R143 ;  /* 0x003b008f3c007388 */ /* 0x000fe20000000400 */
[----:B------:R-:W-:-:S03]  /*88e0*/  LOP3.LUT R9, R9, 0x40, RZ, 0x3c, !PT ;  /* 0x0000004009097812 */ /* 0x000fc600078e3cff */
[----:B------:R-:W-:Y:S04]  /*88f0*/  STS.U16 [R60+0x4300], R142 ;  /* 0x0043008e3c007388 */ /* 0x000fe80000000400 */
[----:B------:R-:W-:Y:S04]  /*8900*/  STS.U16 [R60+0x4b00], R141 ;  /* 0x004b008d3c007388 */ /* 0x000fe80000000400 */
[----:B------:R-:W-:Y:S04]  /*8910*/  STS.U16 [R60+0x5300], R187 ;  /* 0x005300bb3c007388 */ /* 0x000fe80000000400 */
[----:B------:R-:W-:Y:S04]  /*8920*/  STS.U16 [R60+0x5b00], R188 ;  /* 0x005b00bc3c007388 */ /* 0x000fe80000000400 */
[----:B------:R-:W0:Y:S04]  /*8930*/  S2R R215, SR_TID.X ;  /* 0x0000000000d77919 */ /* 0x000e280000002100 */
        /* <DEDUP_REMOVED lines=41> */
[----:B------:R-:W-:Y:S04]  /*8bd0*/  STS.U16 [R9+0xe00], R38 ;  /* 0x000e002609007388 */ /* 0x000fe80000000400 */
[----:B------:R-:W-:Y:S04]  /*8be0*/  STS.U16 [R9+0x1600], R37 ;  /* 0x0016002509007388 */ /* 0x000fe80000000400 */
[----:B------:R-:W-:Y:S01]  /*8bf0*/  STS.U16 [R9+0x1e00], R36 ;  /* 0x001e002409007388 */ /* 0x000fe20000000400 */
[----:B0-----:R-:W-:-:S03]  /*8c00*/  SHF.L.U32 R7, R215, 0x1, RZ ;  /* 0x00000001d7077819 */ /* 0x001fc600000006ff */
        /* <DEDUP_REMOVED lines=23> */
[----:B----4-:R-:W-:Y:S04]  /*8d80*/  STS.U16 [R7+0x5700], R214 ;  /* 0x005700d607007388 */ /* 0x010fe80000000400 */
[----:B------:R-:W-:Y:S04]  /*8d90*/  STS.U16 [R7+0x5f00], R156 ;  /* 0x005f009c07007388 */ /* 0x000fe80000000400 */
[----:B------:R-:W-:Y:S04]  /*8da0*/  STS.U16 [R7+0x6700], R158 ;  /* 0x0067009e07007388 */ /* 0x000fe80000000400 */
[----:B--2---:R-:W-:Y:S04]  /*8db0*/  STS.U16 [R7+0x6f00], R160 ;  /* 0x006f00a007007388 */ /* 0x004fe80000000400 */
[----:B---3--:R-:W-:Y:S04]  /*8dc0*/  STS.U16 [R7+0x7700], R162 ;  /* 0x007700a207007388 */ /* 0x008fe80000000400 */
[----:B------:R1:W-:Y:S04]  /*8dd0*/  STS.U16 [R7+0x7f00], R164 ;  /* 0x007f00a407007388 */ /* 0x0003e80000000400 */
[----:B------:R-:W-:Y:S01]  /*8de0*/  BAR.SYNC.DEFER_BLOCKING 0x0 ;  /* 0x0000000000007b1d */ /* 0x000fe20000010000 */
[----:B------:R-:W-:-:S02]  /*8df0*/  LOP3.LUT R10, R5, 0x20, RZ, 0x3c, !PT ;  /* 0x00000020050a7812 */ /* 0x000fc400078e3cff */
[C---:B0-----:R-:W-:Y:S02]  /*8e00*/  LOP3.LUT R9, R5.reuse, 0x40, RZ, 0x3c, !PT ;  /* 0x0000004005097812 */ /* 0x041fe400078e3cff */
[----:B-1----:R-:W-:Y:S01]  /*8e10*/  LOP3.LUT R7, R5, 0x60, RZ, 0x3c, !PT ;  /* 0x0000006005077812 */ /* 0x002fe200078e3cff */
[----:B------:R-:W-:Y:S04]  /*8e20*/  LDSM.16.MT88.4 R20, [R5+0x8000] ;  /* 0x008000000514783b */ /* 0x000fe80000004200 */
[----:B------:R-:W0:Y:S04]  /*8e30*/  LDSM.16.M88.4 R204, [R6] ;  /* 0x0000000006cc783b */ /* 0x000e280000000200 */
[----:B------:R-:W1:Y:S04]  /*8e40*/  LDSM.16.M88.4 R200, [R6+0x2000] ;  /* 0x0020000006c8783b */ /* 0x000e680000000200 */
[----:B------:R-:W2:Y:S04]  /*8e50*/  LDSM.16.M88.4 R44, [R6+0x4000] ;  /* 0x00400000062c783b */ /* 0x000ea80000000200 */
[----:B------:R-:W3:Y:S04]  /*8e60*/  LDSM.16.M88.4 R140, [R6+0x6000] ;  /* 0x00600000068c783b */ /* 0x000ee80000000200 */
[----:B------:R-:W4:Y:S04]  /*8e70*/  LDSM.16.MT88.4 R216, [R10+0x8000] ;  /* 0x008000000ad8783b */ /* 0x000f280000004200 */
[----:B------:R-:W3:Y:S04]  /*8e80*/  LDSM.16.MT88.4 R212, [R9+0x8000] ;  /* 0x0080000009d4783b */ /* 0x000ee80000004200 */
[----:B------:R-:W3:Y:S04]  /*8e90*/  LDSM.16.MT88.4 R160, [R7+0x8000] ;  /* 0x0080000007a0783b */ /* 0x000ee80000004200 */
[----:B------:R-:W4:Y:S04]  /*8ea0*/  LDSM.16.MT88.4 R28, [R5+0x8800] ;  /* 0x00880000051c783b */ /* 0x000f280000004200 */
[----:B------:R-:W4:Y:S04]  /*8eb0*/  LDSM.16.MT88.4 R144, [R10+0x8800] ;  /* 0x008800000a90783b */ /* 0x000f280000004200 */
[----:B------:R-:W4:Y:S01]  /*8ec0*/  LDSM.16.MT88.4 R12, [R9+0x8800] ;  /* 0x00880000090c783b */ /* 0x000f220000004200 */
[----:B0-----:R-:W-:Y:S03]  /*8ed0*/  HMMA.16816.F32.BF16 R136, R20, R204, RZ ;  /* 0x000000cc1488723c */ /* 0x001fe600000418ff */
[----:B------:R-:W0:Y:S01]  /*8ee0*/  LDSM.16.MT88.4 R156, [R7+0x8800] ;  /* 0x00880000079c783b */ /* 0x000e220000004200 */
[----:B------:R-:W-:-:S03]  /*8ef0*/  LOP3.LUT R11, R6, 0x40, RZ, 0x3c, !PT ;  /* 0x00000040060b7812 */ /* 0x000fc600078e3cff */
[----:B------:R-:W-:Y:S01]  /*8f00*/  LDSM.16.MT88.4 R148, [R5+0x9000] ;  /* 0x009000000594783b */ /* 0x000fe20000004200 */
[C---:B-1----:R-:W-:Y:S03]  /*8f10*/  HMMA.16816.F32.BF16 R132, R20.reuse, R200, RZ ;  /* 0x000000c81484723c */ /* 0x042fe600000418ff */
[----:B------:R-:W1:Y:S04]  /*8f20*/  LDSM.16.M88.4 R196, [R11] ;  /* 0x000000000bc4783b */ /* 0x000e680000000200 */
[----:B------:R-:W0:Y:S01]  /*8f30*/  LDSM.16.M88.4 R184, [R11+0x2000] ;  /* 0x002000000bb8783b */ /* 0x000e220000000200 */
[C---:B--2---:R-:W-:Y:S03]  /*8f40*/  HMMA.16816.F32.BF16 R128, R20.reuse, R44, RZ ;  /* 0x0000002c1480723c */ /* 0x044fe600000418ff */
[----:B------:R-:W2:Y:S04]  /*8f50*/  LDSM.16.M88.4 R180, [R11+0x4000] ;  /* 0x004000000bb4783b */ /* 0x000ea80000000200 */
[----:B------:R-:W0:Y:S01]  /*8f60*/  LDSM.16.M88.4 R176, [R11+0x6000] ;  /* 0x006000000bb0783b */ /* 0x000e220000000200 */
[----:B---3--:R-:W-:Y:S03]  /*8f70*/  HMMA.16816.F32.BF16 R20, R20, R140, RZ ;  /* 0x0000008c1414723c */ /* 0x008fe600000418ff */
[----:B------:R-:W-:Y:S04]  /*8f80*/  LDSM.16.MT88.4 R112, [R10+0x9000] ;  /* 0x009000000a70783b */ /* 0x000fe80000004200 */
[----:B------:R-:W-:Y:S01]  /*8f90*/  LDSM.16.MT88.4 R32, [R7+0x9000] ;  /* 0x009000000720783b */ /* 0x000fe20000004200 */
[-C--:B----4-:R-:W-:Y:S08]  /*8fa0*/  HMMA.16816.F32.BF16 R120, R216, R204.reuse, RZ ;  /* 0x000000ccd878723c */ /* 0x090ff000000418ff */
[-C--:B------:R-:W-:Y:S08]  /*8fb0*/  HMMA.16816.F32.BF16 R16, R212, R204.reuse, RZ ;  /* 0x000000ccd410723c */ /* 0x080ff000000418ff */
[----:B------:R-:W-:Y:S08]  /*8fc0*/  HMMA.16816.F32.BF16 R168, R160, R204, RZ ;  /* 0x000000cca0a8723c */ /* 0x000ff000000418ff */
[C---:B------:R-:W-:Y:S08]  /*8fd0*/  HMMA.16816.F32.BF16 R36, R212.reuse, R200, RZ ;  /* 0x000000c8d424723c */ /* 0x040ff000000418ff */
[C---:B------:R-:W-:Y:S08]  /*8fe0*/  HMMA.16816.F32.BF16 R40, R212.reuse, R44, RZ ;  /* 0x0000002cd428723c */ /* 0x040ff000000418ff */
[----:B------:R-:W-:Y:S08]  /*8ff0*/  HMMA.16816.F32.BF16 R212, R212, R140, RZ ;  /* 0x0000008cd4d4723c */ /* 0x000ff000000418ff */
[C---:B------:R-:W-:Y:S08]  /*9000*/  HMMA.16816.F32.BF16 R124, R216.reuse, R200, RZ ;  /* 0x000000c8d87c723c */ /* 0x040ff000000418ff */
[----:B------:R-:W-:Y:S08]  /*9010*/  HMMA.16816.F32.BF16 R116, R216, R44, RZ ;  /* 0x0000002cd874723c */ /* 0x000ff000000418ff */
[C---:B------:R-:W-:Y:S08]  /*9020*/  HMMA.16816.F32.BF16 R136, R28.reuse, R206, R136 ;  /* 0x000000ce1c88723c */ /* 0x040ff00000041888 */
[C---:B------:R-:W-:Y:S08]  /*9030*/  HMMA.16816.F32.BF16 R132, R28.reuse, R202, R132 ;  /* 0x000000ca1c84723c */ /* 0x040ff00000041884 */
[----:B------:R-:W-:Y:S08]  /*9040*/  HMMA.16816.F32.BF16 R128, R28, R46, R128 ;  /* 0x0000002e1c80723c */ /* 0x000ff00000041880 */
[----:B------:R-:W-:Y:S08]  /*9050*/  HMMA.16816.F32.BF16 R216, R216, R140, RZ ;  /* 0x0000008cd8d8723c */ /* 0x000ff000000418ff */
[----:B------:R-:W-:Y:S01]  /*9060*/  HMMA.16816.F32.BF16 R28, R28, R142, R20 ;  /* 0x0000008e1c1c723c */ /* 0x000fe20000041814 */
[----:B------:R-:W3:Y:S07]  /*9070*/  LDSM.16.MT88.4 R20, [R9+0x9000] ;  /* 0x009000000914783b */ /* 0x000eee0000004200 */
[----:B------:R-:W-:Y:S08]  /*9080*/  HMMA.16816.F32.BF16 R24, R160, R44, RZ ;  /* 0x0000002ca018723c */ /* 0x000ff000000418ff */
[-C--:B------:R-:W-:Y:S08]  /*9090*/  HMMA.16816.F32.BF16 R120, R144, R206.reuse, R120 ;  /* 0x000000ce9078723c */ /* 0x080ff00000041878 */
[----:B------:R-:W-:Y:S08]  /*90a0*/  HMMA.16816.F32.BF16 R16, R12, R206, R16 ;  /* 0x000000ce0c10723c */ /* 0x000ff00000041810 */
[----:B------:R-:W-:Y:S08]  /*90b0*/  HMMA.16816.F32.BF16 R164, R160, R200, RZ ;  /* 0x000000c8a0a4723c */ /* 0x000ff000000418ff */
[C---:B------:R-:W-:Y:S08]  /*90c0*/  HMMA.16816.F32.BF16 R36, R12.reuse, R202, R36 ;  /* 0x000000ca0c24723c */ /* 0x040ff00000041824 */
[----:B------:R-:W-:Y:S08]  /*90d0*/  HMMA.16816.F32.BF16 R40, R12, R46, R40 ;  /* 0x0000002e0c28723c */ /* 0x000ff00000041828 */
[----:B0-----:R-:W-:Y:S01]  /*90e0*/  HMMA.16816.F32.BF16 R204, R156, R206, R168 ;  /* 0x000000ce9ccc723c */ /* 0x001fe200000418a8 */
[----:B------:R-:W0:Y:S07]  /*90f0*/  LDSM.16.MT88.4 R168, [R5+0x9800] ;  /* 0x0098000005a8783b */ /* 0x000e2e0000004200 */
[----:B------:R-:W-:Y:S01]  /*9100*/  HMMA.16816.F32.BF16 R12, R12, R142, R212 ;  /* 0x0000008e0c0c723c */ /* 0x000fe200000418d4 */
[----:B------:R-:W-:Y:S07]  /*9110*/  LDSM.16.MT88.4 R212, [R9+0x9800] ;  /* 0x0098000009d4783b */ /* 0x000fee0000004200 */
[----:B------:R-:W-:Y:S08]  /*9120*/  HMMA.16816.F32.BF16 R160, R160, R140, RZ ;  /* 0x0000008ca0a0723c */ /* 0x000ff000000418ff */
[C---:B------:R-:W-:Y:S08]  /*9130*/  HMMA.16816.F32.BF16 R124, R144.reuse, R202, R124 ;  /* 0x000000ca907c723c */ /* 0x040ff0000004187c */
[C---:B------:R-:W-:Y:S08]  /*9140*/  HMMA.16816.F32.BF16 R116, R144.reuse, R46, R116 ;  /* 0x0000002e9074723c */ /* 0x040ff00000041874 */
[----:B------:R-:W-:Y:S08]  /*9150*/  HMMA.16816.F32.BF16 R144, R144, R142, R216 ;  /* 0x0000008e9090723c */ /* 0x000ff000000418d8 */
[----:B------:R-:W-:Y:S01]  /*9160*/  HMMA.16816.F32.BF16 R44, R156, R46, R24 ;  /* 0x0000002e9c2c723c */ /* 0x000fe20000041818 */
[----:B------:R-:W4:Y:S07]  /*9170*/  LDSM.16.MT88.4 R24, [R10+0x9800] ;  /* 0x009800000a18783b */ /* 0x000f2e0000004200 */
[C---:B-1----:R-:W-:Y:S08]  /*9180*/  HMMA.16816.F32.BF16 R136, R148.reuse, R196, R136 ;  /* 0x000000c49488723c */ /* 0x042ff00000041888 */
[C---:B------:R-:W-:Y:S08]  /*9190*/  HMMA.16816.F32.BF16 R132, R148.reuse, R184, R132 ;  /* 0x000000b89484723c */ /* 0x040ff00000041884 */
[C---:B--2---:R-:W-:Y:S08]  /*91a0*/  HMMA.16816.F32.BF16 R128, R148.reuse, R180, R128 ;  /* 0x000000b49480723c */ /* 0x044ff00000041880 */
[----:B------:R-:W-:Y:S01]  /*91b0*/  HMMA.16816.F32.BF16 R28, R148, R176, R28 ;  /* 0x000000b0941c723c */ /* 0x000fe2000004181c */
[----:B------:R-:W-:Y:S07]  /*91c0*/  LDSM.16.M88.4 R148, [R6+0x4080] ;  /* 0x004080000694783b */ /* 0x000fee0000000200 */
[----:B------:R-:W-:Y:S01]  /*91d0*/  HMMA.16816.F32.BF16 R200, R156, R202, R164 ;  /* 0x000000ca9cc8723c */ /* 0x000fe200000418a4 */
[----:B------:R-:W-:Y:S07]  /*91e0*/  LDSM.16.MT88.4 R164, [R9+0xa000] ;  /* 0x00a0000009a4783b */ /* 0x000fee0000004200 */
[C---:B---3--:R-:W-:Y:S08]  /*91f0*/  HMMA.16816.F32.BF16 R16, R20.reuse, R196, R16 ;  /* 0x000000c41410723c */ /* 0x048ff00000041810 */
[C---:B------:R-:W-:Y:S08]  /*9200*/  HMMA.16816.F32.BF16 R36, R20.reuse, R184, R36 ;  /* 0x000000b81424723c */ /* 0x040ff00000041824 */
[C---:B------:R-:W-:Y:S08]  /*9210*/  HMMA.16816.F32.BF16 R40, R20.reuse, R180, R40 ;  /* 0x000000b41428723c */ /* 0x040ff00000041828 */
[----:B------:R-:W-:Y:S01]  /*9220*/  HMMA.16816.F32.BF16 R20, R20, R176, R12 ;  /* 0x000000b01414723c */ /* 0x000fe2000004180c */
[----:B------:R-:W1:Y:S07]  /*9230*/  LDSM.16.MT88.4 R12, [R7+0x9800] ;  /* 0x00980000070c783b */ /* 0x000e6e0000004200 */
[----:B------:R-:W-:Y:S01]  /*9240*/  HMMA.16816.F32.BF16 R140, R156, R142, R160 ;  /* 0x0000008e9c8c723c */ /* 0x000fe200000418a0 */
[----:B------:R-:W-:Y:S04]  /*9250*/  LDSM.16.M88.4 R160, [R6+0x80] ;  /* 0x0000800006a0783b */ /* 0x000fe80000000200 */
[----:B------:R-:W-:Y:S03]  /*9260*/  LDSM.16.M88.4 R156, [R6+0x2080] ;  /* 0x00208000069c783b */ /* 0x000fe60000000200 */
[C---:B------:R-:W-:Y:S08]  /*9270*/  HMMA.16816.F32.BF16 R120, R112.reuse, R196, R120 ;  /* 0x000000c47078723c */ /* 0x040ff00000041878 */
[C---:B------:R-:W-:Y:S08]  /*9280*/  HMMA.16816.F32.BF16 R124, R112.reuse, R184, R124 ;  /* 0x000000b8707c723c */ /* 0x040ff0000004187c */
[C---:B------:R-:W-:Y:S08]  /*9290*/  HMMA.16816.F32.BF16 R116, R112.reuse, R180, R116 ;  /* 0x000000b47074723c */ /* 0x040ff00000041874 */
[----:B------:R-:W-:Y:S01]  /*92a0*/  HMMA.16816.F32.BF16 R112, R112, R176, R144 ;  /* 0x000000b07070723c */ /* 0x000fe20000041890 */
[----:B------:R-:W-:Y:S07]  /*92b0*/  LDSM.16.M88.4 R144, [R6+0x6080] ;  /* 0x006080000690783b */ /* 0x000fee0000000200 */
[C---:B0-----:R-:W-:Y:S08]  /*92c0*/  HMMA.16816.F32.BF16 R136, R168.reuse, R198, R136 ;  /* 0x000000c6a888723c */ /* 0x041ff00000041888 */
[C---:B------:R-:W-:Y:S08]  /*92d0*/  HMMA.16816.F32.BF16 R132, R168.reuse, R186, R132 ;  /* 0x000000baa884723c */ /* 0x040ff00000041884 */
[----:B------:R-:W-:Y:S08]  /*92e0*/  HMMA.16816.F32.BF16 R128, R168, R182, R128 ;  /* 0x000000b6a880723c */ /* 0x000ff00000041880 */
[----:B------:R-:W-:Y:S08]  /*92f0*/  HMMA.16816.F32.BF16 R44, R32, R180, R44 ;  /* 0x000000b4202c723c */ /* 0x000ff0000004182c */
[----:B------:R-:W-:Y:S01]  /*9300*/  HMMA.16816.F32.BF16 R168, R168, R178, R28 ;  /* 0x000000b2a8a8723c */ /* 0x000fe2000004181c */
[----:B------:R-:W0:Y:S07]  /*9310*/  LDSM.16.MT88.4 R28, [R5+0xa000] ;  /* 0x00a00000051c783b */ /* 0x000e2e0000004200 */
[C---:B------:R-:W-:Y:S08]  /*9320*/  HMMA.16816.F32.BF16 R200, R32.reuse, R184, R200 ;  /* 0x000000b820c8723c */ /* 0x040ff000000418c8 */
[C---:B------:R-:W-:Y:S08]  /*9330*/  HMMA.16816.F32.BF16 R204, R32.reuse, R196, R204 ;  /* 0x000000c420cc723c */ /* 0x040ff000000418cc */
[----:B------:R-:W-:Y:S01]  /*9340*/  HMMA.16816.F32.BF16 R32, R32, R176, R140 ;  /* 0x000000b02020723c */ /* 0x000fe2000004188c */
[----:B------:R-:W2:Y:S07]  /*9350*/  LDSM.16.MT88.4 R140, [R10+0xa000] ;  /* 0x00a000000a8c783b */ /* 0x000eae0000004200 */
[C---:B----4-:R-:W-:Y:S08]  /*9360*/  HMMA.16816.F32.BF16 R120, R24.reuse, R198, R120 ;  /* 0x000000c61878723c */ /* 0x050ff00000041878 */
[C---:B------:R-:W-:Y:S08]  /*9370*/  HMMA.16816.F32.BF16 R124, R24.reuse, R186, R124 ;  /* 0x000000ba187c723c */ /* 0x040ff0000004187c */
[C---:B------:R-:W-:Y:S08]  /*9380*/  HMMA.16816.F32.BF16 R116, R24.reuse, R182, R116 ;  /* 0x000000b61874723c */ /* 0x040ff00000041874 */
[----:B------:R-:W-:Y:S01]  /*9390*/  HMMA.16816.F32.BF16 R24, R24, R178, R112 ;  /* 0x000000b21818723c */ /* 0x000fe20000041870 */
[----:B------:R-:W3:Y:S07]  /*93a0*/  LDSM.16.MT88.4 R112, [R7+0xa000] ;  /* 0x00a000000770783b */ /* 0x000eee0000004200 */
[-C--:B------:R-:W-:Y:S08]  /*93b0*/  HMMA.16816.F32.BF16 R40, R212, R182.reuse, R40 ;  /* 0x000000b6d428723c */ /* 0x080ff00000041828 */
[----:B-1----:R-:W-:Y:S01]  /*93c0*/  HMMA.16816.F32.BF16 R180, R12, R182, R44 ;  /* 0x000000b60cb4723c */ /* 0x002fe2000004182c */
[----:B------:R-:W1:Y:S07]  /*93d0*/  LDSM.16.MT88.4 R44, [R5+0xa800] ;  /* 0x00a80000052c783b */ /* 0x000e6e0000004200 */
[-C--:B------:R-:W-:Y:S08]  /*93e0*/  HMMA.16816.F32.BF16 R36, R212, R186.reuse, R36 ;  /* 0x000000bad424723c */ /* 0x080ff00000041824 */
[----:B------:R-:W-:Y:S01]  /*93f0*/  HMMA.16816.F32.BF16 R184, R12, R186, R200 ;  /* 0x000000ba0cb8723c */ /* 0x000fe200000418c8 */
[----:B------:R-:W-:Y:S07]  /*9400*/  LDSM.16.MT88.4 R200, [R9+0xa800] ;  /* 0x00a8000009c8783b */ /* 0x000fee0000004200 */
[-C--:B------:R-:W-:Y:S08]  /*9410*/  HMMA.16816.F32.BF16 R16, R212, R198.reuse, R16 ;  /* 0x000000c6d410723c */ /* 0x080ff00000041810 */
[C---:B------:R-:W-:Y:S01]  /*9420*/  HMMA.16816.F32.BF16 R196, R12.reuse, R198, R204 ;  /* 0x000000c60cc4723c */ /* 0x040fe200000418cc */
[----:B------:R-:W4:Y:S07]  /*9430*/  LDSM.16.MT88.4 R204, [R10+0xa800] ;  /* 0x00a800000acc783b */ /* 0x000f2e0000004200 */
[-C--:B------:R-:W-:Y:S01]  /*9440*/  HMMA.16816.F32.BF16 R12, R12, R178.reuse, R32 ;  /* 0x000000b20c0c723c */ /* 0x080fe20000041820 */
[----:B------:R-:W-:Y:S07]  /*9450*/  LDSM.16.M88.4 R32, [R11+0x80] ;  /* 0x000080000b20783b */ /* 0x000fee0000000200 */
[----:B------:R-:W-:Y:S01]  /*9460*/  HMMA.16816.F32.BF16 R20, R212, R178, R20 ;  /* 0x000000b2d414723c */ /* 0x000fe20000041814 */
[----:B------:R-:W1:Y:S07]  /*9470*/  LDSM.16.MT88.4 R176, [R7+0xa800] ;  /* 0x00a8000007b0783b */ /* 0x000e6e0000004200 */
[C---:B0-----:R-:W-:Y:S08]  /*9480*/  HMMA.16816.F32.BF16 R136, R28.reuse, R160, R136 ;  /* 0x000000a01c88723c */ /* 0x041ff00000041888 */
[C---:B------:R-:W-:Y:S08]  /*9490*/  HMMA.16816.F32.BF16 R132, R28.reuse, R156, R132 ;  /* 0x0000009c1c84723c */ /* 0x040ff00000041884 */
[C---:B------:R-:W-:Y:S08]  /*94a0*/  HMMA.16816.F32.BF16 R128, R28.reuse, R148, R128 ;  /* 0x000000941c80723c */ /* 0x040ff00000041880 */
[----:B------:R-:W-:Y:S01]  /*94b0*/  HMMA.16816.F32.BF16 R168, R28, R144, R168 ;  /* 0x000000901ca8723c */ /* 0x000fe200000418a8 */
[----:B------:R-:W-:Y:S07]  /*94c0*/  LDSM.16.M88.4 R28, [R11+0x2080] ;  /* 0x002080000b1c783b */ /* 0x000fee0000000200 */
[-C--:B--2---:R-:W-:Y:S08]  /*94d0*/  HMMA.16816.F32.BF16 R124, R140, R156.reuse, R124 ;  /* 0x0000009c8c7c723c */ /* 0x084ff0000004187c */
[-C--:B------:R-:W-:Y:S08]  /*94e0*/  HMMA.16816.F32.BF16 R36, R164, R156.reuse, R36 ;  /* 0x0000009ca424723c */ /* 0x080ff00000041824 */
[----:B---3--:R-:W-:Y:S08]  /*94f0*/  HMMA.16816.F32.BF16 R184, R112, R156, R184 ;  /* 0x0000009c70b8723c */ /* 0x008ff000000418b8 */
[C---:B------:R-:W-:Y:S08]  /*9500*/  HMMA.16816.F32.BF16 R120, R140.reuse, R160, R120 ;  /* 0x000000a08c78723c */ /* 0x040ff00000041878 */
[-C--:B------:R-:W-:Y:S08]  /*9510*/  HMMA.16816.F32.BF16 R116, R140, R148.reuse, R116 ;  /* 0x000000948c74723c */ /* 0x080ff00000041874 */
[----:B------:R-:W-:Y:S08]  /*9520*/  HMMA.16816.F32.BF16 R40, R164, R148, R40 ;  /* 0x00000094a428723c */ /* 0x000ff00000041828 */
[C---:B------:R-:W-:Y:S08]  /*9530*/  HMMA.16816.F32.BF16 R196, R112.reuse, R160, R196 ;  /* 0x000000a070c4723c */ /* 0x040ff000000418c4 */
[----:B------:R-:W-:Y:S08]  /*9540*/  HMMA.16816.F32.BF16 R180, R112, R148, R180 ;  /* 0x0000009470b4723c */ /* 0x000ff000000418b4 */
[----:B------:R-:W-:Y:S01]  /*9550*/  HMMA.16816.F32.BF16 R140, R140, R144, R24 ;  /* 0x000000908c8c723c */ /* 0x000fe20000041818 */
[----:B------:R-:W-:Y:S07]  /*9560*/  LDSM.16.M88.4 R24, [R11+0x4080] ;  /* 0x004080000b18783b */ /* 0x000fee0000000200 */
[----:B------:R-:W-:Y:S08]  /*9570*/  HMMA.16816.F32.BF16 R16, R164, R160, R16 ;  /* 0x000000a0a410723c */ /* 0x000ff00000041810 */
[-C--:B------:R-:W-:Y:S01]  /*9580*/  HMMA.16816.F32.BF16 R112, R112, R144.reuse, R12 ;  /* 0x000000907070723c */ /* 0x080fe2000004180c */
[----:B------:R-:W0:Y:S07]  /*9590*/  LDSM.16.MT88.4 R12, [R5+0xb000] ;  /* 0x00b00000050c783b */ /* 0x000e2e0000004200 */
[----:B------:R-:W-:Y:S01]  /*95a0*/  HMMA.16816.F32.BF16 R164, R164, R144, R20 ;  /* 0x00000090a4a4723c */ /* 0x000fe20000041814 */
[----:B------:R-:W2:Y:S07]  /*95b0*/  LDSM.16.M88.4 R20, [R11+0x6080] ;  /* 0x006080000b14783b */ /* 0x000eae0000000200 */
[C---:B-1----:R-:W-:Y:S08]  /*95c0*/  HMMA.16816.F32.BF16 R136, R44.reuse, R162, R136 ;  /* 0x000000a22c88723c */ /* 0x042ff00000041888 */
[C---:B------:R-:W-:Y:S08]  /*95d0*/  HMMA.16816.F32.BF16 R132, R44.reuse, R158, R132 ;  /* 0x0000009e2c84723c */ /* 0x040ff00000041884 */
[C---:B------:R-:W-:Y:S08]  /*95e0*/  HMMA.16816.F32.BF16 R128, R44.reuse, R150, R128 ;  /* 0x000000962c80723c */ /* 0x040ff00000041880 */
[----:B------:R-:W-:Y:S01]  /*95f0*/  HMMA.16816.F32.BF16 R44, R44, R146, R168 ;  /* 0x000000922c2c723c */ /* 0x000fe200000418a8 */
[----:B------:R-:W1:Y:S07]  /*9600*/  LDSM.16.MT88.4 R168, [R10+0xb000] ;  /* 0x00b000000aa8783b */ /* 0x000e6e0000004200 */
[-C--:B----4-:R-:W-:Y:S08]  /*9610*/  HMMA.16816.F32.BF16 R124, R204, R158.reuse, R124 ;  /* 0x0000009ecc7c723c */ /* 0x090ff0000004187c */
[-C--:B------:R-:W-:Y:S08]  /*9620*/  HMMA.16816.F32.BF16 R36, R200, R158.reuse, R36 ;  /* 0x0000009ec824723c */ /* 0x080ff00000041824 */
[----:B------:R-:W-:Y:S01]  /*9630*/  HMMA.16816.F32.BF16 R156, R176, R158, R184 ;  /* 0x0000009eb09c723c */ /* 0x000fe200000418b8 */
[----:B------:R-:W3:Y:S07]  /*9640*/  LDSM.16.MT88.4 R184, [R9+0xb000] ;  /* 0x00b0000009b8783b */ /* 0x000eee0000004200 */
[C---:B------:R-:W-:Y:S08]  /*9650*/  HMMA.16816.F32.BF16 R120, R204.reuse, R162, R120 ;  /* 0x000000a2cc78723c */ /* 0x040ff00000041878 */
[-C--:B------:R-:W-:Y:S08]  /*9660*/  HMMA.16816.F32.BF16 R116, R204, R150.reuse, R116 ;  /* 0x00000096cc74723c */ /* 0x080ff00000041874 */
[----:B------:R-:W-:Y:S08]  /*9670*/  HMMA.16816.F32.BF16 R40, R200, R150, R40 ;  /* 0x00000096c828723c */ /* 0x000ff00000041828 */
[----:B------:R-:W-:Y:S08]  /*9680*/  HMMA.16816.F32.BF16 R140, R204, R146, R140 ;  /* 0x00000092cc8c723c */ /* 0x000ff0000004188c */
[----:B------:R-:W-:Y:S01]  /*9690*/  HMMA.16816.F32.BF16 R148, R176, R150, R180 ;  /* 0x00000096b094723c */ /* 0x000fe200000418b4 */
[----:B------:R-:W4:Y:S07]  /*96a0*/  LDSM.16.MT88.4 R180, [R7+0xb000] ;  /* 0x00b0000007b4783b */ /* 0x000f2e0000004200 */
[C---:B------:R-:W-:Y:S08]  /*96b0*/  HMMA.16816.F32.BF16 R16, R200.reuse, R162, R16 ;  /* 0x000000a2c810723c */ /* 0x040ff00000041810 */
[----:B------:R-:W-:Y:S08]  /*96c0*/  HMMA.16816.F32.BF16 R164, R200, R146, R164 ;  /* 0x00000092c8a4723c */ /* 0x000ff000000418a4 */
[C---:B------:R-:W-:Y:S08]  /*96d0*/  HMMA.16816.F32.BF16 R160, R176.reuse, R162, R196 ;  /* 0x000000a2b0a0723c */ /* 0x040ff000000418c4 */
[----:B------:R-:W-:Y:S01]  /*96e0*/  HMMA.16816.F32.BF16 R144, R176, R146, R112 ;  /* 0x00000092b090723c */ /* 0x000fe20000041870 */
[----:B------:R-:W3:Y:S04]  /*96f0*/  LDSM.16.MT88.4 R176, [R5+0xb800] ;  /* 0x00b8000005b0783b */ /* 0x000ee80000004200 */
[----:B------:R-:W3:Y:S03]  /*9700*/  LDSM.16.MT88.4 R112, [R10+0xb800] ;  /* 0x00b800000a70783b */ /* 0x000ee60000004200 */
[C---:B0-----:R-:W-:Y:S08]  /*9710*/  HMMA.16816.F32.BF16 R136, R12.reuse, R32, R136 ;  /* 0x000000200c88723c */ /* 0x041ff00000041888 */
[C---:B------:R-:W-:Y:S08]  /*9720*/  HMMA.16816.F32.BF16 R132, R12.reuse, R28, R132 ;  /* 0x0000001c0c84723c */ /* 0x040ff00000041884 */
[C---:B------:R-:W-:Y:S08]  /*9730*/  HMMA.16816.F32.BF16 R128, R12.reuse, R24, R128 ;  /* 0x000000180c80723c */ /* 0x040ff00000041880 */
[----:B--2---:R-:W-:Y:S01]  /*9740*/  HMMA.16816.F32.BF16 R12, R12, R20, R44 ;  /* 0x000000140c0c723c */ /* 0x004fe2000004182c */
[----:B------:R-:W0:Y:S07]  /*9750*/  LDSM.16.MT88.4 R44, [R9+0xb800] ;  /* 0x00b80000092c783b */ /* 0x000e2e0000004200 */
[C---:B-1----:R-:W-:Y:S08]  /*9760*/  HMMA.16816.F32.BF16 R120, R168.reuse, R32, R120 ;  /* 0x00000020a878723c */ /* 0x042ff00000041878 */
[C---:B------:R-:W-:Y:S08]  /*9770*/  HMMA.16816.F32.BF16 R124, R168.reuse, R28, R124 ;  /* 0x0000001ca87c723c */ /* 0x040ff0000004187c */
[C---:B------:R-:W-:Y:S08]  /*9780*/  HMMA.16816.F32.BF16 R116, R168.reuse, R24, R116 ;  /* 0x00000018a874723c */ /* 0x040ff00000041874 */
[----:B------:R-:W-:Y:S01]  /*9790*/  HMMA.16816.F32.BF16 R168, R168, R20, R140 ;  /* 0x00000014a8a8723c */ /* 0x000fe2000004188c */
[----:B------:R-:W1:Y:S07]  /*97a0*/  LDSM.16.MT88.4 R140, [R7+0xb800] ;  /* 0x00b80000078c783b */ /* 0x000e6e0000004200 */
[-C--:B---3--:R-:W-:Y:S08]  /*97b0*/  HMMA.16816.F32.BF16 R16, R184, R32.reuse, R16 ;  /* 0x00000020b810723c */ /* 0x088ff00000041810 */
[----:B----4-:R-:W-:Y:S08]  /*97c0*/  HMMA.16816.F32.BF16 R160, R180, R32, R160 ;  /* 0x00000020b4a0723c */ /* 0x010ff000000418a0 */
[-C--:B------:R-:W-:Y:S08]  /*97d0*/  HMMA.16816.F32.BF16 R36, R184, R28.reuse, R36 ;  /* 0x0000001cb824723c */ /* 0x080ff00000041824 */
[----:B------:R-:W-:Y:S08]  /*97e0*/  HMMA.16816.F32.BF16 R156, R180, R28, R156 ;  /* 0x0000001cb49c723c */ /* 0x000ff0000004189c */
[-C--:B------:R-:W-:Y:S08]  /*97f0*/  HMMA.16816.F32.BF16 R40, R184, R24.reuse, R40 ;  /* 0x00000018b828723c */ /* 0x080ff00000041828 */
[----:B------:R-:W-:Y:S08]  /*9800*/  HMMA.16816.F32.BF16 R148, R180, R24, R148 ;  /* 0x00000018b494723c */ /* 0x000ff00000041894 */
[----:B------:R-:W-:Y:S08]  /*9810*/  HMMA.16816.F32.BF16 R136, R176, R34, R136 ;  /* 0x00000022b088723c */ /* 0x000ff00000041888 */
[-C--:B------:R-:W-:Y:S08]  /*9820*/  HMMA.16816.F32.BF16 R164, R184, R20.reuse, R164 ;  /* 0x00000014b8a4723c */ /* 0x080ff000000418a4 */
[----:B------:R-:W-:Y:S08]  /*9830*/  HMMA.16816.F32.BF16 R144, R180, R20, R144 ;  /* 0x00000014b490723c */ /* 0x000ff00000041890 */
[-C--:B------:R-:W-:Y:S08]  /*9840*/  HMMA.16816.F32.BF16 R120, R112, R34.reuse, R120 ;  /* 0x000000227078723c */ /* 0x080ff00000041878 */
[----:B0-----:R-:W-:Y:S08]  /*9850*/  HMMA.16816.F32.BF16 R16, R44, R34, R16 ;  /* 0x000000222c10723c */ /* 0x001ff00000041810 */
[-C--:B------:R-:W-:Y:S08]  /*9860*/  HMMA.16816.F32.BF16 R132, R176, R30.reuse, R132 ;  /* 0x0000001eb084723c */ /* 0x080ff00000041884 */
[----:B------:R-:W-:Y:S08]  /*9870*/  HMMA.16816.F32.BF16 R124, R112, R30, R124 ;  /* 0x0000001e707c723c */ /* 0x000ff0000004187c */
[----:B-1----:R-:W-:Y:S01]  /*9880*/  HMMA.16816.F32.BF16 R32, R140, R34, R160 ;  /* 0x000000228c20723c */ /* 0x002fe200000418a0 */
[----:B------:R-:W-:Y:S01]  /*9890*/  FMUL R10, R137, c[0x0][0x188] ;  /* 0x00006200890a7a20 */ /* 0x000fe20000400000 */
[----:B------:R-:W-:-:S06]  /*98a0*/  LOP3.LUT R172, R220, 0x7f, RZ, 0xc0, !PT ;  /* 0x0000007fdcac7812 */ /* 0x000fcc00078ec0ff */
[----:B------:R-:W-:Y:S08]  /*98b0*/  HMMA.16816.F32.BF16 R36, R44, R30, R36 ;  /* 0x0000001e2c24723c */ /* 0x000ff00000041824 */
[-C--:B------:R-:W-:Y:S08]  /*98c0*/  HMMA.16816.F32.BF16 R128, R176, R26.reuse, R128 ;  /* 0x0000001ab080723c */ /* 0x080ff00000041880 */
[-C--:B------:R-:W-:Y:S08]  /*98d0*/  HMMA.16816.F32.BF16 R116, R112, R26.reuse, R116 ;  /* 0x0000001a7074723c */ /* 0x080ff00000041874 */
[----:B------:R-:W-:Y:S01]  /*98e0*/  HMMA.16816.F32.BF16 R40, R44, R26, R40 ;  /* 0x0000001a2c28723c */ /* 0x000fe20000041828 */
[----:B------:R-:W-:Y:S01]  /*98f0*/  FMUL R11, R17, c[0x0][0x188] ;  /* 0x00006200110b7a20 */ /* 0x000fe20000400000 */
[----:B------:R-:W-:Y:S01]  /*9900*/  LOP3.LUT R241, R220, 0x1c, RZ, 0xc0, !PT ;  /* 0x0000001cdcf17812 */ /* 0x000fe200078ec0ff */
[----:B------:R-:W-:Y:S05]  /*9910*/  BAR.SYNC.DEFER_BLOCKING 0x0 ;  /* 0x0000000000007b1d */ /* 0x000fea0000010000 */
[C---:B------:R-:W-:Y:S01]  /*9920*/  HMMA.16816.F32.BF16 R28, R140.reuse, R30, R156 ;  /* 0x0000001e8c1c723c */ /* 0x040fe2000004189c */
[----:B------:R-:W2:Y:S04]  /*9930*/  LDL.64 R160, [R1+0x418] ;  /* 0x0004180001a07983 */ /* 0x000ea80000100a00 */
[----:B------:R-:W3:Y:S03]  /*9940*/  LDL.64 R158, [R1+0x410] ;  /* 0x00041000019e7983 */ /* 0x000ee60000100a00 */
[----:B------:R-:W-:Y:S01]  /*9950*/  HMMA.16816.F32.BF16 R24, R140, R26, R148 ;  /* 0x0000001a8c18723c */ /* 0x000fe20000041894 */
[----:B------:R-:W4:Y:S06]  /*9960*/  LDL.64 R162, [R1+0x420] ;  /* 0x0004200001a27983 */ /* 0x000f2c0000100a00 */
[----:B------:R-:W-:Y:S01]  /*9970*/  FMUL R150, R136, c[0x0][0x188] ;  /* 0x0000620088967a20 */ /* 0x000fe20000400000 */
[----:B------:R-:W-:Y:S01]  /*9980*/  HMMA.16816.F32.BF16 R12, R176, R22, R12 ;  /* 0x00000016b00c723c */ /* 0x000fe2000004180c */
[----:B------:R-:W-:-:S02]  /*9990*/  FMUL R151, R138, c[0x0][0x188] ;  /* 0x000062008a977a20 */ /* 0x000fc40000400000 */
[----:B------:R-:W-:Y:S01]  /*99a0*/  FMUL R148, R120, c[0x0][0x188] ;  /* 0x0000620078947a20 */ /* 0x000fe20000400000 */
[----:B------:R-:W-:Y:S01]  /*99b0*/  FMNMX R150, R150, R10, !PT ;  /* 0x0000000a96967209 */ /* 0x000fe20007800000 */
[----:B------:R-:W-:-:S03]  /*99c0*/  FMUL R10, R19, c[0x0][0x188] ;  /* 0x00006200130a7a20 */ /* 0x000fc60000400000 */
[-C--:B------:R-:W-:Y:S08]  /*99d0*/  HMMA.16816.F32.BF16 R112, R112, R22.reuse, R168 ;  /* 0x000000167070723c */ /* 0x080ff000000418a8 */
[-C--:B------:R-:W-:Y:S01]  /*99e0*/  HMMA.16816.F32.BF16 R44, R44, R22.reuse, R164 ;  /* 0x000000162c2c723c */ /* 0x080fe200000418a4 */
[----:B------:R-:W2:Y:S07]  /*99f0*/  LDL.64 R164, [R1+0x1b8] ;  /* 0x0001b80001a47983 */ /* 0x000eae0000100a00 */
[----:B------:R-:W-:Y:S07]  /*9a00*/  HMMA.16816.F32.BF16 R20, R140, R22, R144 ;  /* 0x000000168c14723c */ /* 0x000fee0000041890 */
[----:B------:R-:W-:-:S02]  /*9a10*/  FMUL R142, R139, c[0x0][0x188] ;  /* 0x000062008b8e7a20 */ /* 0x000fc40000400000 */
[----:B------:R-:W-:Y:S02]  /*9a20*/  FMUL R141, R121, c[0x0][0x188] ;  /* 0x00006200798d7a20 */ /* 0x000fe40000400000 */
[----:B------:R-:W-:Y:S02]  /*9a30*/  FMUL R147, R122, c[0x0][0x188] ;  /* 0x000062007a937a20 */ /* 0x000fe40000400000 */
[----:B------:R-:W-:Y:S02]  /*9a40*/  FMUL R140, R123, c[0x0][0x188] ;  /* 0x000062007b8c7a20 */ /* 0x000fe40000400000 */
[----:B------:R-:W-:Y:S02]  /*9a50*/  FMUL R146, R16, c[0x0][0x188] ;  /* 0x0000620010927a20 */ /* 0x000fe40000400000 */
[----:B------:R-:W-:Y:S01]  /*9a60*/  FMUL R145, R18, c[0x0][0x188] ;  /* 0x0000620012917a20 */ /* 0x000fe20000400000 */
[----:B------:R-:W-:Y:S01]  /*9a70*/  FMNMX R151, R151, R142, !PT ;  /* 0x0000008e97977209 */ /* 0x000fe20007800000 */
        /* <DEDUP_REMOVED lines=8> */
[----:B------:R-:W-:-:S02]  /*9b00*/  FMUL R140, R132, c[0x0][0x188] ;  /* 0x00006200848c7a20 */ /* 0x000fc40000400000 */
        /* <DEDUP_REMOVED lines=92> */
[----:B------:R-:W-:-:S02]  /*a0d0*/  FMNMX R147, R142, R147, !PT ;  /* 0x000000938e937209 */ /* 0x000fc40007800000 */
[----:B------:R-:W-:Y:S02]  /*a0e0*/  FMNMX R146, R141, R146, !PT ;  /* 0x000000928d927209 */ /* 0x000fe40007800000 */
[----:B------:R-:W-:Y:S02]  /*a0f0*/  FMNMX R145, R140, R145, !PT ;  /* 0x000000918c917209 */ /* 0x000fe40007800000 */
[----:B------:R-:W-:Y:S02]  /*a100*/  FMNMX R144, R11, R144, !PT ;  /* 0x000000900b907209 */ /* 0x000fe40007800000 */
[----:B------:R-:W-:Y:S01]  /*a110*/  FMNMX R143, R10, R143, !PT ;  /* 0x0000008f0a8f7209 */ /* 0x000fe20007800000 */
[----:B------:R-:W0:Y:S04]  /*a120*/  SHFL.BFLY PT, R156, R150, 0x2, 0x1f ;  /* 0x0c401f00969c7f89 */ /* 0x000e2800000e0000 */
[----:B------:R-:W1:Y:S04]  /*a130*/  SHFL.BFLY PT, R157, R151, 0x2, 0x1f ;  /* 0x0c401f00979d7f89 */ /* 0x000e6800000e0000 */
[----:B------:R-:W1:Y:S04]  /*a140*/  SHFL.BFLY PT, R149, R148, 0x2, 0x1f ;  /* 0x0c401f0094957f89 */ /* 0x000e6800000e0000 */
[----:B------:R-:W1:Y:S04]  /*a150*/  SHFL.BFLY PT, R140, R147, 0x2, 0x1f ;  /* 0x0c401f00938c7f89 */ /* 0x000e6800000e0000 */
[----:B------:R-:W1:Y:S04]  /*a160*/  SHFL.BFLY PT, R141, R146, 0x2, 0x1f ;  /* 0x0c401f00928d7f89 */ /* 0x000e6800000e0000 */
[----:B------:R-:W1:Y:S04]  /*a170*/  SHFL.BFLY PT, R142, R145, 0x2, 0x1f ;  /* 0x0c401f00918e7f89 */ /* 0x000e6800000e0000 */
[----:B------:R-:W1:Y:S04]  /*a180*/  SHFL.BFLY PT, R10, R144, 0x2, 0x1f ;  /* 0x0c401f00900a7f89 */ /* 0x000e6800000e0000 */
[----:B------:R-:W1:Y:S01]  /*a190*/  SHFL.BFLY PT, R11, R143, 0x2, 0x1f ;  /* 0x0c401f008f0b7f89 */ /* 0x000e6200000e0000 */
[----:B0-----:R-:W-:-:S02]  /*a1a0*/  FMNMX R156, R150, R156, !PT ;  /* 0x0000009c969c7209 */ /* 0x001fc40007800000 */
[----:B-1----:R-:W-:Y:S02]  /*a1b0*/  FMNMX R157, R151, R157, !PT ;  /* 0x0000009d979d7209 */ /* 0x002fe40007800000 */
[----:B------:R-:W-:Y:S02]  /*a1c0*/  FMNMX R149, R148, R149, !PT ;  /* 0x0000009594957209 */ /* 0x000fe40007800000 */
[----:B------:R-:W-:Y:S02]  /*a1d0*/  FMNMX R140, R147, R140, !PT ;  /* 0x0000008c938c7209 */ /* 0x000fe40007800000 */
[----:B------:R-:W-:Y:S02]  /*a1e0*/  FMNMX R141, R146, R141, !PT ;  /* 0x0000008d928d7209 */ /* 0x000fe40007800000 */
[----:B------:R-:W-:Y:S02]  /*a1f0*/  FMNMX R142, R145, R142, !PT ;  /* 0x0000008e918e7209 */ /* 0x000fe40007800000 */
[----:B------:R-:W-:-:S02]  /*a200*/  FMNMX R10, R144, R10, !PT ;  /* 0x0000000a900a7209 */ /* 0x000fc40007800000 */
[----:B------:R-:W-:Y:S01]  /*a210*/  FMNMX R11, R143, R11, !PT ;  /* 0x0000000b8f0b7209 */ /* 0x000fe20007800000 */
[----:B------:R-:W-:Y:S04]  /*a220*/  SHFL.BFLY PT, R144, R157, 0x1, 0x1f ;  /* 0x0c201f009d907f89 */ /* 0x000fe800000e0000 */
[----:B------:R-:W0:Y:S04]  /*a230*/  SHFL.BFLY PT, R143, R156, 0x1, 0x1f ;  /* 0x0c201f009c8f7f89 */ /* 0x000e2800000e0000 */
[----:B------:R-:W1:Y:S04]  /*a240*/  SHFL.BFLY PT, R145, R149, 0x1, 0x1f ;  /* 0x0c201f0095917f89 */ /* 0x000e6800000e0000 */
[----:B------:R-:W1:Y:S04]  /*a250*/  SHFL.BFLY PT, R146, R140, 0x1, 0x1f ;  /* 0x0c201f008c927f89 */ /* 0x000e6800000e0000 */
[----:B------:R-:W1:Y:S04]  /*a260*/  SHFL.BFLY PT, R147, R141, 0x1, 0x1f ;  /* 0x0c201f008d937f89 */ /* 0x000e6800000e0000 */
[----:B------:R-:W1:Y:S04]  /*a270*/  SHFL.BFLY PT, R148, R142, 0x1, 0x1f ;  /* 0x0c201f008e947f89 */ /* 0x000e6800000e0000 */
[----:B------:R-:W1:Y:S04]  /*a280*/  SHFL.BFLY PT, R150, R10, 0x1, 0x1f ;  /* 0x0c201f000a967f89 */ /* 0x000e6800000e0000 */
[----:B------:R-:W1:Y:S01]  /*a290*/  SHFL.BFLY PT, R151, R11, 0x1, 0x1f ;  /* 0x0c201f000b977f89 */ /* 0x000e6200000e0000 */
[----:B0-----:R-:W-:-:S02]  /*a2a0*/  FMNMX R143, R156, R143, !PT ;  /* 0x0000008f9c8f7209 */ /* 0x001fc40007800000 */
[----:B------:R-:W-:Y:S02]  /*a2b0*/  FMNMX R144, R157, R144, !PT ;  /* 0x000000909d907209 */ /* 0x000fe40007800000 */
[----:B-1----:R-:W-:Y:S02]  /*a2c0*/  FMNMX R145, R149, R145, !PT ;  /* 0x0000009195917209 */ /* 0x002fe40007800000 */
[----:B------:R-:W-:Y:S02]  /*a2d0*/  FMNMX R146, R140, R146, !PT ;  /* 0x000000928c927209 */ /* 0x000fe40007800000 */
[----:B------:R-:W-:Y:S02]  /*a2e0*/  FMNMX R147, R141, R147, !PT ;  /* 0x000000938d937209 */ /* 0x000fe40007800000 */
[----:B------:R-:W-:Y:S02]  /*a2f0*/  FMNMX R148, R142, R148, !PT ;  /* 0x000000948e947209 */ /* 0x000fe40007800000 */
[----:B------:R-:W-:-:S02]  /*a300*/  FMNMX R150, R10, R150, !PT ;  /* 0x000000960a967209 */ /* 0x000fc40007800000 */
[----:B------:R-:W-:Y:S01]  /*a310*/  FMNMX R151, R11, R151, !PT ;  /* 0x000000970b977209 */ /* 0x000fe20007800000 */
[----:B-----5:R-:W-:Y:S04]  /*a320*/  @!P0 STS [R3], R143 ;  /* 0x0000008f03008388 */ /* 0x020fe80000000800 */
[----:B------:R-:W-:Y:S04]  /*a330*/  @!P0 STS [R3+0x80], R144 ;  /* 0x0000809003008388 */ /* 0x000fe80000000800 */
[----:B------:R-:W-:Y:S04]  /*a340*/  @!P0 STS [R3+0x100], R145 ;  /* 0x0001009103008388 */ /* 0x000fe80000000800 */
[----:B------:R-:W-:Y:S04]  /*a350*/  @!P0 STS [R3+0x180], R146 ;  /* 0x0001809203008388 */ /* 0x000fe80000000800 */
[----:B------:R0:W-:Y:S04]  /*a360*/  @!P0 STS [R3+0x200], R147 ;  /* 0x0002009303008388 */ /* 0x0001e80000000800 */
[----:B------:R1:W-:Y:S04]  /*a370*/  @!P0 STS [R3+0x280], R148 ;  /* 0x0002809403008388 */ /* 0x0003e80000000800 */
[----:B------:R-:W-:Y:S04]  /*a380*/  @!P0 STS [R3+0x300], R150 ;  /* 0x0003009603008388 */ /* 0x000fe80000000800 */
[----:B------:R0:W-:Y:S04]  /*a390*/  @!P0 STS [R3+0x380], R151 ;  /* 0x0003809703008388 */ /* 0x0001e80000000800 */
[----:B------:R-:W-:Y:S06]  /*a3a0*/  BAR.SYNC.DEFER_BLOCKING 0x0 ;  /* 0x0000000000007b1d */ /* 0x000fec0000010000 */
[----:B0-----:R-:W2:Y:S04]  /*a3b0*/  LDL.64 R146, [R1+0x3f0] ;  /* 0x0003f00001927983 */ /* 0x001ea80000100a00 */
[----:B------:R-:W2:Y:S04]  /*a3c0*/  LDL.64 R156, [R1+0x408] ;  /* 0x00040800019c7983 */ /* 0x000ea80000100a00 */
[----:B------:R-:W2:Y:S04]  /*a3d0*/  LDL.64 R142, [R1+0x3e0] ;  /* 0x0003e000018e7983 */ /* 0x000ea80000100a00 */
[----:B------:R-:W2:Y:S04]  /*a3e0*/  LDL.64 R144, [R1+0x3e8] ;  /* 0x0003e80001907983 */ /* 0x000ea80000100a00 */
[----:B-1----:R-:W2:Y:S04]  /*a3f0*/  LDL.64 R148, [R1+0x3f8] ;  /* 0x0003f80001947983 */ /* 0x002ea80000100a00 */
[----:B------:R-:W0:Y:S04]  /*a400*/  LDS R10, [R172.X4] ;  /* 0x00000000ac0a7984 */ /* 0x000e280000004800 */
[----:B------:R-:W1:Y:S04]  /*a410*/  LDS R11, [R172.X4+0x200] ;  /* 0x00020000ac0b7984 */ /* 0x000e680000004800 */
[----:B------:R-:W2:Y:S04]  /*a420*/  LDL.64 R150, [R1+0x400] ;  /* 0x0004000001967983 */ /* 0x000ea80000100a00 */
[----:B0-----:R-:W0:Y:S04]  /*a430*/  SHFL.BFLY PT, R140, R10, 0x2, 0x1f ;  /* 0x0c401f000a8c7f89 */ /* 0x001e2800000e0000 */
[----:B-1----:R-:W1:Y:S01]  /*a440*/  SHFL.BFLY PT, R141, R11, 0x2, 0x1f ;  /* 0x0c401f000b8d7f89 */ /* 0x002e6200000e0000 */
[----:B0-----:R-:W-:-:S02]  /*a450*/  FMNMX R140, R10, R140, !PT ;  /* 0x0000008c0a8c7209 */ /* 0x001fc40007800000 */
[----:B-1----:R-:W-:-:S03]  /*a460*/  FMNMX R141, R11, R141, !PT ;  /* 0x0000008d0b8d7209 */ /* 0x002fc60007800000 */
[----:B------:R-:W0:Y:S04]  /*a470*/  SHFL.BFLY PT, R10, R140, 0x1, 0x1f ;  /* 0x0c201f008c0a7f89 */ /* 0x000e2800000e0000 */
[----:B------:R-:W1:Y:S01]  /*a480*/  SHFL.BFLY PT, R11, R141, 0x1, 0x1f ;  /* 0x0c201f008d0b7f89 */ /* 0x000e6200000e0000 */
[----:B0-----:R-:W-:Y:S02]  /*a490*/  FMNMX R10, R140, R10, !PT ;  /* 0x0000000a8c0a7209 */ /* 0x001fe40007800000 */
[----:B-1----:R-:W-:-:S03]  /*a4a0*/  FMNMX R11, R141, R11, !PT ;  /* 0x0000000b8d0b7209 */ /* 0x002fc60007800000 */
[----:B------:R-:W-:Y:S04]  /*a4b0*/  @!P0 STS [R172.X4], R10 ;  /* 0x0000000aac008388 */ /* 0x000fe80000004800 */
[----:B------:R-:W-:Y:S04]  /*a4c0*/  @!P0 STS [R172.X4+0x200], R11 ;  /* 0x0002000bac008388 */ /* 0x000fe80000004800 */
[----:B------:R-:W-:Y:S06]  /*a4d0*/  BAR.SYNC.DEFER_BLOCKING 0x0 ;  /* 0x0000000000007b1d */ /* 0x000fec0000010000 */
[----:B------:R-:W2:Y:S04]  /*a4e0*/  LDL.64 R140, [R1+0x3d8] ;  /* 0x0003d800018c7983 */ /* 0x000ea80000100a00 */
[----:B------:R-:W0:Y:S04]  /*a4f0*/  LDS R10, [R241.X4] ;  /* 0x00000000f10a7984 */ /* 0x000e280000004800 */
[----:B------:R-:W1:Y:S01]  /*a500*/  LDS R11, [R241.X4+0x80] ;  /* 0x00008000f10b7984 */ /* 0x000e620000004800 */
[----:B0-----:R-:W-:-:S05]  /*a510*/  FMNMX R10, R10, R2, !PT ;  /* 0x000000020a0a7209 */ /* 0x001fca0007800000 */
[----:B------:R-:W-:Y:S01]  /*a520*/  FFMA R13, R13, c[0x0][0x188], -R10 ;  /* 0x000062000d0d7a23 */ /* 0x000fe2000000080a */
[----:B-1----:R-:W-:-:S03]  /*a530*/  FMNMX R11, R11, R175, !PT ;  /* 0x000000af0b0b7209 */ /* 0x002fc60007800000 */
[----:B------:R-:W-:-:S04]  /*a540*/  FMUL R13, R13, 1.4426950216293334961 ;  /* 0x3fb8aa3b0d0d7820 */ /* 0x000fc80000400000 */
[----:B------:R0:W-:Y:S02]  /*a550*/  MUFU.EX2 R222, R13 ;  /* 0x0000000d00de7308 */ /* 0x0001e40000000800 */
[----:B0-----:R-:W-:Y:S02]  /*a560*/  FFMA R13, R14, c[0x0][0x188], -R11 ;  /* 0x000062000e0d7a23 */ /* 0x001fe4000000080b */
[----:B------:R-:W-:Y:S02]  /*a570*/  LDS R14, [R241.X4+0x200] ;  /* 0x00020000f10e7984 */ /* 0x000fe40000004800 */
[----:B------:R-:W-:-:S04]  /*a580*/  FMUL R13, R13, 1.4426950216293334961 ;  /* 0x3fb8aa3b0d0d7820 */ /* 0x000fc80000400000 */
[----:B------:R0:W-:Y:S02]  /*a590*/  MUFU.EX2 R9, R13 ;  /* 0x0000000d00097308 */ /* 0x0001e40000000800 */
[----:B0-----:R-:W0:Y:S01]  /*a5a0*/  LDS R13, [R241.X4+0x180] ;  /* 0x00018000f10d7984 */ /* 0x001e220000004800 */
[----:B------:R-:W-:-:S04]  /*a5b0*/  FFMA R15, R15, c[0x0][0x188], -R11 ;  /* 0x000062000f0f7a23 */ /* 0x000fc8000000080b */
[----:B------:R-:W-:-:S04]  /*a5c0*/  FMUL R15, R15, 1.4426950216293334961 ;  /* 0x3fb8aa3b0f0f7820 */ /* 0x000fc80000400000 */
[----:B------:R1:W-:Y:S01]  /*a5d0*/  MUFU.EX2 R251, R15 ;  /* 0x0000000f00fb7308 */ /* 0x0003e20000000800 */
[----:B------:R-:W-:Y:S02]  /*a5e0*/  FFMA R223, R12, c[0x0][0x188], -R10 ;  /* 0x000062000cdf7a23 */ /* 0x000fe4000000080a */
[----:B------:R-:W-:Y:S01]  /*a5f0*/  LDS R12, [R241.X4+0x100] ;  /* 0x00010000f10c7984 */ /* 0x000fe20000004800 */
[----:B0-----:R-:W-:-:S05]  /*a600*/  FMNMX R13, R13, R191, !PT ;  /* 0x000000bf0d0d7209 */ /* 0x001fca0007800000 */
[----:B-1----:R-:W-:-:S04]  /*a610*/  FFMA R15, R114, c[0x0][0x188], -R13 ;  /* 0x00006200720f7a23 */ /* 0x002fc8000000080d */
[----:B------:R-:W-:-:S04]  /*a620*/  FMUL R15, R15, 1.4426950216293334961 ;  /* 0x3fb8aa3b0f0f7820 */ /* 0x000fc80000400000 */
[----:B------:R0:W-:Y:S01]  /*a630*/  MUFU.EX2 R79, R15 ;  /* 0x0000000f004f7308 */ /* 0x0001e20000000800 */
[----:B------:R-:W-:Y:S01]  /*a640*/  FMNMX R14, R14, R211, !PT ;  /* 0x000000d30e0e7209 */ /* 0x000fe20007800000 */
[----:B0-----:R-:W0:Y:S04]  /*a650*/  LDS R15, [R241.X4+0x280] ;  /* 0x00028000f10f7984 */ /* 0x001e280000004800 */
[----:B------:R-:W-:-:S04]  /*a660*/  FFMA R16, R16, c[0x0][0x188], -R14 ;  /* 0x0000620010107a23 */ /* 0x000fc8000000080e */
[----:B------:R-:W-:Y:S02]  /*a670*/  FMUL R16, R16, 1.4426950216293334961 ;  /* 0x3fb8aa3b10107820 */ /* 0x000fe40000400000 */
[--C-:B------:R-:W-:Y:S02]  /*a680*/  FFMA R17, R17, c[0x0][0x188], -R14.reuse ;  /* 0x0000620011117a23 */ /* 0x100fe4000000080e */
[----:B------:R1:W-:Y:S02]  /*a690*/  MUFU.EX2 R73, R16 ;  /* 0x0000001000497308 */ /* 0x0003e40000000800 */
[----:B------:R-:W-:Y:S02]  /*a6a0*/  FMUL R17, R17, 1.4426950216293334961 ;  /* 0x3fb8aa3b11117820 */ /* 0x000fe40000400000 */
[----:B-1----:R-:W-:-:S04]  /*a6b0*/  FFMA R16, R44, c[0x0][0x188], -R14 ;  /* 0x000062002c107a23 */ /* 0x002fc8000000080e */
[----:B------:R-:W-:Y:S01]  /*a6c0*/  FMUL R16, R16, 1.4426950216293334961 ;  /* 0x3fb8aa3b10107820 */ /* 0x000fe20000400000 */
[----:B------:R1:W-:Y:S01]  /*a6d0*/  MUFU.EX2 R72, R17 ;  /* 0x0000001100487308 */ /* 0x0003e20000000800 */
[--C-:B------:R-:W-:Y:S02]  /*a6e0*/  FFMA R40, R40, c[0x0][0x188], -R14.reuse ;  /* 0x0000620028287a23 */ /* 0x100fe4000000080e */
[----:B------:R-:W-:-:S05]  /*a6f0*/  FFMA R41, R41, c[0x0][0x188], -R14 ;  /* 0x0000620029297a23 */ /* 0x000fca000000080e */
[----:B------:R0:W-:Y:S01]  /*a700*/  MUFU.EX2 R111, R16 ;  /* 0x00000010006f7308 */ /* 0x0001e20000000800 */
[----:B-1----:R-:W-:Y:S01]  /*a710*/  LDS R17, [R241.X4+0x380] ;  /* 0x00038000f1117984 */ /* 0x002fe20000004800 */
[----:B------:R-:W-:-:S03]  /*a720*/  FMUL R40, R40, 1.4426950216293334961 ;  /* 0x3fb8aa3b28287820 */ /* 0x000fc60000400000 */
[----:B0-----:R-:W0:Y:S01]  /*a730*/  LDS R16, [R241.X4+0x300] ;  /* 0x00030000f1107984 */ /* 0x001e220000004800 */
[----:B------:R-:W-:Y:S01]  /*a740*/  FMUL R41, R41, 1.4426950216293334961 ;  /* 0x3fb8aa3b29297820 */ /* 0x000fe20000400000 */
[----:B------:R-:W-:Y:S01]  /*a750*/  FMNMX R15, R15, R93, !PT ;  /* 0x0000005d0f0f7209 */ /* 0x000fe20007800000 */
[----:B------:R-:W-:Y:S01]  /*a760*/  MUFU.EX2 R109, R40 ;  /* 0x00000028006d7308 */ /* 0x000fe20000000800 */
[----:B------:R-:W-:-:S03]  /*a770*/  FMNMX R12, R12, R193, !PT ;  /* 0x000000c10c0c7209 */ /* 0x000fc60007800000 */
[--C-:B------:R-:W-:Y:S02]  /*a780*/  FFMA R38, R38, c[0x0][0x188], -R15.reuse ;  /* 0x0000620026267a23 */ /* 0x100fe4000000080f */
[----:B------:R-:W-:Y:S02]  /*a790*/  FFMA R39, R39, c[0x0][0x188], -R15 ;  /* 0x0000620027277a23 */ /* 0x000fe4000000080f */
[----:B------:R1:W-:Y:S01]  /*a7a0*/  MUFU.EX2 R108, R41 ;  /* 0x00000029006c7308 */ /* 0x0003e20000000800 */
[----:B------:R-:W-:Y:S02]  /*a7b0*/  FMUL R38, R38, 1.4426950216293334961 ;  /* 0x3fb8aa3b26267820 */ /* 0x000fe40000400000 */
[----:B------:R-:W-:Y:S01]  /*a7c0*/  FMUL R39, R39, 1.4426950216293334961 ;  /* 0x3fb8aa3b27277820 */ /* 0x000fe20000400000 */
[----:B-1----:R-:W2:Y:S01]  /*a7d0*/  LDL.64 R40, [R1+0x3c8] ;  /* 0x0003c80001287983 */ /* 0x002ea20000100a00 */
[----:B------:R-:W-:-:S03]  /*a7e0*/  FFMA R113, R113, c[0x0][0x188], -R12 ;  /* 0x0000620071717a23 */ /* 0x000fc6000000080c */
[----:B------:R-:W-:Y:S01]  /*a7f0*/  MUFU.EX2 R83, R38 ;  /* 0x0000002600537308 */ /* 0x000fe20000000800 */
[----:B------:R-:W-:-:S07]  /*a800*/  FMUL R113, R113, 1.4426950216293334961 ;  /* 0x3fb8aa3b71717820 */ /* 0x000fce0000400000 */
[----:B------:R1:W-:Y:S01]  /*a810*/  MUFU.EX2 R82, R39 ;  /* 0x0000002700527308 */ /* 0x0003e20000000800 */
[----:B------:R-:W-:Y:S01]  /*a820*/  FFMA R218, R112, c[0x0][0x188], -R12 ;  /* 0x0000620070da7a23 */ /* 0x000fe2000000080c */
[----:B-1----:R-:W2:Y:S06]  /*a830*/  LDL.64 R38, [R1+0x3b8] ;  /* 0x0003b80001267983 */ /* 0x002eac0000100a00 */
[----:B------:R1:W-:Y:S02]  /*a840*/  MUFU.EX2 R217, R113 ;  /* 0x0000007100d97308 */ /* 0x0003e40000000800 */
[----:B-1----:R-:W2:Y:S01]  /*a850*/  LDL.64 R112, [R1+0x3c0] ;  /* 0x0003c00001707983 */ /* 0x002ea20000100a00 */
[----:B0-----:R-:W-:-:S02]  /*a860*/  FMNMX R16, R16, R94, !PT ;  /* 0x0000005e10107209 */ /* 0x001fc40007800000 */
[----:B------:R-:W-:Y:S01]  /*a870*/  FMNMX R17, R17, R95, !PT ;  /* 0x0000005f11117209 */ /* 0x000fe20007800000 */
[--C-:B------:R-:W-:Y:S02]  /*a880*/  FFMA R231, R136, c[0x0][0x188], -R10.reuse ;  /* 0x0000620088e77a23 */ /* 0x100fe4000000080a */
[----:B------:R-:W-:Y:S02]  /*a890*/  FFMA R137, R137, c[0x0][0x188], -R10 ;  /* 0x0000620089897a23 */ /* 0x000fe4000000080a */
[--C-:B------:R-:W-:Y:S02]  /*a8a0*/  FFMA R138, R138, c[0x0][0x188], -R11.reuse ;  /* 0x000062008a8a7a23 */ /* 0x100fe4000000080b */
[----:B------:R-:W-:Y:S02]  /*a8b0*/  FFMA R139, R139, c[0x0][0x188], -R11 ;  /* 0x000062008b8b7a23 */ /* 0x000fe4000000080b */
[--C-:B------:R-:W-:Y:S02]  /*a8c0*/  FFMA R120, R120, c[0x0][0x188], -R12.reuse ;  /* 0x0000620078787a23 */ /* 0x100fe4000000080c */
[----:B------:R-:W-:-:S02]  /*a8d0*/  FFMA R121, R121, c[0x0][0x188], -R12 ;  /* 0x0000620079797a23 */ /* 0x000fc4000000080c */
        /* <DEDUP_REMOVED lines=8> */
[----:B------:R-:W-:Y:S02]  /*a960*/  FMUL R231, R231, 1.4426950216293334961 ;  /* 0x3fb8aa3be7e77820 */ /* 0x000fe40000400000 */
[----:B------:R-:W-:Y:S02]  /*a970*/  FMUL R137, R137, 1.4426950216293334961 ;  /* 0x3fb8aa3b89897820 */ /* 0x000fe40000400000 */
[----:B------:R-:W-:Y:S02]  /*a980*/  FFMA R132, R132, c[0x0][0x188], -R10 ;  /* 0x0000620084847a23 */ /* 0x000fe4000000080a */
[----:B------:R-:W-:-:S02]  /*a990*/  FMUL R138, R138, 1.4426950216293334961 ;  /* 0x3fb8aa3b8a8a7820 */ /* 0x000fc40000400000 */
[----:B------:R-:W-:Y:S02]  /*a9a0*/  FMUL R139, R139, 1.4426950216293334961 ;  /* 0x3fb8aa3b8b8b7820 */ /* 0x000fe40000400000 */
[----:B------:R-:W-:Y:S02]  /*a9b0*/  FFMA R134, R134, c[0x0][0x188], -R11 ;  /* 0x0000620086867a23 */ /* 0x000fe4000000080b */
[----:B------:R-:W-:Y:S02]  /*a9c0*/  FMUL R120, R120, 1.4426950216293334961 ;  /* 0x3fb8aa3b78787820 */ /* 0x000fe40000400000 */
[----:B------:R-:W-:Y:S02]  /*a9d0*/  FMUL R121, R121, 1.4426950216293334961 ;  /* 0x3fb8aa3b79797820 */ /* 0x000fe40000400000 */
[----:B------:R-:W-:Y:S02]  /*a9e0*/  FFMA R124, R124, c[0x0][0x188], -R12 ;  /* 0x000062007c7c7a23 */ /* 0x000fe4000000080c */
[----:B------:R-:W-:-:S02]  /*a9f0*/  FMUL R122, R122, 1.4426950216293334961 ;  /* 0x3fb8aa3b7a7a7820 */ /* 0x000fc40000400000 */
[----:B------:R-:W-:Y:S02]  /*aa00*/  FMUL R123, R123, 1.4426950216293334961 ;  /* 0x3fb8aa3b7b7b7820 */ /* 0x000fe40000400000 */
[----:B------:R-:W-:Y:S02]  /*aa10*/  FFMA R126, R126, c[0x0][0x188], -R13 ;  /* 0x000062007e7e7a23 */ /* 0x000fe4000000080d */
[----:B------:R-:W-:Y:S02]  /*aa20*/  FFMA R36, R36, c[0x0][0x188], -R14 ;  /* 0x0000620024247a23 */ /* 0x000fe4000000080e */
[----:B------:R-:W-:Y:S02]  /*aa30*/  FMUL R18, R18, 1.4426950216293334961 ;  /* 0x3fb8aa3b12127820 */ /* 0x000fe40000400000 */
[----:B------:R-:W-:Y:S02]  /*aa40*/  FMUL R19, R19, 1.4426950216293334961 ;  /* 0x3fb8aa3b13137820 */ /* 0x000fe40000400000 */
[----:B------:R-:W-:-:S02]  /*aa50*/  FMUL R32, R32, 1.4426950216293334961 ;  /* 0x3fb8aa3b20207820 */ /* 0x000fc40000400000 */
[----:B------:R-:W-:Y:S02]  /*aa60*/  FMUL R33, R33, 1.4426950216293334961 ;  /* 0x3fb8aa3b21217820 */ /* 0x000fe40000400000 */
[----:B------:R-:W-:Y:S02]  /*aa70*/  FFMA R28, R28, c[0x0][0x188], -R16 ;  /* 0x000062001c1c7a23 */ /* 0x000fe40000000810 */
[----:B------:R-:W-:Y:S02]  /*aa80*/  FMUL R34, R34, 1.4426950216293334961 ;  /* 0x3fb8aa3b22227820 */ /* 0x000fe40000400000 */
[----:B------:R-:W-:Y:S02]  /*aa90*/  FMUL R35, R35, 1.4426950216293334961 ;  /* 0x3fb8aa3b23237820 */ /* 0x000fe40000400000 */
[----:B------:R-:W-:Y:S01]  /*aaa0*/  FFMA R30, R30, c[0x0][0x188], -R17 ;  /* 0x000062001e1e7a23 */ /* 0x000fe20000000811 */
[----:B------:R-:W-:Y:S01]  /*aab0*/  MUFU.EX2 R231, R231 ;  /* 0x000000e700e77308 */ /* 0x000fe20000000800 */
[----:B------:R-:W-:-:S02]  /*aac0*/  FMUL R132, R132, 1.4426950216293334961 ;  /* 0x3fb8aa3b84847820 */ /* 0x000fc40000400000 */
[----:B------:R-:W-:Y:S02]  /*aad0*/  FFMA R133, R133, c[0x0][0x188], -R10 ;  /* 0x0000620085857a23 */ /* 0x000fe4000000080a */
[----:B------:R-:W-:Y:S02]  /*aae0*/  FMUL R134, R134, 1.4426950216293334961 ;  /* 0x3fb8aa3b86867820 */ /* 0x000fe40000400000 */
[----:B------:R-:W-:Y:S01]  /*aaf0*/  FFMA R135, R135, c[0x0][0x188], -R11 ;  /* 0x0000620087877a23 */ /* 0x000fe2000000080b */
[----:B------:R-:W0:Y:S01]  /*ab00*/  MUFU.EX2 R230, R137 ;  /* 0x0000008900e67308 */ /* 0x000e220000000800 */
[----:B------:R-:W-:Y:S02]  /*ab10*/  FMUL R124, R124, 1.4426950216293334961 ;  /* 0x3fb8aa3b7c7c7820 */ /* 0x000fe40000400000 */
[----:B------:R-:W-:Y:S02]  /*ab20*/  FFMA R125, R125, c[0x0][0x188], -R12 ;  /* 0x000062007d7d7a23 */ /* 0x000fe4000000080c */
[----:B------:R-:W-:-:S02]  /*ab30*/  FMUL R126, R126, 1.4426950216293334961 ;  /* 0x3fb8aa3b7e7e7820 */ /* 0x000fc40000400000 */
[----:B------:R-:W-:Y:S01]  /*ab40*/  FFMA R127, R127, c[0x0][0x188], -R13 ;  /* 0x000062007f7f7a23 */ /* 0x000fe2000000080d */
[----:B------:R-:W-:Y:S01]  /*ab50*/  MUFU.EX2 R229, R138 ;  /* 0x0000008a00e57308 */ /* 0x000fe20000000800 */
[----:B------:R-:W-:Y:S02]  /*ab60*/  FMUL R36, R36, 1.4426950216293334961 ;  /* 0x3fb8aa3b24247820 */ /* 0x000fe40000400000 */
[----:B------:R-:W-:Y:S02]  /*ab70*/  FFMA R37, R37, c[0x0][0x188], -R14 ;  /* 0x0000620025257a23 */ /* 0x000fe4000000080e */
[----:B------:R-:W-:Y:S02]  /*ab80*/  FMUL R28, R28, 1.4426950216293334961 ;  /* 0x3fb8aa3b1c1c7820 */ /* 0x000fe40000400000 */
[----:B------:R-:W-:Y:S01]  /*ab90*/  FFMA R29, R29, c[0x0][0x188], -R16 ;  /* 0x000062001d1d7a23 */ /* 0x000fe20000000810 */
[----:B------:R1:W0:Y:S01]  /*aba0*/  MUFU.EX2 R228, R139 ;  /* 0x0000008b00e47308 */ /* 0x0002220000000800 */
[----:B------:R-:W-:-:S02]  /*abb0*/  FMUL R30, R30, 1.4426950216293334961 ;  /* 0x3fb8aa3b1e1e7820 */ /* 0x000fc40000400000 */
[----:B------:R-:W-:-:S05]  /*abc0*/  FFMA R31, R31, c[0x0][0x188], -R17 ;  /* 0x000062001f1f7a23 */ /* 0x000fca0000000811 */
[----:B------:R-:W-:Y:S01]  /*abd0*/  MUFU.EX2 R250, R120 ;  /* 0x0000007800fa7308 */ /* 0x000fe20000000800 */
[----:B------:R-:W-:Y:S01]  /*abe0*/  FMUL R133, R133, 1.4426950216293334961 ;  /* 0x3fb8aa3b85857820 */ /* 0x000fe20000400000 */
[----:B-1----:R-:W2:Y:S01]  /*abf0*/  LDL.64 R138, [R1+0x2a8] ;  /* 0x0002a800018a7983 */ /* 0x002ea20000100a00 */
[----:B------:R-:W-:-:S05]  /*ac00*/  FFMA R128, R128, c[0x0][0x188], -R10 ;  /* 0x0000620080807a23 */ /* 0x000fca000000080a */
[----:B------:R1:W0:Y:S01]  /*ac10*/  MUFU.EX2 R246, R121 ;  /* 0x0000007900f67308 */ /* 0x0002220000000800 */
[----:B------:R-:W-:Y:S02]  /*ac20*/  FMUL R135, R135, 1.4426950216293334961 ;  /* 0x3fb8aa3b87877820 */ /* 0x000fe40000400000 */
[----:B------:R-:W-:-:S05]  /*ac30*/  FFMA R130, R130, c[0x0][0x188], -R11 ;  /* 0x0000620082827a23 */ /* 0x000fca000000080b */
[----:B------:R-:W-:Y:S01]  /*ac40*/  MUFU.EX2 R101, R122 ;  /* 0x0000007a00657308 */ /* 0x000fe20000000800 */
[----:B------:R-:W-:Y:S01]  /*ac50*/  FMUL R125, R125, 1.4426950216293334961 ;  /* 0x3fb8aa3b7d7d7820 */ /* 0x000fe20000400000 */
[----:B-1----:R-:W2:Y:S01]  /*ac60*/  LDL.64 R120, [R1+0x308] ;  /* 0x0003080001787983 */ /* 0x002ea20000100a00 */
[----:B------:R-:W-:-:S05]  /*ac70*/  FFMA R116, R116, c[0x0][0x188], -R12 ;  /* 0x0000620074747a23 */ /* 0x000fca000000080c */
[----:B------:R1:W-:Y:S01]  /*ac80*/  MUFU.EX2 R100, R123 ;  /* 0x0000007b00647308 */ /* 0x0003e20000000800 */
[----:B------:R-:W-:Y:S02]  /*ac90*/  FMUL R127, R127, 1.4426950216293334961 ;  /* 0x3fb8aa3b7f7f7820 */ /* 0x000fe40000400000 */
[----:B------:R-:W-:-:S05]  /*aca0*/  FFMA R118, R118, c[0x0][0x188], -R13 ;  /* 0x0000620076767a23 */ /* 0x000fca000000080d */
[----:B------:R-:W-:Y:S01]  /*acb0*/  MUFU.EX2 R81, R18 ;  /* 0x0000001200517308 */ /* 0x000fe20000000800 */
[----:B------:R-:W-:Y:S01]  /*acc0*/  FMUL R37, R37, 1.4426950216293334961 ;  /* 0x3fb8aa3b25257820 */ /* 0x000fe20000400000 */
[----:B-1----:R-:W2:Y:S01]  /*acd0*/  LDL.64 R122, [R1+0x310] ;  /* 0x00031000017a7983 */ /* 0x002ea20000100a00 */
[----:B------:R-:W-:-:S05]  /*ace0*/  FFMA R42, R42, c[0x0][0x188], -R15 ;  /* 0x000062002a2a7a23 */ /* 0x000fca000000080f */
[----:B------:R-:W-:Y:S01]  /*acf0*/  MUFU.EX2 R80, R19 ;  /* 0x0000001300507308 */ /* 0x000fe20000000800 */
[----:B------:R-:W-:Y:S02]  /*ad00*/  FMUL R29, R29, 1.4426950216293334961 ;  /* 0x3fb8aa3b1d1d7820 */ /* 0x000fe40000400000 */
[----:B------:R-:W-:-:S05]  /*ad10*/  FFMA R24, R24, c[0x0][0x188], -R16 ;  /* 0x0000620018187a23 */ /* 0x000fca0000000810 */
[----:B------:R-:W-:Y:S01]  /*ad20*/  MUFU.EX2 R69, R32 ;  /* 0x0000002000457308 */ /* 0x000fe20000000800 */
[----:B------:R-:W-:Y:S02]  /*ad30*/  FMUL R31, R31, 1.4426950216293334961 ;  /* 0x3fb8aa3b1f1f7820 */ /* 0x000fe40000400000 */
[----:B------:R-:W-:-:S05]  /*ad40*/  FFMA R26, R26, c[0x0][0x188], -R17 ;  /* 0x000062001a1a7a23 */ /* 0x000fca0000000811 */
[----:B------:R-:W1:Y:S01]  /*ad50*/  MUFU.EX2 R68, R33 ;  /* 0x0000002100447308 */ /* 0x000e620000000800 */
[----:B------:R-:W-:-:S07]  /*ad60*/  FFMA R25, R25, c[0x0][0x188], -R16 ;  /* 0x0000620019197a23 */ /* 0x000fce0000000810 */
[----:B------:R-:W-:Y:S01]  /*ad70*/  MUFU.EX2 R252, R34 ;  /* 0x0000002200fc7308 */ /* 0x000fe20000000800 */
[----:B------:R-:W-:-:S07]  /*ad80*/  FFMA R27, R27, c[0x0][0x188], -R17 ;  /* 0x000062001b1b7a23 */ /* 0x000fce0000000811 */
[----:B------:R0:W1:Y:S01]  /*ad90*/  MUFU.EX2 R239, R35 ;  /* 0x0000002300ef7308 */ /* 0x0000620000000800 */
[----:B------:R-:W-:Y:S02]  /*ada0*/  FFMA R23, R23, c[0x0][0x188], -R17 ;  /* 0x0000620017177a23 */ /* 0x000fe40000000811 */
[----:B------:R-:W-:-:S05]  /*adb0*/  FMUL R128, R128, 1.4426950216293334961 ;  /* 0x3fb8aa3b80807820 */ /* 0x000fca0000400000 */
[----:B------:R-:W1:Y:S01]  /*adc0*/  MUFU.EX2 R227, R132 ;  /* 0x0000008400e37308 */ /* 0x000e620000000800 */
[----:B------:R-:W-:Y:S01]  /*add0*/  FFMA R129, R129, c[0x0][0x188], -R10 ;  /* 0x0000620081817a23 */ /* 0x000fe2000000080a */
[----:B0-----:R-:W2:Y:S01]  /*ade0*/  LDL.64 R34, [R1+0x398] ;  /* 0x0003980001227983 */ /* 0x001ea20000100a00 */
[----:B------:R-:W-:-:S05]  /*adf0*/  FMUL R130, R130, 1.4426950216293334961 ;  /* 0x3fb8aa3b82827820 */ /* 0x000fca0000400000 */
[----:B------:R-:W0:Y:S01]  /*ae00*/  MUFU.EX2 R244, R134 ;  /* 0x0000008600f47308 */ /* 0x000e220000000800 */
[----:B------:R-:W-:Y:S02]  /*ae10*/  FFMA R131, R131, c[0x0][0x188], -R11 ;  /* 0x0000620083837a23 */ /* 0x000fe4000000080b */
        /* <DEDUP_REMOVED lines=11> */
[----:B------:R-:W-:-:S07]  /*aed0*/  FMUL R26, R26, 1.4426950216293334961 ;  /* 0x3fb8aa3b1a1a7820 */ /* 0x000fce0000400000 */
[----:B------:R-:W0:Y:S01]  /*aee0*/  MUFU.EX2 R238, R30 ;  /* 0x0000001e00ee7308 */ /* 0x000e220000000800 */
[----:B------:R-:W-:Y:S02]  /*aef0*/  FMUL R25, R25, 1.4426950216293334961 ;  /* 0x3fb8aa3b19197820 */ /* 0x000fe40000400000 */
[----:B------:R-:W-:Y:S02]  /*af00*/  FMUL R27, R27, 1.4426950216293334961 ;  /* 0x3fb8aa3b1b1b7820 */ /* 0x000fe40000400000 */
[----:B------:R-:W-:-:S03]  /*af10*/  FMUL R23, R23, 1.4426950216293334961 ;  /* 0x3fb8aa3b17177820 */ /* 0x000fc60000400000 */
[----:B------:R0:W1:Y:S01]  /*af20*/  MUFU.EX2 R226, R133 ;  /* 0x0000008500e27308 */ /* 0x0000620000000800 */
[----:B------:R-:W-:Y:S02]  /*af30*/  FMUL R129, R129, 1.4426950216293334961 ;  /* 0x3fb8aa3b81817820 */ /* 0x000fe40000400000 */
[----:B------:R-:W-:-:S05]  /*af40*/  FMUL R131, R131, 1.4426950216293334961 ;  /* 0x3fb8aa3b83837820 */ /* 0x000fca0000400000 */
[----:B------:R-:W1:Y:S01]  /*af50*/  MUFU.EX2 R243, R135 ;  /* 0x0000008700f37308 */ /* 0x000e620000000800 */
[----:B------:R-:W-:Y:S01]  /*af60*/  FMUL R117, R117, 1.4426950216293334961 ;  /* 0x3fb8aa3b75757820 */ /* 0x000fe20000400000 */
[----:B0-----:R-:W2:Y:S01]  /*af70*/  LDL.64 R132, [R1+0x2a0] ;  /* 0x0002a00001847983 */ /* 0x001ea20000100a00 */
[----:B------:R-:W-:-:S05]  /*af80*/  FMUL R119, R119, 1.4426950216293334961 ;  /* 0x3fb8aa3b77777820 */ /* 0x000fca0000400000 */
[----:B------:R-:W0:Y:S01]  /*af90*/  MUFU.EX2 R221, R125 ;  /* 0x0000007d00dd7308 */ /* 0x000e220000000800 */
[----:B------:R-:W-:Y:S02]  /*afa0*/  FMUL R43, R43, 1.4426950216293334961 ;  /* 0x3fb8aa3b2b2b7820 */ /* 0x000fe40000400000 */
[----:B------:R-:W-:-:S05]  /*afb0*/  FFMA R46, R46, c[0x0][0x188], -R15 ;  /* 0x000062002e2e7a23 */ /* 0x000fca000000080f */
[----:B------:R-:W0:Y:S01]  /*afc0*/  MUFU.EX2 R102, R127 ;  /* 0x0000007f00667308 */ /* 0x000e220000000800 */
[----:B------:R-:W-:Y:S02]  /*afd0*/  FFMA R20, R20, c[0x0][0x188], -R16 ;  /* 0x0000620014147a23 */ /* 0x000fe40000000810 */
[----:B------:R-:W-:-:S05]  /*afe0*/  FFMA R22, R22, c[0x0][0x188], -R17 ;  /* 0x0000620016167a23 */ /* 0x000fca0000000811 */
[----:B------:R0:W1:Y:S01]  /*aff0*/  MUFU.EX2 R74, R37 ;  /* 0x00000025004a7308 */ /* 0x0000620000000800 */
[----:B------:R-:W-:-:S07]  /*b000*/  FMUL R223, R223, 1.4426950216293334961 ;  /* 0x3fb8aa3bdfdf7820 */ /* 0x000fce0000400000 */
[----:B------:R-:W1:Y:S01]  /*b010*/  MUFU.EX2 R70, R29 ;  /* 0x0000001d00467308 */ /* 0x000e620000000800 */
[----:B------:R-:W-:Y:S01]  /*b020*/  FMUL R218, R218, 1.4426950216293334961 ;  /* 0x3fb8aa3bdada7820 */ /* 0x000fe20000400000 */
[----:B0-----:R-:W2:Y:S06]  /*b030*/  LDL.64 R36, [R1+0x3a0] ;  /* 0x0003a00001247983 */ /* 0x001eac0000100a00 */
[----:B------:R0:W0:Y:S01]  /*b040*/  MUFU.EX2 R237, R31 ;  /* 0x0000001f00ed7308 */ /* 0x0000220000000800 */
[----:B------:R-:W-:Y:S02]  /*b050*/  FFMA R115, R115, c[0x0][0x188], -R13 ;  /* 0x0000620073737a23 */ /* 0x000fe4000000080d */
[----:B------:R-:W-:-:S05]  /*b060*/  FFMA R45, R45, c[0x0][0x188], -R14 ;  /* 0x000062002d2d7a23 */ /* 0x000fca000000080e */
[----:B------:R-:W0:Y:S01]  /*b070*/  MUFU.EX2 R225, R128 ;  /* 0x0000008000e17308 */ /* 0x000e220000000800 */
[----:B------:R-:W-:Y:S02]  /*b080*/  FFMA R47, R47, c[0x0][0x188], -R15 ;  /* 0x000062002f2f7a23 */ /* 0x000fe4000000080f */
[----:B------:R-:W-:-:S05]  /*b090*/  FMUL R46, R46, 1.4426950216293334961 ;  /* 0x3fb8aa3b2e2e7820 */ /* 0x000fca0000400000 */
[----:B------:R-:W0:Y:S01]  /*b0a0*/  MUFU.EX2 R249, R130 ;  /* 0x0000008200f97308 */ /* 0x000e220000000800 */
[----:B------:R-:W-:Y:S02]  /*b0b0*/  FMUL R20, R20, 1.4426950216293334961 ;  /* 0x3fb8aa3b14147820 */ /* 0x000fe40000400000 */
[----:B------:R-:W-:-:S05]  /*b0c0*/  FFMA R21, R21, c[0x0][0x188], -R16 ;  /* 0x0000620015157a23 */ /* 0x000fca0000000810 */
[----:B------:R-:W1:Y:S01]  /*b0d0*/  MUFU.EX2 R220, R116 ;  /* 0x0000007400dc7308 */ /* 0x000e620000000800 */
[----:B------:R-:W-:Y:S02]  /*b0e0*/  FMUL R22, R22, 1.4426950216293334961 ;  /* 0x3fb8aa3b16167820 */ /* 0x000fe40000400000 */
[----:B------:R-:W-:-:S05]  /*b0f0*/  FADD R30, R231, R230 ;  /* 0x000000e6e71e7221 */ /* 0x000fca0000000000 */
[----:B------:R-:W1:Y:S01]  /*b100*/  MUFU.EX2 R77, R118 ;  /* 0x00000076004d7308 */ /* 0x000e620000000800 */
[----:B0-----:R-:W-:Y:S02]  /*b110*/  FADD R31, R229, R228 ;  /* 0x000000e4e51f7221 */ /* 0x001fe40000000000 */
[----:B------:R-:W-:-:S05]  /*b120*/  FADD R28, R250, R246 ;  /* 0x000000f6fa1c7221 */ /* 0x000fca0000000000 */
[----:B------:R-:W0:Y:S08]  /*b130*/  MUFU.EX2 R61, R42 ;  /* 0x0000002a003d7308 */ /* 0x000e300000000800 */
[----:B------:R1:W0:Y:S08]  /*b140*/  MUFU.EX2 R92, R24 ;  /* 0x00000018005c7308 */ /* 0x0002300000000800 */
[----:B------:R0:W3:Y:S01]  /*b150*/  MUFU.EX2 R236, R26 ;  /* 0x0000001a00ec7308 */ /* 0x0000e20000000800 */
[----:B-1----:R-:W-:-:S02]  /*b160*/  FADD R24, R69, R68 ;  /* 0x0000004445187221 */ /* 0x002fc40000000000 */
[----:B------:R-:W-:-:S05]  /*b170*/  FMUL R115, R115, 1.4426950216293334961 ;  /* 0x3fb8aa3b73737820 */ /* 0x000fca0000400000 */
[----:B------:R1:W-:Y:S01]  /*b180*/  MUFU.EX2 R247, R25 ;  /* 0x0000001900f77308 */ /* 0x0003e20000000800 */
[----:B0-----:R-:W-:Y:S02]  /*b190*/  FADD R26, R73, R72 ;  /* 0x00000048491a7221 */ /* 0x001fe40000000000 */
[----:B------:R-:W-:-:S05]  /*b1a0*/  FMUL R45, R45, 1.4426950216293334961 ;  /* 0x3fb8aa3b2d2d7820 */ /* 0x000fca0000400000 */
[----:B------:R0:W-:Y:S01]  /*b1b0*/  MUFU.EX2 R235, R27 ;  /* 0x0000001b00eb7308 */ /* 0x0001e20000000800 */
[----:B-1----:R-:W-:Y:S02]  /*b1c0*/  FADD R25, R81, R80 ;  /* 0x0000005051197221 */ /* 0x002fe40000000000 */
[----:B------:R-:W-:-:S05]  /*b1d0*/  FMUL R47, R47, 1.4426950216293334961 ;  /* 0x3fb8aa3b2f2f7820 */ /* 0x000fca0000400000 */
[----:B------:R1:W-:Y:S01]  /*b1e0*/  MUFU.EX2 R232, R23 ;  /* 0x0000001700e87308 */ /* 0x0003e20000000800 */
[----:B0-----:R-:W-:Y:S02]  /*b1f0*/  FADD R27, R101, R100 ;  /* 0x00000064651b7221 */ /* 0x001fe40000000000 */
[----:B------:R-:W-:-:S05]  /*b200*/  FMUL R21, R21, 1.4426950216293334961 ;  /* 0x3fb8aa3b15157820 */ /* 0x000fca0000400000 */
[----:B------:R0:W3:Y:S01]  /*b210*/  MUFU.EX2 R224, R129 ;  /* 0x0000008100e07308 */ /* 0x0000e20000000800 */
[----:B-1----:R-:W-:Y:S02]  /*b220*/  FADD R23, R252, R239 ;  /* 0x000000effc177221 */ /* 0x002fe40000000000 */
[----:B------:R-:W-:-:S05]  /*b230*/  FADD R30, R227, R30 ;  /* 0x0000001ee31e7221 */ /* 0x000fca0000000000 */
[----:B------:R1:W3:Y:S01]  /*b240*/  MUFU.EX2 R248, R131 ;  /* 0x0000008300f87308 */ /* 0x0002e20000000800 */
[----:B------:R-:W-:Y:S01]  /*b250*/  FADD R31, R244, R31 ;  /* 0x0000001ff41f7221 */ /* 0x000fe20000000000 */
[----:B0-----:R-:W4:Y:S01]  /*b260*/  LDL.64 R128, [R1+0x280] ;  /* 0x0002800001807983 */ /* 0x001f220000100a00 */
[----:B------:R-:W-:-:S05]  /*b270*/  FADD R28, R245, R28 ;  /* 0x0000001cf51c7221 */ /* 0x000fca0000000000 */
[----:B------:R0:W3:Y:S01]  /*b280*/  MUFU.EX2 R219, R117 ;  /* 0x0000007500db7308 */ /* 0x0000e20000000800 */
[----:B------:R-:W-:Y:S01]  /*b290*/  FADD R27, R103, R27 ;  /* 0x0000001b671b7221 */ /* 0x000fe20000000000 */
[----:B-1----:R-:W4:Y:S01]  /*b2a0*/  LDL.64 R130, [R1+0x288] ;  /* 0x0002880001827983 */ /* 0x002f220000100a00 */
[----:B------:R-:W-:-:S05]  /*b2b0*/  FADD R26, R75, R26 ;  /* 0x0000001a4b1a7221 */ /* 0x000fca0000000000 */
[----:B------:R-:W1:Y:S01]  /*b2c0*/  MUFU.EX2 R76, R119 ;  /* 0x00000077004c7308 */ /* 0x000e620000000800 */
[----:B------:R-:W-:Y:S01]  /*b2d0*/  FADD R25, R83, R25 ;  /* 0x0000001953197221 */ /* 0x000fe20000000000 */
[----:B0-----:R-:W4:Y:S01]  /*b2e0*/  LDL.64 R116, [R1+0x2f8] ;  /* 0x0002f80001747983 */ /* 0x001f220000100a00 */
[----:B------:R-:W-:-:S05]  /*b2f0*/  FADD R24, R71, R24 ;  /* 0x0000001847187221 */ /* 0x000fca0000000000 */
[----:B------:R0:W1:Y:S01]  /*b300*/  MUFU.EX2 R60, R43 ;  /* 0x0000002b003c7308 */ /* 0x0000620000000800 */
[----:B------:R-:W-:Y:S02]  /*b310*/  FADD R23, R238, R23 ;  /* 0x00000017ee177221 */ /* 0x000fe40000000000 */
[----:B------:R-:W-:-:S05]  /*b320*/  FADD R30, R226, R30 ;  /* 0x0000001ee21e7221 */ /* 0x000fca0000000000 */
[----:B------:R-:W1:Y:S01]  /*b330*/  MUFU.EX2 R223, R223 ;  /* 0x000000df00df7308 */ /* 0x000e620000000800 */
[----:B------:R-:W-:Y:S01]  /*b340*/  FADD R31, R243, R31 ;  /* 0x0000001ff31f7221 */ /* 0x000fe20000000000 */
[----:B0-----:R-:W4:Y:S01]  /*b350*/  LDL.64 R42, [R1+0x388] ;  /* 0x00038800012a7983 */ /* 0x001f220000100a00 */
[----:B------:R-:W-:-:S05]  /*b360*/  FADD R28, R221, R28 ;  /* 0x0000001cdd1c7221 */ /* 0x000fca0000000000 */
[----:B------:R-:W0:Y:S01]  /*b370*/  MUFU.EX2 R218, R218 ;  /* 0x000000da00da7308 */ /* 0x000e220000000800 */
[----:B------:R-:W-:Y:S02]  /*b380*/  FADD R27, R102, R27 ;  /* 0x0000001b661b7221 */ /* 0x000fe40000000000 */
[----:B------:R-:W-:-:S05]  /*b390*/  FADD R26, R74, R26 ;  /* 0x0000001a4a1a7221 */ /* 0x000fca0000000000 */
[----:B------:R-:W0:Y:S01]  /*b3a0*/  MUFU.EX2 R63, R46 ;  /* 0x0000002e003f7308 */ /* 0x000e220000000800 */
[----:B------:R-:W-:Y:S02]  /*b3b0*/  FADD R25, R82, R25 ;  /* 0x0000001952197221 */ /* 0x000fe40000000000 */
[----:B------:R-:W-:-:S05]  /*b3c0*/  FADD R24, R70, R24 ;  /* 0x0000001846187221 */ /* 0x000fca0000000000 */
[----:B------:R-:W0:Y:S01]  /*b3d0*/  MUFU.EX2 R7, R20 ;  /* 0x0000001400077308 */ /* 0x000e220000000800 */
[----:B------:R-:W-:-:S07]  /*b3e0*/  FADD R23, R237, R23 ;  /* 0x00000017ed177221 */ /* 0x000fce0000000000 */
[----:B------:R-:W0:Y:S01]  /*b3f0*/  MUFU.EX2 R233, R22 ;  /* 0x0000001600e97308 */ /* 0x000e220000000800 */
[----:B------:R-:W-:Y:S02]  /*b400*/  FADD R30, R225, R30 ;  /* 0x0000001ee11e7221 */ /* 0x000fe40000000000 */
[----:B------:R-:W-:-:S05]  /*b410*/  FADD R31, R249, R31 ;  /* 0x0000001ff91f7221 */ /* 0x000fca0000000000 */
[----:B------:R0:W1:Y:S01]  /*b420*/  MUFU.EX2 R78, R115 ;  /* 0x00000073004e7308 */ /* 0x0000620000000800 */
[----:B------:R-:W-:Y:S02]  /*b430*/  FADD R28, R220, R28 ;  /* 0x0000001cdc1c7221 */ /* 0x000fe40000000000 */
[----:B------:R-:W-:-:S05]  /*b440*/  FADD R27, R77, R27 ;  /* 0x0000001b4d1b7221 */ /* 0x000fca0000000000 */
[----:B------:R1:W3:Y:S01]  /*b450*/  MUFU.EX2 R110, R45 ;  /* 0x0000002d006e7308 */ /* 0x0002e20000000800 */
[----:B------:R-:W-:Y:S01]  /*b460*/  FADD R26, R109, R26 ;  /* 0x0000001a6d1a7221 */ /* 0x000fe20000000000 */
[----:B0-----:R-:W4:Y:S01]  /*b470*/  LDL.64 R114, [R1+0x3d0] ;  /* 0x0003d00001727983 */ /* 0x001f220000100a00 */
[----:B------:R-:W-:-:S05]  /*b480*/  FADD R25, R61, R25 ;  /* 0x000000193d197221 */ /* 0x000fca0000000000 */
[----:B------:R0:W0:Y:S01]  /*b490*/  MUFU.EX2 R62, R47 ;  /* 0x0000002f003e7308 */ /* 0x0000220000000800 */
[----:B------:R-:W-:Y:S01]  /*b4a0*/  FADD R24, R92, R24 ;  /* 0x000000185c187221 */ /* 0x000fe20000000000 */
[----:B-1----:R-:W4:Y:S01]  /*b4b0*/  LDL.64 R44, [R1+0x3a8] ;  /* 0x0003a800012c7983 */ /* 0x002f220000100a00 */
[----:B---3--:R-:W-:-:S05]  /*b4c0*/  FADD R23, R236, R23 ;  /* 0x00000017ec177221 */ /* 0x008fca0000000000 */
[----:B------:R-:W1:Y:S01]  /*b4d0*/  MUFU.EX2 R234, R21 ;  /* 0x0000001500ea7308 */ /* 0x000e620000000800 */
[----:B------:R-:W-:Y:S01]  /*b4e0*/  FADD R30, R224, R30 ;  /* 0x0000001ee01e7221 */ /* 0x000fe20000000000 */
[----:B0-----:R-:W3:Y:S01]  /*b4f0*/  LDL.64 R46, [R1+0x3b0] ;  /* 0x0003b000012e7983 */ /* 0x001ee20000100a00 */
[----:B------:R-:W-:Y:S02]  /*b500*/  FADD R31, R248, R31 ;  /* 0x0000001ff81f7221 */ /* 0x000fe40000000000 */
[----:B------:R-:W-:Y:S02]  /*b510*/  FADD R28, R219, R28 ;  /* 0x0000001cdb1c7221 */ /* 0x000fe40000000000 */
[----:B------:R-:W-:Y:S02]  /*b520*/  FADD R27, R76, R27 ;  /* 0x0000001b4c1b7221 */ /* 0x000fe40000000000 */
[----:B------:R-:W-:Y:S02]  /*b530*/  FADD R26, R108, R26 ;  /* 0x0000001a6c1a7221 */ /* 0x000fe40000000000 */
[----:B------:R-:W-:-:S02]  /*b540*/  FADD R25, R60, R25 ;  /* 0x000000193c197221 */ /* 0x000fc40000000000 */
[----:B------:R-:W-:Y:S02]  /*b550*/  FADD R24, R247, R24 ;  /* 0x00000018f7187221 */ /* 0x000fe40000000000 */
        /* <DEDUP_REMOVED lines=15> */
[----:B-1----:R-:W-:Y:S02]  /*b650*/  FADD R24, R234, R24 ;  /* 0x00000018ea187221 */ /* 0x002fe40000000000 */
[----:B------:R-:W-:Y:S01]  /*b660*/  FADD R23, R232, R23 ;  /* 0x00000017e8177221 */ /* 0x000fe20000000000 */
[----:B------:R-:W0:Y:S04]  /*b670*/  SHFL.BFLY PT, R32, R30, 0x2, 0x1f ;  /* 0x0c401f001e207f89 */ /* 0x000e2800000e0000 */
[----:B------:R-:W1:Y:S04]  /*b680*/  SHFL.BFLY PT, R33, R31, 0x2, 0x1f ;  /* 0x0c401f001f217f89 */ /* 0x000e6800000e0000 */
[----:B------:R-:W1:Y:S04]  /*b690*/  SHFL.BFLY PT, R29, R28, 0x2, 0x1f ;  /* 0x0c401f001c1d7f89 */ /* 0x000e6800000e0000 */
[----:B------:R-:W1:Y:S04]  /*b6a0*/  SHFL.BFLY PT, R20, R27, 0x2, 0x1f ;  /* 0x0c401f001b147f89 */ /* 0x000e6800000e0000 */
[----:B------:R-:W1:Y:S04]  /*b6b0*/  SHFL.BFLY PT, R21, R26, 0x2, 0x1f ;  /* 0x0c401f001a157f89 */ /* 0x000e6800000e0000 */
[----:B------:R-:W1:Y:S04]  /*b6c0*/  SHFL.BFLY PT, R22, R25, 0x2, 0x1f ;  /* 0x0c401f0019167f89 */ /* 0x000e6800000e0000 */
[----:B------:R-:W1:Y:S04]  /*b6d0*/  SHFL.BFLY PT, R18, R24, 0x2, 0x1f ;  /* 0x0c401f0018127f89 */ /* 0x000e6800000e0000 */
[----:B------:R-:W2:Y:S01]  /*b6e0*/  SHFL.BFLY PT, R19, R23, 0x2, 0x1f ;  /* 0x0c401f0017137f89 */ /* 0x000ea200000e0000 */
[----:B0-----:R-:W-:-:S02]  /*b6f0*/  FADD R32, R30, R32 ;  /* 0x000000201e207221 */ /* 0x001fc40000000000 */
[----:B-1----:R-:W-:Y:S02]  /*b700*/  FADD R33, R31, R33 ;  /* 0x000000211f217221 */ /* 0x002fe40000000000 */
[----:B------:R-:W-:Y:S02]  /*b710*/  FADD R29, R28, R29 ;  /* 0x0000001d1c1d7221 */ /* 0x000fe40000000000 */
[----:B------:R-:W-:Y:S02]  /*b720*/  FADD R20, R27, R20 ;  /* 0x000000141b147221 */ /* 0x000fe40000000000 */
[----:B------:R-:W-:Y:S02]  /*b730*/  FADD R21, R26, R21 ;  /* 0x000000151a157221 */ /* 0x000fe40000000000 */
[----:B------:R-:W-:Y:S02]  /*b740*/  FADD R22, R25, R22 ;  /* 0x0000001619167221 */ /* 0x000fe40000000000 */
[----:B------:R-:W-:-:S02]  /*b750*/  FADD R18, R24, R18 ;  /* 0x0000001218127221 */ /* 0x000fc40000000000 */
[----:B--2---:R-:W-:Y:S01]  /*b760*/  FADD R19, R23, R19 ;  /* 0x0000001317137221 */ /* 0x004fe20000000000 */
[----:B------:R-:W-:Y:S04]  /*b770*/  SHFL.BFLY PT, R24, R33, 0x1, 0x1f ;  /* 0x0c201f0021187f89 */ /* 0x000fe800000e0000 */
[----:B------:R-:W0:Y:S04]  /*b780*/  SHFL.BFLY PT, R23, R32, 0x1, 0x1f ;  /* 0x0c201f0020177f89 */ /* 0x000e2800000e0000 */
[----:B------:R-:W1:Y:S04]  /*b790*/  SHFL.BFLY PT, R25, R29, 0x1, 0x1f ;  /* 0x0c201f001d197f89 */ /* 0x000e6800000e0000 */
[----:B------:R-:W2:Y:S04]  /*b7a0*/  SHFL.BFLY PT, R26, R20, 0x1, 0x1f ;  /* 0x0c201f00141a7f89 */ /* 0x000ea800000e0000 */
[----:B------:R-:W2:Y:S04]  /*b7b0*/  SHFL.BFLY PT, R27, R21, 0x1, 0x1f ;  /* 0x0c201f00151b7f89 */ /* 0x000ea800000e0000 */
[----:B------:R-:W2:Y:S04]  /*b7c0*/  SHFL.BFLY PT, R28, R22, 0x1, 0x1f ;  /* 0x0c201f00161c7f89 */ /* 0x000ea800000e0000 */
[----:B------:R-:W2:Y:S04]  /*b7d0*/  SHFL.BFLY PT, R30, R18, 0x1, 0x1f ;  /* 0x0c201f00121e7f89 */ /* 0x000ea800000e0000 */
[----:B------:R-:W2:Y:S01]  /*b7e0*/  SHFL.BFLY PT, R31, R19, 0x1, 0x1f ;  /* 0x0c201f00131f7f89 */ /* 0x000ea200000e0000 */
[----:B0-----:R-:W-:-:S03]  /*b7f0*/  FADD R23, R32, R23 ;  /* 0x0000001720177221 */ /* 0x001fc60000000000 */
[----:B------:R-:W-:Y:S01]  /*b800*/  BAR.SYNC.DEFER_BLOCKING 0x0 ;  /* 0x0000000000007b1d */ /* 0x000fe20000010000 */
[----:B------:R-:W-:Y:S02]  /*b810*/  FADD R24, R33, R24 ;  /* 0x0000001821187221 */ /* 0x000fe40000000000 */
[----:B-1----:R-:W-:Y:S02]  /*b820*/  FADD R25, R29, R25 ;  /* 0x000000191d197221 */ /* 0x002fe40000000000 */
[----:B--2---:R-:W-:Y:S01]  /*b830*/  FADD R26, R20, R26 ;  /* 0x0000001a141a7221 */ /* 0x004fe20000000000 */
[----:B------:R-:W2:Y:S01]  /*b840*/  LDL.64 R32, [R1+0x390] ;  /* 0x0003900001207983 */ /* 0x000ea20000100a00 */
[----:B------:R-:W-:Y:S02]  /*b850*/  FADD R27, R21, R27 ;  /* 0x0000001b151b7221 */ /* 0x000fe40000000000 */
[----:B------:R-:W-:Y:S02]  /*b860*/  FADD R28, R22, R28 ;  /* 0x0000001c161c7221 */ /* 0x000fe40000000000 */
[----:B------:R-:W-:-:S02]  /*b870*/  FADD R30, R18, R30 ;  /* 0x0000001e121e7221 */ /* 0x000fc40000000000 */
[----:B------:R-:W-:Y:S01]  /*b880*/  FADD R31, R19, R31 ;  /* 0x0000001f131f7221 */ /* 0x000fe20000000000 */
[----:B------:R-:W-:Y:S04]  /*b890*/  @!P0 STS [R3], R23 ;  /* 0x0000001703008388 */ /* 0x000fe80000000800 */
[----:B------:R-:W-:Y:S04]  /*b8a0*/  @!P0 STS [R3+0x80], R24 ;  /* 0x0000801803008388 */ /* 0x000fe80000000800 */
[----:B------:R0:W-:Y:S04]  /*b8b0*/  @!P0 STS [R3+0x100], R25 ;  /* 0x0001001903008388 */ /* 0x0001e80000000800 */
[----:B------:R-:W-:Y:S04]  /*b8c0*/  @!P0 STS [R3+0x180], R26 ;  /* 0x0001801a03008388 */ /* 0x000fe80000000800 */
[----:B------:R-:W-:Y:S04]  /*b8d0*/  @!P0 STS [R3+0x200], R27 ;  /* 0x0002001b03008388 */ /* 0x000fe80000000800 */
[----:B------:R-:W-:Y:S04]  /*b8e0*/  @!P0 STS [R3+0x280], R28 ;  /* 0x0002801c03008388 */ /* 0x000fe80000000800 */
[----:B------:R-:W-:Y:S04]  /*b8f0*/  @!P0 STS [R3+0x300], R30 ;  /* 0x0003001e03008388 */ /* 0x000fe80000000800 */
[----:B------:R1:W-:Y:S04]  /*b900*/  @!P0 STS [R3+0x380], R31 ;  /* 0x0003801f03008388 */ /* 0x0003e80000000800 */
[----:B------:R-:W-:Y:S01]  /*b910*/  BAR.SYNC.DEFER_BLOCKING 0x0 ;  /* 0x0000000000007b1d */ /* 0x000fe20000010000 */
[----:B0-----:R-:W-:-:S05]  /*b920*/  IMAD.WIDE R24, R0, 0x2, R160 ;  /* 0x0000000200187825 */ /* 0x001fca00078e02a0 */
[----:B-1----:R-:W2:Y:S01]  /*b930*/  LDL.64 R30, [R1+0x380] ;  /* 0x00038000011e7983 */ /* 0x002ea20000100a00 */
[----:B------:R-:W-:-:S03]  /*b940*/  IMAD.WIDE R22, R0, 0x2, R158 ;  /* 0x0000000200167825 */ /* 0x000fc600078e029e */
[----:B------:R-:W2:Y:S01]  /*b950*/  LDL.64 R28, [R1+0x378] ;  /* 0x00037800011c7983 */ /* 0x000ea20000100a00 */
[----:B----4-:R-:W-:-:S03]  /*b960*/  IMAD.WIDE R26, R0, 0x2, R162 ;  /* 0x00000002001a7825 */ /* 0x010fc600078e02a2 */
[----:B------:R-:W4:Y:S04]  /*b970*/  LDL.64 R158, [R1+0x238] ;  /* 0x00023800019e7983 */ /* 0x000f280000100a00 */
[----:B------:R-:W4:Y:S04]  /*b980*/  LDL.64 R160, [R1+0x1b0] ;  /* 0x0001b00001a07983 */ /* 0x000f280000100a00 */
[----:B------:R-:W4:Y:S04]  /*b990*/  LDL.64 R162, [R1+0x1a0] ;  /* 0x0001a00001a27983 */ /* 0x000f280000100a00 */
[----:B------:R-:W0:Y:S04]  /*b9a0*/  LDS R18, [R172.X4] ;  /* 0x00000000ac127984 */ /* 0x000e280000004800 */
[----:B------:R-:W1:Y:S04]  /*b9b0*/  LDS R19, [R172.X4+0x200] ;  /* 0x00020000ac137984 */ /* 0x000e680000004800 */
[----:B0-----:R-:W0:Y:S04]  /*b9c0*/  SHFL.BFLY PT, R20, R18, 0x2, 0x1f ;  /* 0x0c401f0012147f89 */ /* 0x001e2800000e0000 */
[----:B-1----:R-:W1:Y:S01]  /*b9d0*/  SHFL.BFLY PT, R21, R19, 0x2, 0x1f ;  /* 0x0c401f0013157f89 */ /* 0x002e6200000e0000 */
[----:B0-----:R-:W-:-:S02]  /*b9e0*/  FADD R20, R18, R20 ;  /* 0x0000001412147221 */ /* 0x001fc40000000000 */
[----:B-1----:R-:W-:-:S03]  /*b9f0*/  FADD R21, R19, R21 ;  /* 0x0000001513157221 */ /* 0x002fc60000000000 */
[----:B------:R-:W0:Y:S04]  /*ba00*/  SHFL.BFLY PT, R19, R20, 0x1, 0x1f ;  /* 0x0c201f0014137f89 */ /* 0x000e2800000e0000 */
[----:B------:R-:W1:Y:S01]  /*ba10*/  SHFL.BFLY PT, R18, R21, 0x1, 0x1f ;  /* 0x0c201f0015127f89 */ /* 0x000e6200000e0000 */
[----:B0-----:R-:W-:Y:S02]  /*ba20*/  FADD R20, R20, R19 ;  /* 0x0000001314147221 */ /* 0x001fe40000000000 */
[----:B-1----:R-:W-:-:S03]  /*ba30*/  FADD R21, R21, R18 ;  /* 0x0000001215157221 */ /* 0x002fc60000000000 */
[----:B------:R-:W-:Y:S04]  /*ba40*/  @!P0 STS [R172.X4], R20 ;  /* 0x00000014ac008388 */ /* 0x000fe80000004800 */
[----:B------:R0:W-:Y:S04]  /*ba50*/  @!P0 STS [R172.X4+0x200], R21 ;  /* 0x00020015ac008388 */ /* 0x0001e80000004800 */
[----:B------:R-:W-:Y:S01]  /*ba60*/  BAR.SYNC.DEFER_BLOCKING 0x0 ;  /* 0x0000000000007b1d */ /* 0x000fe20000010000 */
[----:B0-----:R-:W-:-:S05]  /*ba70*/  IMAD.WIDE R20, R0, 0x2, R156 ;  /* 0x0000000200147825 */ /* 0x001fca00078e029c */
[----:B------:R0:W4:Y:S04]  /*ba80*/  LDG.E.U16 R214, [R24.64] ;  /* 0x0000000418d67981 */ /* 0x000128000c1e1500 */
[----:B------:R1:W4:Y:S04]  /*ba90*/  LDG.E.U16 R209, [R20.64] ;  /* 0x0000000414d17981 */ /* 0x000328000c1e1500 */
[----:B------:R3:W4:Y:S01]  /*baa0*/  LDG.E.U16 R213, [R22.64] ;  /* 0x0000000416d57981 */ /* 0x000722000c1e1500 */
[----:B0-----:R-:W-:-:S03]  /*bab0*/  IMAD.WIDE R24, R0, 0x2, R146 ;  /* 0x0000000200187825 */ /* 0x001fc600078e0292 */
[----:B------:R0:W4:Y:S04]  /*bac0*/  LDG.E.U16 R215, [R26.64] ;  /* 0x000000041ad77981 */ /* 0x000128000c1e1500 */
[----:B------:R0:W4:Y:S01]  /*bad0*/  LDG.E.U16 R203, [R24.64] ;  /* 0x0000000418cb7981 */ /* 0x000122000c1e1500 */
[----:B-1----:R-:W-:-:S03]  /*bae0*/  IMAD.WIDE R20, R0, 0x2, R142 ;  /* 0x0000000200147825 */ /* 0x002fc600078e028e */
[----:B------:R-:W4:Y:S01]  /*baf0*/  LDL.64 R146, [R1+0x228] ;  /* 0x0002280001927983 */ /* 0x000f220000100a00 */
[----:B---3--:R-:W-:-:S03]  /*bb00*/  IMAD.WIDE R22, R0, 0x2, R144 ;  /* 0x0000000200167825 */ /* 0x008fc600078e0290 */
[----:B------:R1:W3:Y:S01]  /*bb10*/  LDG.E.U16 R199, [R20.64] ;  /* 0x0000000414c77981 */ /* 0x0002e2000c1e1500 */
[----:B0-----:R-:W-:-:S03]  /*bb20*/  IMAD.WIDE R24, R0, 0x2, R40 ;  /* 0x0000000200187825 */ /* 0x001fc600078e0228 */
[----:B------:R-:W3:Y:S04]  /*bb30*/  LDL.64 R40, [R1+0x370] ;  /* 0x0003700001287983 */ /* 0x000ee80000100a00 */
[----:B------:R0:W4:Y:S01]  /*bb40*/  LDG.E.U16 R201, [R22.64] ;  /* 0x0000000416c97981 */ /* 0x000122000c1e1500 */
[----:B-1----:R-:W-:-:S03]  /*bb50*/  IMAD.WIDE R20, R0, 0x2, R38 ;  /* 0x0000000200147825 */ /* 0x002fc600078e0226 */
[----:B------:R-:W4:Y:S01]  /*bb60*/  LDL.64 R38, [R1+0x360] ;  /* 0x0003600001267983 */ /* 0x000f220000100a00 */
[----:B------:R-:W-:-:S03]  /*bb70*/  IMAD.WIDE R18, R0, 0x2, R154 ;  /* 0x0000000200127825 */ /* 0x000fc600078e029a */
[----:B------:R1:W4:Y:S01]  /*bb80*/  LDG.E.U16 R189, [R24.64] ;  /* 0x0000000418bd7981 */ /* 0x000322000c1e1500 */
[----:B0-----:R-:W-:-:S03]  /*bb90*/  IMAD.WIDE R22, R0, 0x2, R112 ;  /* 0x0000000200167825 */ /* 0x001fc600078e0270 */
[----:B------:R-:W4:Y:S01]  /*bba0*/  LDL.64 R112, [R1+0x368] ;  /* 0x0003680001707983 */ /* 0x000f220000100a00 */
[----:B------:R-:W-:-:S03]  /*bbb0*/  IMAD.WIDE R26, R0, 0x2, R148 ;  /* 0x00000002001a7825 */ /* 0x000fc600078e0294 */
[----:B------:R0:W4:Y:S04]  /*bbc0*/  LDG.E.U16 R216, [R18.64] ;  /* 0x0000000412d87981 */ /* 0x000128000c1e1500 */
[----:B------:R1:W4:Y:S04]  /*bbd0*/  LDG.E.U16 R205, [R26.64] ;  /* 0x000000041acd7981 */ /* 0x000328000c1e1500 */
[----:B------:R1:W4:Y:S01]  /*bbe0*/  LDG.E.U16 R187, [R22.64] ;  /* 0x0000000416bb7981 */ /* 0x000322000c1e1500 */
[----:B0-----:R-:W-:-:S03]  /*bbf0*/  IMAD.WIDE R18, R0, 0x2, R150 ;  /* 0x0000000200127825 */ /* 0x001fc600078e0296 */
[----:B------:R2:W4:Y:S01]  /*bc00*/  LDG.E.U16 R185, [R20.64] ;  /* 0x0000000414b97981 */ /* 0x000522000c1e1500 */
[----:B-1----:R-:W-:-:S03]  /*bc10*/  IMAD.WIDE R26, R0, 0x2, R114 ;  /* 0x00000002001a7825 */ /* 0x002fc600078e0272 */
[----:B------:R0:W4:Y:S01]  /*bc20*/  LDG.E.U16 R207, [R18.64] ;  /* 0x0000000412cf7981 */ /* 0x000122000c1e1500 */
[----:B------:R-:W-:-:S03]  /*bc30*/  IMAD.WIDE R22, R0, 0x2, R34 ;  /* 0x0000000200167825 */ /* 0x000fc600078e0222 */
[----:B------:R1:W4:Y:S04]  /*bc40*/  LDG.E.U16 R195, [R26.64] ;  /* 0x000000041ac37981 */ /* 0x000328000c1e1500 */
[----:B------:R-:W4:Y:S01]  /*bc50*/  LDL.64 R34, [R1+0x340] ;  /* 0x0003400001227983 */ /* 0x000f220000100a00 */
[----:B0-----:R-:W-:-:S03]  /*bc60*/  IMAD.WIDE R18, R0, 0x2, R140 ;  /* 0x0000000200127825 */ /* 0x001fc600078e028c */
[----:B------:R3:W4:Y:S01]  /*bc70*/  LDG.E.U16 R177, [R22.64] ;  /* 0x0000000416b17981 */ /* 0x000722000c1e1500 */
[----:B-1----:R-:W-:-:S03]  /*bc80*/  IMAD.WIDE R26, R0, 0x2, R44 ;  /* 0x00000002001a7825 */ /* 0x002fc600078e022c */
[----:B------:R-:W4:Y:S01]  /*bc90*/  LDL.64 R44, [R1+0x350] ;  /* 0x00035000012c7983 */ /* 0x000f220000100a00 */
[----:B------:R-:W-:-:S03]  /*bca0*/  IMAD.WIDE R24, R0, 0x2, R36 ;  /* 0x0000000200187825 */ /* 0x000fc600078e0224 */
[----:B------:R0:W4:Y:S04]  /*bcb0*/  LDG.E.U16 R197, [R18.64] ;  /* 0x0000000412c57981 */ /* 0x000128000c1e1500 */
[----:B------:R1:W4:Y:S04]  /*bcc0*/  LDG.E.U16 R181, [R26.64] ;  /* 0x000000041ab57981 */ /* 0x000328000c1e1500 */
[----:B------:R1:W4:Y:S01]  /*bcd0*/  LDG.E.U16 R179, [R24.64] ;  /* 0x0000000418b37981 */ /* 0x000322000c1e1500 */
[----:B0-----:R-:W-:-:S03]  /*bce0*/  IMAD.WIDE R18, R0, 0x2, R46 ;  /* 0x0000000200127825 */ /* 0x001fc600078e022e */
[----:B------:R-:W4:Y:S01]  /*bcf0*/  LDL.64 R46, [R1+0x358] ;  /* 0x00035800012e7983 */ /* 0x000f220000100a00 */
[----:B--2---:R-:W-:-:S03]  /*bd00*/  IMAD.WIDE R20, R0, 0x2, R32 ;  /* 0x0000000200147825 */ /* 0x004fc600078e0220 */
[----:B------:R0:W2:Y:S04]  /*bd10*/  LDG.E.U16 R183, [R18.64] ;  /* 0x0000000412b77981 */ /* 0x0000a8000c1e1500 */
[----:B------:R4:W2:Y:S04]  /*bd20*/  LDG.E.U16 R173, [R20.64] ;  /* 0x0000000414ad7981 */ /* 0x0008a8000c1e1500 */
[----:B------:R-:W2:Y:S01]  /*bd30*/  LDL.64 R36, [R1+0x348] ;  /* 0x0003480001247983 */ /* 0x000ea20000100a00 */
[----:B0-----:R-:W-:-:S03]  /*bd40*/  IMAD.WIDE R18, R0, 0x2, R42 ;  /* 0x0000000200127825 */ /* 0x001fc600078e022a */
[----:B------:R-:W2:Y:S04]  /*bd50*/  LDL.64 R42, [R1+0x320] ;  /* 0x00032000012a7983 */ /* 0x000ea80000100a00 */
[----:B------:R-:W2:Y:S04]  /*bd60*/  LDL.64 R32, [R1+0x338] ;  /* 0x0003380001207983 */ /* 0x000ea80000100a00 */
[----:B------:R0:W2:Y:S04]  /*bd70*/  LDG.E.U16 R171, [R18.64] ;  /* 0x0000000412ab7981 */ /* 0x0000a8000c1e1500 */
[----:B------:R-:W2:Y:S04]  /*bd80*/  LDL.64 R114, [R1+0x2d8] ;  /* 0x0002d80001727983 */ /* 0x000ea80000100a00 */
[----:B------:R-:W2:Y:S01]  /*bd90*/  LDL.64 R148, [R1+0x230] ;  /* 0x0002300001947983 */ /* 0x000ea20000100a00 */
[----:B------:R-:W-:-:S03]  /*bda0*/  FADD R240, -R10, R2 ;  /* 0x000000020af07221 */ /* 0x000fc60000000100 */
[----:B------:R-:W0:Y:S01]  /*bdb0*/  LDS R242, [R241.X4] ;  /* 0x00000000f1f27984 */ /* 0x000e220000004800 */
[----:B-1----:R-:W-:-:S03]  /*bdc0*/  IMAD.WIDE R26, R0, 0x2, R30 ;  /* 0x00000002001a7825 */ /* 0x002fc600078e021e */
[----:B------:R-:W1:Y:S04]  /*bdd0*/  LDS R241, [R241.X4+0x80] ;  /* 0x00008000f1f17984 */ /* 0x000e680000004800 */
[----:B------:R-:W2:Y:S01]  /*bde0*/  LDL.64 R30, [R1+0x330] ;  /* 0x00033000011e7983 */ /* 0x000ea20000100a00 */
[----:B------:R-:W-:-:S03]  /*bdf0*/  IMAD.WIDE R24, R0, 0x2, R28 ;  /* 0x0000000200187825 */ /* 0x000fc600078e021c */
[----:B------:R-:W2:Y:S04]  /*be00*/  LDL.64 R28, [R1+0x328] ;  /* 0x00032800011c7983 */ /* 0x000ea80000100a00 */
[----:B------:R0:W2:Y:S04]  /*be10*/  LDG.E.U16 R169, [R26.64] ;  /* 0x000000041aa97981 */ /* 0x0000a8000c1e1500 */
[----:B------:R0:W2:Y:S01]  /*be20*/  LDG.E.U16 R167, [R24.64] ;  /* 0x0000000418a77981 */ /* 0x0000a2000c1e1500 */
[----:B---3--:R-:W-:-:S03]  /*be30*/  IMAD.WIDE R22, R0, 0x2, R40 ;  /* 0x0000000200167825 */ /* 0x008fc600078e0228 */
[----:B------:R-:W3:Y:S04]  /*be40*/  LDL.64 R40, [R1+0x318] ;  /* 0x0003180001287983 */ /* 0x000ee80000100a00 */
[----:B0-----:R0:W3:Y:S01]  /*be50*/  LDG.E.U16 R27, [R22.64] ;  /* 0x00000004161b7981 */ /* 0x0010e2000c1e1500 */
[----:B----4-:R-:W-:-:S03]  /*be60*/  IMAD.WIDE R20, R0, 0x2, R38 ;  /* 0x0000000200147825 */ /* 0x010fc600078e0226 */
[----:B------:R-:W4:Y:S04]  /*be70*/  LDL.64 R38, [R1+0x300] ;  /* 0x0003000001267983 */ /* 0x000f280000100a00 */
[----:B------:R0:W4:Y:S01]  /*be80*/  LDG.E.U16 R145, [R20.64] ;  /* 0x0000000414917981 */ /* 0x000122000c1e1500 */
[----:B------:R-:W-:-:S03]  /*be90*/  IMAD.WIDE R18, R0, 0x2, R112 ;  /* 0x0000000200127825 */ /* 0x000fc600078e0270 */
[----:B------:R-:W4:Y:S04]  /*bea0*/  LDL.64 R112, [R1+0x2d0] ;  /* 0x0002d00001707983 */ /* 0x000f280000100a00 */
[----:B------:R0:W4:Y:S02]  /*beb0*/  LDG.E.U16 R18, [R18.64] ;  /* 0x0000000412127981 */ /* 0x000124000c1e1500 */
[C---:B0-----:R-:W-:Y:S02]  /*bec0*/  IMAD.WIDE R20, R0.reuse, 0x2, R34 ;  /* 0x0000000200147825 */ /* 0x041fe400078e0222 */
[----:B------:R-:W4:Y:S02]  /*bed0*/  LDL.64 R34, [R1+0x2e8] ;  /* 0x0002e80001227983 */ /* 0x000f240000100a00 */
[----:B------:R-:W-:-:S02]  /*bee0*/  IMAD.WIDE R22, R0, 0x2, R44 ;  /* 0x0000000200167825 */ /* 0x000fc400078e022c */
[----:B------:R0:W4:Y:S04]  /*bef0*/  LDG.E.U16 R45, [R20.64] ;  /* 0x00000004142d7981 */ /* 0x000128000c1e1500 */
[----:B------:R3:W4:Y:S01]  /*bf00*/  LDG.E.U16 R127, [R22.64] ;  /* 0x00000004167f7981 */ /* 0x000722000c1e1500 */
[----:B------:R-:W-:-:S03]  /*bf10*/  IMAD.WIDE R136, R0, 0x2, R46 ;  /* 0x0000000200887825 */ /* 0x000fc600078e022e */
[----:B------:R-:W4:Y:S01]  /*bf20*/  LDL.64 R46, [R1+0x2f0] ;  /* 0x0002f000012e7983 */ /* 0x000f220000100a00 */
[----:B0-----:R-:W-:-:S03]  /*bf30*/  IMAD.WIDE R20, R0, 0x2, R122 ;  /* 0x0000000200147825 */ /* 0x001fc600078e027a */
[----:B------:R-:W4:Y:S04]  /*bf40*/  LDL.64 R122, [R1+0x2b0] ;  /* 0x0002b000017a7983 */ /* 0x000f280000100a00 */
[----:B------:R0:W4:Y:S01]  /*bf50*/  LDG.E.U16 R126, [R20.64] ;  /* 0x00000004147e7981 */ /* 0x000122000c1e1500 */
[----:B--2---:R-:W-:-:S03]  /*bf60*/  IMAD.WIDE R118, R0, 0x2, R36 ;  /* 0x0000000200767825 */ /* 0x004fc600078e0224 */
[----:B------:R2:W2:Y:S01]  /*bf70*/  LDG.E.U16 R136, [R136.64] ;  /* 0x0000000488887981 */ /* 0x0004a2000c1e1500 */
[----:B------:R-:W-:-:S03]  /*bf80*/  IMAD.WIDE R24, R0, 0x2, R42 ;  /* 0x0000000200187825 */ /* 0x000fc600078e022a */
[----:B------:R-:W2:Y:S01]  /*bf90*/  LDL.64 R42, [R1+0x2c8] ;  /* 0x0002c800012a7983 */ /* 0x000ea20000100a00 */
[----:B------:R-:W-:-:S03]  /*bfa0*/  IMAD.WIDE R36, R0, 0x2, R32 ;  /* 0x0000000200247825 */ /* 0x000fc600078e0220 */
[----:B------:R-:W2:Y:S04]  /*bfb0*/  LDL.64 R32, [R1+0x2e0] ;  /* 0x0002e00001207983 */ /* 0x000ea80000100a00 */
[----:B------:R0:W2:Y:S04]  /*bfc0*/  LDG.E.U16 R144, [R24.64] ;  /* 0x0000000418907981 */ /* 0x0000a8000c1e1500 */
[----:B------:R0:W2:Y:S04]  /*bfd0*/  LDG.E.U16 R118, [R118.64] ;  /* 0x0000000476767981 */ /* 0x0000a8000c1e1500 */
[----:B------:R0:W2:Y:S01]  /*bfe0*/  LDG.E.U16 R36, [R36.64] ;  /* 0x0000000424247981 */ /* 0x0000a2000c1e1500 */
[----:B------:R-:W-:-:S04]  /*bff0*/  IMAD.WIDE R30, R0, 0x2, R30 ;  /* 0x00000002001e7825 */ /* 0x000fc800078e021e */
[C---:B------:R-:W-:Y:S01]  /*c000*/  IMAD.WIDE R28, R0.reuse, 0x2, R28 ;  /* 0x00000002001c7825 */ /* 0x040fe200078e021c */
[----:B------:R0:W2:Y:S04]  /*c010*/  LDG.E.U16 R26, [R30.64] ;  /* 0x000000041e1a7981 */ /* 0x0000a8000c1e1500 */
[----:B------:R4:W2:Y:S01]  /*c020*/  LDG.E.U16 R157, [R28.64] ;  /* 0x000000041c9d7981 */ /* 0x0008a2000c1e1500 */
[----:B0-----:R-:W-:-:S03]  /*c030*/  IMAD.WIDE R30, R0, 0x2, R120 ;  /* 0x00000002001e7825 */ /* 0x001fc600078e0278 */
[----:B------:R-:W2:Y:S01]  /*c040*/  LDL.64 R120, [R1+0x298] ;  /* 0x0002980001787983 */ /* 0x000ea20000100a00 */
[----:B---3--:R-:W-:-:S03]  /*c050*/  IMAD.WIDE R22, R0, 0x2, R40 ;  /* 0x0000000200167825 */ /* 0x008fc600078e0228 */
[----:B------:R-:W3:Y:S01]  /*c060*/  LDL.64 R40, [R1+0x2c0] ;  /* 0x0002c00001287983 */ /* 0x000ee20000100a00 */
[----:B------:R-:W-:-:S03]  /*c070*/  IMAD.WIDE R24, R0, 0x2, R116 ;  /* 0x0000000200187825 */ /* 0x000fc600078e0274 */
[----:B------:R0:W3:Y:S01]  /*c080*/  LDG.E.U16 R135, [R22.64] ;  /* 0x0000000416877981 */ /* 0x0000e2000c1e1500 */
[----:B----4-:R-:W-:-:S03]  /*c090*/  IMAD.WIDE R28, R0, 0x2, R38 ;  /* 0x00000002001c7825 */ /* 0x010fc600078e0226 */
[----:B------:R-:W4:Y:S04]  /*c0a0*/  LDL.64 R38, [R1+0x2b8] ;  /* 0x0002b80001267983 */ /* 0x000f280000100a00 */
[----:B------:R0:W4:Y:S04]  /*c0b0*/  LDG.E.U16 R44, [R28.64] ;  /* 0x000000041c2c7981 */ /* 0x000128000c1e1500 */
[----:B------:R1:W4:Y:S01]  /*c0c0*/  LDG.E.U16 R117, [R30.64] ;  /* 0x000000041e757981 */ /* 0x000322000c1e1500 */
[----:B0-----:R-:W-:-:S03]  /*c0d0*/  IMAD.WIDE R28, R0, 0x2, R112 ;  /* 0x00000002001c7825 */ /* 0x001fc600078e0270 */
[----:B------:R-:W4:Y:S01]  /*c0e0*/  LDL.64 R112, [R1+0x278] ;  /* 0x0002780001707983 */ /* 0x000f220000100a00 */
[----:B-1----:R-:W-:-:S03]  /*c0f0*/  IMAD.WIDE R30, R0, 0x2, R114 ;  /* 0x00000002001e7825 */ /* 0x002fc600078e0272 */
[----:B------:R-:W4:Y:S04]  /*c100*/  LDL.64 R114, [R1+0x270] ;  /* 0x0002700001727983 */ /* 0x000f280000100a00 */
[----:B------:R0:W4:Y:S04]  /*c110*/  LDG.E.U16 R134, [R30.64] ;  /* 0x000000041e867981 */ /* 0x000128000c1e1500 */
[----:B------:R1:W4:Y:S01]  /*c120*/  LDG.E.U16 R125, [R28.64] ;  /* 0x000000041c7d7981 */ /* 0x000322000c1e1500 */
[----:B------:R-:W-:-:S03]  /*c130*/  IMAD.WIDE R20, R0, 0x2, R34 ;  /* 0x0000000200147825 */ /* 0x000fc600078e0222 */
[----:B------:R0:W4:Y:S04]  /*c140*/  LDG.E.U16 R35, [R24.64] ;  /* 0x0000000418237981 */ /* 0x000128000c1e1500 */
[----:B------:R3:W4:Y:S01]  /*c150*/  LDG.E.U16 R156, [R20.64] ;  /* 0x00000004149c7981 */ /* 0x000722000c1e1500 */
[----:B------:R-:W-:-:S03]  /*c160*/  IMAD.WIDE R22, R0, 0x2, R46 ;  /* 0x0000000200167825 */ /* 0x000fc600078e022e */
[----:B------:R-:W4:Y:S04]  /*c170*/  LDL.64 R46, [R1+0x290] ;  /* 0x00029000012e7983 */ /* 0x000f280000100a00 */
[----:B0-----:R0:W4:Y:S01]  /*c180*/  LDG.E.U16 R25, [R22.64] ;  /* 0x0000000416197981 */ /* 0x001122000c1e1500 */
[----:B------:R-:W-:-:S03]  /*c190*/  IMAD.WIDE R30, R0, 0x2, R122 ;  /* 0x00000002001e7825 */ /* 0x000fc600078e027a */
[----:B------:R-:W4:Y:S01]  /*c1a0*/  LDL.64 R122, [R1+0x258] ;  /* 0x00025800017a7983 */ /* 0x000f220000100a00 */
[----:B--2---:R-:W-:-:S03]  /*c1b0*/  IMAD.WIDE R32, R0, 0x2, R32 ;  /* 0x0000000200207825 */ /* 0x004fc600078e0220 */
[----:B------:R2:W4:Y:S01]  /*c1c0*/  LDG.E.U16 R24, [R30.64] ;  /* 0x000000041e187981 */ /* 0x000522000c1e1500 */
[----:B0-----:R-:W-:-:S03]  /*c1d0*/  IMAD.WIDE R22, R0, 0x2, R42 ;  /* 0x0000000200167825 */ /* 0x001fc600078e022a */
[----:B------:R4:W4:Y:S04]  /*c1e0*/  LDG.E.U16 R143, [R32.64] ;  /* 0x00000004208f7981 */ /* 0x000928000c1e1500 */
[----:B------:R0:W4:Y:S02]  /*c1f0*/  LDG.E.U16 R116, [R22.64] ;  /* 0x0000000416747981 */ /* 0x000124000c1e1500 */
[----:B0-----:R-:W-:-:S05]  /*c200*/  IMAD.WIDE R22, R0, 0x2, R132 ;  /* 0x0000000200167825 */ /* 0x001fca00078e0284 */
[----:B------:R0:W4:Y:S01]  /*c210*/  LDG.E.U16 R142, [R22.64] ;  /* 0x00000004168e7981 */ /* 0x000122000c1e1500 */
[----:B---3--:R-:W-:-:S03]  /*c220*/  IMAD.WIDE R20, R0, 0x2, R40 ;  /* 0x0000000200147825 */ /* 0x008fc600078e0228 */
[----:B------:R-:W3:Y:S04]  /*c230*/  LDL.64 R40, [R1+0x268] ;  /* 0x0002680001287983 */ /* 0x000ee80000100a00 */
[----:B------:R0:W3:Y:S02]  /*c240*/  LDG.E.U16 R43, [R20.64] ;  /* 0x00000004142b7981 */ /* 0x0000e4000c1e1500 */
[C---:B0-----:R-:W-:Y:S02]  /*c250*/  IMAD.WIDE R20, R0.reuse, 0x2, R120 ;  /* 0x0000000200147825 */ /* 0x041fe400078e0278 */
[----:B------:R-:W3:Y:S02]  /*c260*/  LDL.64 R120, [R1+0x250] ;  /* 0x0002500001787983 */ /* 0x000ee40000100a00 */
[----:B----4-:R-:W-:-:S02]  /*c270*/  IMAD.WIDE R32, R0, 0x2, R38 ;  /* 0x0000000200207825 */ /* 0x010fc400078e0226 */
[----:B------:R-:W2:Y:S02]  /*c280*/  LDL.64 R38, [R1+0x260] ;  /* 0x0002600001267983 */ /* 0x000ea40000100a00 */
[C---:B------:R-:W-:Y:S02]  /*c290*/  IMAD.WIDE R22, R0.reuse, 0x2, R112 ;  /* 0x0000000200167825 */ /* 0x040fe400078e0270 */
[----:B------:R-:W2:Y:S02]  /*c2a0*/  LDL.64 R112, [R1+0x240] ;  /* 0x0002400001707983 */ /* 0x000ea40000100a00 */
[C---:B-1----:R-:W-:Y:S02]  /*c2b0*/  IMAD.WIDE R28, R0.reuse, 0x2, R138 ;  /* 0x00000002001c7825 */ /* 0x042fe400078e028a */
[----:B------:R0:W2:Y:S04]  /*c2c0*/  LDG.E.U16 R34, [R32.64] ;  /* 0x0000000420227981 */ /* 0x0000a8000c1e1500 */
[----:B------:R1:W2:Y:S02]  /*c2d0*/  LDG.E.U16 R151, [R28.64] ;  /* 0x000000041c977981 */ /* 0x0002a4000c1e1500 */
[----:B--2---:R-:W-:-:S02]  /*c2e0*/  IMAD.WIDE R30, R0, 0x2, R130 ;  /* 0x00000002001e7825 */ /* 0x004fc400078e0282 */
[----:B------:R2:W2:Y:S04]  /*c2f0*/  LDG.E.U16 R133, [R20.64] ;  /* 0x0000000414857981 */ /* 0x0004a8000c1e1500 */
[----:B------:R-:W2:Y:S01]  /*c300*/  LDL.64 R130, [R1+0x210] ;  /* 0x0002100001827983 */ /* 0x000ea20000100a00 */
[----:B-1----:R-:W-:-:S03]  /*c310*/  IMAD.WIDE R28, R0, 0x2, R128 ;  /* 0x00000002001c7825 */ /* 0x002fc600078e0280 */
[----:B------:R-:W2:Y:S04]  /*c320*/  LDL.64 R138, [R1+0x220] ;  /* 0x00022000018a7983 */ /* 0x000ea80000100a00 */
[----:B------:R1:W2:Y:S02]  /*c330*/  LDG.E.U16 R42, [R28.64] ;  /* 0x000000041c2a7981 */ /* 0x0002a4000c1e1500 */
[C---:B--2---:R-:W-:Y:S02]  /*c340*/  IMAD.WIDE R20, R0.reuse, 0x2, R114 ;  /* 0x0000000200147825 */ /* 0x044fe400078e0272 */
[----:B------:R2:W2:Y:S04]  /*c350*/  LDG.E.U16 R115, [R30.64] ;  /* 0x000000041e737981 */ /* 0x0004a8000c1e1500 */
[----:B------:R-:W2:Y:S01]  /*c360*/  LDL.64 R128, [R1+0x208] ;  /* 0x0002080001807983 */ /* 0x000ea20000100a00 */
[----:B0-----:R-:W-:-:S03]  /*c370*/  IMAD.WIDE R32, R0, 0x2, R46 ;  /* 0x0000000200207825 */ /* 0x001fc600078e022e */
[----:B------:R-:W2:Y:S04]  /*c380*/  LDL.64 R46, [R1+0x248] ;  /* 0x00024800012e7983 */ /* 0x000ea80000100a00 */
[----:B------:R0:W2:Y:S02]  /*c390*/  LDG.E.U16 R124, [R32.64] ;  /* 0x00000004207c7981 */ /* 0x0000a4000c1e1500 */
[----:B--2---:R-:W-:-:S05]  /*c3a0*/  IMAD.WIDE R30, R0, 0x2, R122 ;  /* 0x00000002001e7825 */ /* 0x004fca00078e027a */
[----:B------:R2:W2:Y:S04]  /*c3b0*/  LDG.E.U16 R132, [R30.64] ;  /* 0x000000041e847981 */ /* 0x0004a8000c1e1500 */
[----:B0-----:R0:W2:Y:S04]  /*c3c0*/  LDG.E.U16 R33, [R22.64] ;  /* 0x0000000416217981 */ /* 0x0010a8000c1e1500 */
[----:B0-----:R0:W2:Y:S01]  /*c3d0*/  LDG.E.U16 R23, [R20.64] ;  /* 0x0000000414177981 */ /* 0x0010a2000c1e1500 */
[----:B---3--:R-:W-:-:S05]  /*c3e0*/  IMAD.WIDE R40, R0, 0x2, R40 ;  /* 0x0000000200287825 */ /* 0x008fca00078e0228 */
[----:B------:R3:W4:Y:S01]  /*c3f0*/  LDG.E.U16 R150, [R40.64] ;  /* 0x0000000428967981 */ /* 0x000722000c1e1500 */
[----:B-1----:R-:W-:-:S03]  /*c400*/  IMAD.WIDE R28, R0, 0x2, R120 ;  /* 0x00000002001c7825 */ /* 0x002fc600078e0278 */
[----:B------:R-:W4:Y:S04]  /*c410*/  LDL.64 R120, [R1+0x200] ;  /* 0x0002000001787983 */ /* 0x000f280000100a00 */
[----:B------:R1:W4:Y:S01]  /*c420*/  LDG.E.U16 R123, [R28.64] ;  /* 0x000000041c7b7981 */ /* 0x000322000c1e1500 */
[----:B--2---:R-:W-:-:S04]  /*c430*/  IMAD.WIDE R38, R0, 0x2, R38 ;  /* 0x0000000200267825 */ /* 0x004fc800078e0226 */
[C---:B---3--:R-:W-:Y:S01]  /*c440*/  IMAD.WIDE R40, R0.reuse, 0x2, R112 ;  /* 0x0000000200287825 */ /* 0x048fe200078e0270 */
[----:B------:R2:W3:Y:S03]  /*c450*/  LDG.E.U16 R141, [R38.64] ;  /* 0x00000004268d7981 */ /* 0x0004e6000c1e1500 */
[C---:B-1----:R-:W-:Y:S01]  /*c460*/  IMAD.WIDE R28, R0.reuse, 0x2, R146 ;  /* 0x00000002001c7825 */ /* 0x042fe200078e0292 */
[----:B------:R-:W3:Y:S04]  /*c470*/  LDL.64 R112, [R1+0x1f8] ;  /* 0x0001f80001707983 */ /* 0x000ee80000100a00 */
[----:B------:R-:W3:Y:S01]  /*c480*/  LDL.64 R146, [R1+0x1e8] ;  /* 0x0001e80001927983 */ /* 0x000ee20000100a00 */
[----:B--2---:R-:W-:-:S03]  /*c490*/  IMAD.WIDE R38, R0, 0x2, R158 ;  /* 0x0000000200267825 */ /* 0x004fc600078e029e */
[----:B------:R-:W2:Y:S04]  /*c4a0*/  LDL.64 R158, [R1+0x1f0] ;  /* 0x0001f000019e7983 */ /* 0x000ea80000100a00 */
[----:B------:R1:W2:Y:S01]  /*c4b0*/  LDG.E.U16 R32, [R38.64] ;  /* 0x0000000426207981 */ /* 0x0002a2000c1e1500 */
[----:B------:R-:W-:-:S03]  /*c4c0*/  IMAD.WIDE R30, R0, 0x2, R148 ;  /* 0x00000002001e7825 */ /* 0x000fc600078e0294 */
[----:B------:R4:W2:Y:S04]  /*c4d0*/  LDG.E.U16 R149, [R28.64] ;  /* 0x000000041c957981 */ /* 0x0008a8000c1e1500 */
[----:B------:R0:W2:Y:S01]  /*c4e0*/  LDG.E.U16 R22, [R30.64] ;  /* 0x000000041e167981 */ /* 0x0000a2000c1e1500 */
[----:B-1----:R-:W-:-:S03]  /*c4f0*/  IMAD.WIDE R38, R0, 0x2, R130 ;  /* 0x0000000200267825 */ /* 0x002fc600078e0282 */
[----:B------:R1:W2:Y:S04]  /*c500*/  LDG.E.U16 R41, [R40.64] ;  /* 0x0000000428297981 */ /* 0x0002a8000c1e1500 */
[----:B------:R3:W2:Y:S01]  /*c510*/  LDG.E.U16 R122, [R38.64] ;  /* 0x00000004267a7981 */ /* 0x0006a2000c1e1500 */
[----:B0-----:R-:W-:-:S03]  /*c520*/  IMAD.WIDE R20, R0, 0x2, R46 ;  /* 0x0000000200147825 */ /* 0x001fc600078e022e */
[----:B------:R-:W2:Y:S04]  /*c530*/  LDL.64 R46, [R1+0x218] ;  /* 0x00021800012e7983 */ /* 0x000ea80000100a00 */
[----:B------:R0:W2:Y:S01]  /*c540*/  LDG.E.U16 R114, [R20.64] ;  /* 0x0000000414727981 */ /* 0x0000a2000c1e1500 */
[----:B------:R-:W-:-:S03]  /*c550*/  IMAD.WIDE R30, R0, 0x2, R128 ;  /* 0x00000002001e7825 */ /* 0x000fc600078e0280 */
[----:B------:R-:W2:Y:S01]  /*c560*/  LDL.64 R128, [R1+0x1d8] ;  /* 0x0001d80001807983 */ /* 0x000ea20000100a00 */
[----:B0-----:R-:W-:-:S03]  /*c570*/  IMAD.WIDE R20, R0, 0x2, R138 ;  /* 0x0000000200147825 */ /* 0x001fc600078e028a */
[----:B------:R-:W2:Y:S04]  /*c580*/  LDL.64 R138, [R1+0x1e0] ;  /* 0x0001e000018a7983 */ /* 0x000ea80000100a00 */
[----:B------:R0:W2:Y:S01]  /*c590*/  LDG.E.U16 R140, [R20.64] ;  /* 0x00000004148c7981 */ /* 0x0000a2000c1e1500 */
[----:B----4-:R-:W-:-:S03]  /*c5a0*/  IMAD.WIDE R28, R0, 0x2, R120 ;  /* 0x00000002001c7825 */ /* 0x010fc600078e0278 */
[----:B------:R-:W4:Y:S04]  /*c5b0*/  LDL.64 R120, [R1+0x1c8] ;  /* 0x0001c80001787983 */ /* 0x000f280000100a00 */
[----:B-1----:R1:W4:Y:S01]  /*c5c0*/  LDG.E.U16 R40, [R28.64] ;  /* 0x000000041c287981 */ /* 0x002322000c1e1500 */
[----:B---3--:R-:W-:-:S03]  /*c5d0*/  IMAD.WIDE R38, R0, 0x2, R146 ;  /* 0x0000000200267825 */ /* 0x008fc600078e0292 */
[----:B------:R-:W3:Y:S01]  /*c5e0*/  LDL.64 R146, [R1+0x198] ;  /* 0x0001980001927983 */ /* 0x000ee20000100a00 */
[----:B0-----:R-:W-:-:S03]  /*c5f0*/  IMAD.WIDE R20, R0, 0x2, R112 ;  /* 0x0000000200147825 */ /* 0x001fc600078e0270 */
[----:B------:R0:W3:Y:S04]  /*c600*/  LDG.E.U16 R148, [R38.64] ;  /* 0x0000000426947981 */ /* 0x0000e8000c1e1500 */
[----:B------:R1:W3:Y:S04]  /*c610*/  LDG.E.U16 R113, [R30.64] ;  /* 0x000000041e717981 */ /* 0x0002e8000c1e1500 */
[----:B0-----:R-:W3:Y:S04]  /*c620*/  LDL.64 R38, [R1+0x1d0] ;  /* 0x0001d00001267983 */ /* 0x001ee80000100a00 */
[----:B-1----:R2:W3:Y:S02]  /*c630*/  LDG.E.U16 R31, [R20.64] ;  /* 0x00000004141f7981 */ /* 0x0024e4000c1e1500 */
[----:B--2---:R-:W-:-:S02]  /*c640*/  IMAD.WIDE R20, R0, 0x2, R158 ;  /* 0x0000000200147825 */ /* 0x004fc400078e029e */
[----:B------:R-:W3:Y:S02]  /*c650*/  LDL.64 R158, [R1+0x1c0] ;  /* 0x0001c000019e7983 */ /* 0x000ee40000100a00 */
[C---:B------:R-:W-:Y:S02]  /*c660*/  IMAD.WIDE R46, R0.reuse, 0x2, R46 ;  /* 0x00000002002e7825 */ /* 0x040fe400078e022e */
[----:B------:R0:W3:Y:S04]  /*c670*/  LDG.E.U16 R21, [R20.64] ;  /* 0x0000000414157981 */ /* 0x0000e8000c1e1500 */
[----:B------:R1:W3:Y:S01]  /*c680*/  LDG.E.U16 R131, [R46.64] ;  /* 0x000000042e837981 */ /* 0x0002e2000c1e1500 */
[----:B------:R-:W-:-:S04]  /*c690*/  IMAD.WIDE R28, R0, 0x2, R138 ;  /* 0x00000002001c7825 */ /* 0x000fc800078e028a */
[C---:B-1----:R-:W-:Y:S01]  /*c6a0*/  IMAD.WIDE R46, R0.reuse, 0x2, R128 ;  /* 0x00000002002e7825 */ /* 0x042fe200078e0280 */
[----:B------:R4:W3:Y:S04]  /*c6b0*/  LDG.E.U16 R139, [R28.64] ;  /* 0x000000041c8b7981 */ /* 0x0008e8000c1e1500 */
[----:B------:R-:W3:Y:S04]  /*c6c0*/  LDL.64 R128, [R1+0x1a8] ;  /* 0x0001a80001807983 */ /* 0x000ee80000100a00 */
[----:B------:R1:W3:Y:S01]  /*c6d0*/  LDG.E.U16 R130, [R46.64] ;  /* 0x000000042e827981 */ /* 0x0002e2000c1e1500 */
[----:B----4-:R-:W-:-:S05]  /*c6e0*/  IMAD.WIDE R28, R0, 0x2, R120 ;  /* 0x00000002001c7825 */ /* 0x010fca00078e0278 */
[----:B------:R4:W2:Y:S02]  /*c6f0*/  LDG.E.U16 R112, [R28.64] ;  /* 0x000000041c707981 */ /* 0x0008a4000c1e1500 */
[C---:B----4-:R-:W-:Y:S02]  /*c700*/  IMAD.WIDE R28, R0.reuse, 0x2, R160 ;  /* 0x00000002001c7825 */ /* 0x050fe400078e02a0 */
[----:B------:R-:W4:Y:S04]  /*c710*/  LDL.64 R160, [R1+0x170] ;  /* 0x0001700001a07983 */ /* 0x000f280000100a00 */
[----:B0-----:R0:W2:Y:S01]  /*c720*/  LDG.E.U16 R20, [R28.64] ;  /* 0x000000041c147981 */ /* 0x0010a2000c1e1500 */
[----:B---3--:R-:W-:-:S05]  /*c730*/  IMAD.WIDE R38, R0, 0x2, R38 ;  /* 0x0000000200267825 */ /* 0x008fca00078e0226 */
[----:B------:R3:W2:Y:S02]  /*c740*/  LDG.E.U16 R121, [R38.64] ;  /* 0x0000000426797981 */ /* 0x0006a4000c1e1500 */
[C---:B---3--:R-:W-:Y:S02]  /*c750*/  IMAD.WIDE R38, R0.reuse, 0x2, R158 ;  /* 0x0000000200267825 */ /* 0x048fe400078e029e */
[----:B------:R-:W3:Y:S02]  /*c760*/  LDL.64 R158, [R1+0x190] ;  /* 0x00019000019e7983 */ /* 0x000ee40000100a00 */
[C---:B0-----:R-:W-:Y:S02]  /*c770*/  IMAD.WIDE R28, R0.reuse, 0x2, R146 ;  /* 0x00000002001c7825 */ /* 0x041fe400078e0292 */
[----:B------:R0:W2:Y:S02]  /*c780*/  LDG.E.U16 R39, [R38.64] ;  /* 0x0000000426277981 */ /* 0x0000a4000c1e1500 */
[----:B-1----:R-:W-:-:S02]  /*c790*/  IMAD.WIDE R46, R0, 0x2, R164 ;  /* 0x00000002002e7825 */ /* 0x002fc400078e02a4 */
[----:B------:R-:W2:Y:S04]  /*c7a0*/  LDL.64 R164, [R1+0x168] ;  /* 0x0001680001a47983 */ /* 0x000ea80000100a00 */
[----:B------:R1:W2:Y:S01]  /*c7b0*/  LDG.E.U16 R30, [R46.64] ;  /* 0x000000042e1e7981 */ /* 0x0002a2000c1e1500 */
[----:B------:R-:W-:-:S05]  /*c7c0*/  IMAD.WIDE R128, R0, 0x2, R128 ;  /* 0x0000000200807825 */ /* 0x000fca00078e0280 */
[----:B------:R0:W2:Y:S04]  /*c7d0*/  LDG.E.U16 R147, [R128.64] ;  /* 0x0000000480937981 */ /* 0x0000a8000c1e1500 */
[----:B0-----:R0:W2:Y:S04]  /*c7e0*/  LDG.E.U16 R129, [R28.64] ;  /* 0x000000041c817981 */ /* 0x0010a8000c1e1500 */
[----:B0-----:R-:W2:Y:S01]  /*c7f0*/  LDL.64 R28, [R1+0x180] ;  /* 0x00018000011c7983 */ /* 0x001ea20000100a00 */
[----:B-1----:R-:W-:-:S03]  /*c800*/  IMAD.WIDE R46, R0, 0x2, R162 ;  /* 0x00000002002e7825 */ /* 0x002fc600078e02a2 */
[----:B------:R-:W2:Y:S04]  /*c810*/  LDL.64 R162, [R1+0x160] ;  /* 0x0001600001a27983 */ /* 0x000ea80000100a00 */
[----:B------:R0:W2:Y:S04]  /*c820*/  LDG.E.U16 R138, [R46.64] ;  /* 0x000000042e8a7981 */ /* 0x0000a8000c1e1500 */
[----:B0-----:R-:W2:Y:S01]  /*c830*/  LDL.64 R46, [R1+0x188] ;  /* 0x00018800012e7983 */ /* 0x001ea20000100a00 */
[----:B----4-:R-:W-:-:S05]  /*c840*/  IMAD.WIDE R160, R0, 0x2, R160 ;  /* 0x0000000200a07825 */ /* 0x010fca00078e02a0 */
[----:B------:R0:W4:Y:S04]  /*c850*/  LDG.E.U16 R19, [R160.64] ;  /* 0x00000004a0137981 */ /* 0x000128000c1e1500 */
[----:B0-----:R-:W4:Y:S01]  /*c860*/  LDL.64 R160, [R1+0x158] ;  /* 0x0001580001a07983 */ /* 0x001f220000100a00 */
[----:B---3--:R-:W-:-:S05]  /*c870*/  IMAD.WIDE R158, R0, 0x2, R158 ;  /* 0x00000002009e7825 */ /* 0x008fca00078e029e */
[----:B------:R0:W3:Y:S04]  /*c880*/  LDG.E.U16 R120, [R158.64] ;  /* 0x000000049e787981 */ /* 0x0000e8000c1e1500 */
[----:B0-----:R-:W3:Y:S01]  /*c890*/  LDL.64 R158, [R1+0x178] ;  /* 0x00017800019e7983 */ /* 0x001ee20000100a00 */
[----:B--2---:R-:W-:-:S05]  /*c8a0*/  IMAD.WIDE R28, R0, 0x2, R28 ;  /* 0x00000002001c7825 */ /* 0x004fca00078e021c */
[----:B------:R3:W2:Y:S01]  /*c8b0*/  LDG.E.U16 R38, [R28.64] ;  /* 0x000000041c267981 */ /* 0x0006a2000c1e1500 */
[----:B------:R-:W-:-:S05]  /*c8c0*/  IMAD.WIDE R162, R0, 0x2, R162 ;  /* 0x0000000200a27825 */ /* 0x000fca00078e02a2 */
[----:B------:R0:W2:Y:S04]  /*c8d0*/  LDG.E.U16 R137, [R162.64] ;  /* 0x00000004a2897981 */ /* 0x0000a8000c1e1500 */
[----:B0-----:R-:W2:Y:S01]  /*c8e0*/  LDL.64 R162, [R1+0x148] ;  /* 0x0001480001a27983 */ /* 0x001ea20000100a00 */
[----:B----4-:R-:W-:-:S05]  /*c8f0*/  IMAD.WIDE R160, R0, 0x2, R160 ;  /* 0x0000000200a07825 */ /* 0x010fca00078e02a0 */
[----:B------:R0:W4:Y:S04]  /*c900*/  LDG.E.U16 R128, [R160.64] ;  /* 0x00000004a0807981 */ /* 0x000128000c1e1500 */
[----:B0-----:R-:W4:Y:S01]  /*c910*/  LDL.64 R160, [R1+0x140] ;  /* 0x0001400001a07983 */ /* 0x001f220000100a00 */
[----:B---3--:R-:W-:-:S04]  /*c920*/  IMAD.WIDE R28, R0, 0x2, R158 ;  /* 0x00000002001c7825 */ /* 0x008fc800078e029e */
[C---:B------:R-:W-:Y:S02]  /*c930*/  IMAD.WIDE R158, R0.reuse, 0x2, R164 ;  /* 0x00000002009e7825 */ /* 0x040fe400078e02a4 */
[----:B------:R-:W3:Y:S04]  /*c940*/  LDL.64 R164, [R1+0x120] ;  /* 0x0001200001a47983 */ /* 0x000ee80000100a00 */
[----:B------:R0:W3:Y:S01]  /*c950*/  LDG.E.U16 R146, [R158.64] ;  /* 0x000000049e927981 */ /* 0x0000e2000c1e1500 */
[----:B------:R-:W-:-:S03]  /*c960*/  IMAD.WIDE R46, R0, 0x2, R46 ;  /* 0x00000002002e7825 */ /* 0x000fc600078e022e */
[----:B------:R1:W3:Y:S04]  /*c970*/  LDG.E.U16 R29, [R28.64] ;  /* 0x000000041c1d7981 */ /* 0x0002e8000c1e1500 */
[----:B------:R1:W3:Y:S04]  /*c980*/  LDG.E.U16 R47, [R46.64] ;  /* 0x000000042e2f7981 */ /* 0x0002e8000c1e1500 */
[----:B0-----:R-:W3:Y:S01]  /*c990*/  LDL.64 R158, [R1+0x150] ;  /* 0x00015000019e7983 */ /* 0x001ee20000100a00 */
[----:B--2---:R-:W-:-:S05]  /*c9a0*/  IMAD.WIDE R162, R0, 0x2, R162 ;  /* 0x0000000200a27825 */ /* 0x004fca00078e02a2 */
[----:B-1----:R0:W2:Y:S04]  /*c9b0*/  LDG.E.U16 R46, [R162.64] ;  /* 0x00000004a22e7981 */ /* 0x0020a8000c1e1500 */
[----:B0-----:R-:W2:Y:S01]  /*c9c0*/  LDL.64 R162, [R1+0x128] ;  /* 0x0001280001a27983 */ /* 0x001ea20000100a00 */
[----:B----4-:R-:W-:-:S05]  /*c9d0*/  IMAD.WIDE R160, R0, 0x2, R160 ;  /* 0x0000000200a07825 */ /* 0x010fca00078e02a0 */
[----:B------:R0:W4:Y:S04]  /*c9e0*/  LDG.E.U16 R37, [R160.64] ;  /* 0x00000004a0257981 */ /* 0x000128000c1e1500 */
[----:B0-----:R-:W2:Y:S01]  /*c9f0*/  LDL.64 R160, [R1+0x130] ;  /* 0x0001300001a07983 */ /* 0x001ea20000100a00 */
[----:B---3--:R-:W-:-:S05]  /*ca00*/  IMAD.WIDE R158, R0, 0x2, R158 ;  /* 0x00000002009e7825 */ /* 0x008fca00078e029e */
[----:B------:R0:W3:Y:S04]  /*ca10*/  LDG.E.U16 R119, [R158.64] ;  /* 0x000000049e777981 */ /* 0x0000e8000c1e1500 */
[----:B0-----:R-:W2:Y:S02]  /*ca20*/  LDL.64 R158, [R1+0x138] ;  /* 0x00013800019e7983 */ /* 0x001ea40000100a00 */
[----:B--2---:R-:W-:-:S05]  /*ca30*/  IMAD.WIDE R158, R0, 0x2, R158 ;  /* 0x00000002009e7825 */ /* 0x004fca00078e029e */
[----:B------:R0:W2:Y:S02]  /*ca40*/  LDG.E.U16 R28, [R158.64] ;  /* 0x000000049e1c7981 */ /* 0x0000a4000c1e1500 */
[----:B0-----:R-:W-:-:S04]  /*ca50*/  IMAD.WIDE R158, R0, 0x2, R160 ;  /* 0x00000002009e7825 */ /* 0x001fc800078e02a0 */
[----:B------:R-:W-:-:S04]  /*ca60*/  IMAD.WIDE R160, R0, 0x2, R162 ;  /* 0x0000000200a07825 */ /* 0x000fc800078e02a2 */
[C---:B------:R-:W-:Y:S02]  /*ca70*/  IMAD.WIDE R162, R0.reuse, 0x2, R164 ;  /* 0x0000000200a27825 */ /* 0x040fe400078e02a4 */
[----:B------:R0:W2:Y:S04]  /*ca80*/  LDG.E.U16 R164, [R158.64] ;  /* 0x000000049ea47981 */ /* 0x0000a8000c1e1500 */
[----:B------:R1:W2:Y:S04]  /*ca90*/  LDG.E.U16 R165, [R160.64] ;  /* 0x00000004a0a57981 */ /* 0x0002a8000c1e1500 */
[----:B------:R3:W2:Y:S04]  /*caa0*/  LDG.E.U16 R166, [R162.64] ;  /* 0x00000004a2a67981 */ /* 0x0006a8000c1e1500 */
[----:B0-----:R-:W2:Y:S04]  /*cab0*/  LDL.64 R158, [R1+0x118] ;  /* 0x00011800019e7983 */ /* 0x001ea80000100a00 */
[----:B-1----:R-:W4:Y:S04]  /*cac0*/  LDL.64 R160, [R1+0x110] ;  /* 0x0001100001a07983 */ /* 0x002f280000100a00 */
[----:B---3--:R-:W3:Y:S01]  /*cad0*/  LDL.64 R162, [R1+0x108] ;  /* 0x0001080001a27983 */ /* 0x008ee20000100a00 */
[----:B--2---:R-:W-:-:S05]  /*cae0*/  IMAD.WIDE R158, R0, 0x2, R158 ;  /* 0x00000002009e7825 */ /* 0x004fca00078e029e */
[----:B------:R0:W2:Y:S04]  /*caf0*/  LDG.E.U16 R168, [R158.64] ;  /* 0x000000049ea87981 */ /* 0x0000a8000c1e1500 */
[----:B0-----:R-:W2:Y:S01]  /*cb00*/  LDL.64 R158, [R1+0x100] ;  /* 0x00010000019e7983 */ /* 0x001ea20000100a00 */
[----:B----4-:R-:W-:-:S05]  /*cb10*/  IMAD.WIDE R160, R0, 0x2, R160 ;  /* 0x0000000200a07825 */ /* 0x010fca00078e02a0 */
[----:B------:R0:W4:Y:S04]  /*cb20*/  LDG.E.U16 R170, [R160.64] ;  /* 0x00000004a0aa7981 */ /* 0x000128000c1e1500 */
[----:B0-----:R-:W3:Y:S01]  /*cb30*/  LDL.64 R160, [R1+0xf8] ;  /* 0x0000f80001a07983 */ /* 0x001ee20000100a00 */
[----:B--2---:R-:W-:-:S05]  /*cb40*/  IMAD.WIDE R158, R0, 0x2, R158 ;  /* 0x00000002009e7825 */ /* 0x004fca00078e029e */
[----:B------:R0:W2:Y:S04]  /*cb50*/  LDG.E.U16 R174, [R158.64] ;  /* 0x000000049eae7981 */ /* 0x0000a8000c1e1500 */
[----:B0-----:R-:W2:Y:S01]  /*cb60*/  LDL.64 R158, [R1+0xe8] ;  /* 0x0000e800019e7983 */ /* 0x001ea20000100a00 */
[----:B---3--:R-:W-:-:S04]  /*cb70*/  IMAD.WIDE R162, R0, 0x2, R162 ;  /* 0x0000000200a27825 */ /* 0x008fc800078e02a2 */
[C---:B------:R-:W-:Y:S01]  /*cb80*/  IMAD.WIDE R160, R0.reuse, 0x2, R160 ;  /* 0x0000000200a07825 */ /* 0x040fe200078e02a0 */
[----:B------:R0:W3:Y:S04]  /*cb90*/  LDG.E.U16 R172, [R162.64] ;  /* 0x00000004a2ac7981 */ /* 0x0000e8000c1e1500 */
[----:B------:R1:W3:Y:S04]  /*cba0*/  LDG.E.U16 R176, [R160.64] ;  /* 0x00000004a0b07981 */ /* 0x0002e8000c1e1500 */
[----:B0-----:R-:W3:Y:S04]  /*cbb0*/  LDL.64 R162, [R1+0xf0] ;  /* 0x0000f00001a27983 */ /* 0x001ee80000100a00 */
[----:B-1----:R-:W4:Y:S01]  /*cbc0*/  LDL.64 R160, [R1+0xe0] ;  /* 0x0000e00001a07983 */ /* 0x002f220000100a00 */
[----:B--2---:R-:W-:-:S05]  /*cbd0*/  IMAD.WIDE R158, R0, 0x2, R158 ;  /* 0x00000002009e7825 */ /* 0x004fca00078e029e */
[----:B------:R0:W2:Y:S04]  /*cbe0*/  LDG.E.U16 R180, [R158.64] ;  /* 0x000000049eb47981 */ /* 0x0000a8000c1e1500 */
[----:B0-----:R-:W2:Y:S01]  /*cbf0*/  LDL.64 R158, [R1+0xd0] ;  /* 0x0000d000019e7983 */ /* 0x001ea20000100a00 */
[----:B---3--:R-:W-:-:S04]  /*cc00*/  IMAD.WIDE R162, R0, 0x2, R162 ;  /* 0x0000000200a27825 */ /* 0x008fc800078e02a2 */
[C---:B----4-:R-:W-:Y:S01]  /*cc10*/  IMAD.WIDE R160, R0.reuse, 0x2, R160 ;  /* 0x0000000200a07825 */ /* 0x050fe200078e02a0 */
[----:B------:R0:W3:Y:S04]  /*cc20*/  LDG.E.U16 R178, [R162.64] ;  /* 0x00000004a2b27981 */ /* 0x0000e8000c1e1500 */
[----:B------:R1:W4:Y:S04]  /*cc30*/  LDG.E.U16 R182, [R160.64] ;  /* 0x00000004a0b67981 */ /* 0x000328000c1e1500 */
        /* <DEDUP_REMOVED lines=51> */
[----:B----4-:R-:W-:Y:S02]  /*cf70*/  IMAD.WIDE R160, R0, 0x2, R160 ;  /* 0x0000000200a07825 */ /* 0x010fe400078e02a0 */
[----:B------:R0:W3:Y:S04]  /*cf80*/  LDG.E.U16 R162, [R162.64] ;  /* 0x00000004a2a27981 */ /* 0x0000e8000c1e1500 */
[----:B------:R1:W4:Y:S01]  /*cf90*/  LDG.E.U16 R160, [R160.64] ;  /* 0x00000004a0a07981 */ /* 0x000322000c1e1500 */
[----:B------:R-:W-:Y:S02]  /*cfa0*/  FMUL R240, R240, 1.4426950216293334961 ;  /* 0x3fb8aa3bf0f07820 */ /* 0x000fe40000400000 */
[----:B--2---:R-:W-:-:S05]  /*cfb0*/  IMAD.WIDE R158, R0, 0x2, R158 ;  /* 0x00000002009e7825 */ /* 0x004fca00078e029e */
[----:B0-----:R0:W2:Y:S04]  /*cfc0*/  LDG.E.U16 R163, [R158.64] ;  /* 0x000000049ea37981 */ /* 0x0010a8000c1e1500 */
[----:B0-----:R-:W2:Y:S04]  /*cfd0*/  LDL.64 R158, [R1+0x40] ;  /* 0x00004000019e7983 */ /* 0x001ea80000100a00 */
[----:B-1----:R-:W3:Y:S01]  /*cfe0*/  LDL.LU R161, [R1+0x2c] ;  /* 0x00002c0001a17983 */ /* 0x002ee20000300800 */
[----:B------:R-:W0:Y:S01]  /*cff0*/  MUFU.EX2 R240, R240 ;  /* 0x000000f000f07308 */ /* 0x000e220000000800 */
[----:B------:R-:W-:-:S02]  /*d000*/  FADD R175, -R11, R175 ;  /* 0x000000af0baf7221 */ /* 0x000fc40000000100 */
[C---:B0-----:R-:W-:Y:S02]  /*d010*/  FMUL R56, R240.reuse, R56 ;  /* 0x00000038f0387220 */ /* 0x041fe40000400000 */
[C---:B------:R-:W-:Y:S02]  /*d020*/  FMUL R57, R240.reuse, R57 ;  /* 0x00000039f0397220 */ /* 0x040fe40000400000 */
[C---:B------:R-:W-:Y:S02]  /*d030*/  FMUL R64, R240.reuse, R64 ;  /* 0x00000040f0407220 */ /* 0x040fe40000400000 */
[C---:B------:R-:W-:Y:S02]  /*d040*/  FMUL R65, R240.reuse, R65 ;  /* 0x00000041f0417220 */ /* 0x040fe40000400000 */
[C---:B------:R-:W-:Y:S02]  /*d050*/  FMUL R84, R240.reuse, R84 ;  /* 0x00000054f0547220 */ /* 0x040fe40000400000 */
[----:B------:R-:W-:-:S02]  /*d060*/  FMUL R85, R240, R85 ;  /* 0x00000055f0557220 */ /* 0x000fc40000400000 */
[C---:B------:R-:W-:Y:S02]  /*d070*/  FMUL R104, R240.reuse, R104 ;  /* 0x00000068f0687220 */ /* 0x040fe40000400000 */
[----:B------:R-:W-:Y:S02]  /*d080*/  FMUL R105, R240, R105 ;  /* 0x00000069f0697220 */ /* 0x000fe40000400000 */
[----:B--2---:R-:W-:-:S04]  /*d090*/  IMAD.WIDE R158, R0, 0x2, R158 ;  /* 0x00000002009e7825 */ /* 0x004fc800078e029e */
[----:B---3--:R-:W-:Y:S02]  /*d0a0*/  FFMA R161, R240, R161, R242 ;  /* 0x000000a1f0a17223 */ /* 0x008fe400000000f2 */
[----:B------:R-:W2:Y:S04]  /*d0b0*/  LDL.LU R242, [R1+0x28] ;  /* 0x0000280001f27983 */ /* 0x000ea80000300800 */
[----:B------:R0:W-:Y:S04]  /*d0c0*/  STL [R1+0x2c], R161 ;  /* 0x00002ca101007387 */ /* 0x0001e80000100800 */
[----:B0-----:R0:W3:Y:S02]  /*d0d0*/  LDG.E.U16 R161, [R158.64] ;  /* 0x000000049ea17981 */ /* 0x0010e4000c1e1500 */
[----:B0-----:R-:W-:-:S04]  /*d0e0*/  FMUL R158, R175, 1.4426950216293334961 ;  /* 0x3fb8aa3baf9e7820 */ /* 0x001fc80000400000 */
[----:B------:R0:W1:Y:S02]  /*d0f0*/  MUFU.EX2 R240, R158 ;  /* 0x0000009e00f07308 */ /* 0x0000640000000800 */
[----:B0-----:R-:W2:Y:S01]  /*d100*/  LDL.64 R158, [R1+0x38] ;  /* 0x00003800019e7983 */ /* 0x001ea20000100a00 */
[C---:B-1----:R-:W-:Y:S02]  /*d110*/  FMUL R58, R240.reuse, R58 ;  /* 0x0000003af03a7220 */ /* 0x042fe40000400000 */
[C---:B------:R-:W-:Y:S02]  /*d120*/  FMUL R59, R240.reuse, R59 ;  /* 0x0000003bf03b7220 */ /* 0x040fe40000400000 */
[C---:B------:R-:W-:Y:S02]  /*d130*/  FMUL R66, R240.reuse, R66 ;  /* 0x00000042f0427220 */ /* 0x040fe40000400000 */
[C---:B------:R-:W-:Y:S02]  /*d140*/  FMUL R67, R240.reuse, R67 ;  /* 0x00000043f0437220 */ /* 0x040fe40000400000 */
[----:B------:R-:W-:-:S02]  /*d150*/  FMUL R86, R240, R86 ;  /* 0x00000056f0567220 */ /* 0x000fc40000400000 */
[C---:B------:R-:W-:Y:S02]  /*d160*/  FMUL R87, R240.reuse, R87 ;  /* 0x00000057f0577220 */ /* 0x040fe40000400000 */
[C---:B------:R-:W-:Y:S02]  /*d170*/  FMUL R106, R240.reuse, R106 ;  /* 0x0000006af06a7220 */ /* 0x040fe40000400000 */
[----:B------:R-:W-:Y:S02]  /*d180*/  FMUL R107, R240, R107 ;  /* 0x0000006bf06b7220 */ /* 0x000fe40000400000 */
[----:B--2---:R-:W-:-:S05]  /*d190*/  IMAD.WIDE R158, R0, 0x2, R158 ;  /* 0x00000002009e7825 */ /* 0x004fca00078e029e */
[----:B------:R0:W2:Y:S04]  /*d1a0*/  LDG.E.U16 R175, [R158.64] ;  /* 0x000000049eaf7981 */ /* 0x0000a8000c1e1500 */
[----:B0-----:R-:W2:Y:S01]  /*d1b0*/  LDL.64 R158, [R1+0x30] ;  /* 0x00003000019e7983 */ /* 0x001ea20000100a00 */
[----:B------:R-:W-:-:S03]  /*d1c0*/  FFMA R242, R240, R242, R241 ;  /* 0x000000f2f0f27223 */ /* 0x000fc600000000f1 */
[----:B------:R-:W3:Y:S04]  /*d1d0*/  LDL.LU R241, [R1+0x24] ;  /* 0x0000240001f17983 */ /* 0x000ee80000300800 */
[----:B------:R0:W-:Y:S04]  /*d1e0*/  STL [R1+0x28], R242 ;  /* 0x000028f201007387 */ /* 0x0001e80000100800 */
[----:B------:R-:W3:Y:S04]  /*d1f0*/  LDL.LU R240, [R1+0x20] ;  /* 0x0000200001f07983 */ /* 0x000ee80000300800 */
[----:B0-----:R-:W0:Y:S01]  /*d200*/  S2R R242, SR_TID.X ;  /* 0x0000000000f27919 */ /* 0x001e220000002100 */
[----:B------:R-:W-:Y:S01]  /*d210*/  FADD R193, -R12, R193 ;  /* 0x000000c10cc17221 */ /* 0x000fe20000000100 */
[----:B0-----:R-:W-:-:S03]  /*d220*/  LOP3.LUT R242, R242, 0x1c, RZ, 0xc0, !PT ;  /* 0x0000001cf2f27812 */ /* 0x001fc600078ec0ff */
[----:B------:R-:W-:-:S06]  /*d230*/  FMUL R193, R193, 1.4426950216293334961 ;  /* 0x3fb8aa3bc1c17820 */ /* 0x000fcc0000400000 */
[----:B------:R-:W-:Y:S01]  /*d240*/  MUFU.EX2 R193, R193 ;  /* 0x000000c100c17308 */ /* 0x000fe20000000800 */
[----:B------:R-:W-:-:S04]  /*d250*/  FADD R191, -R13, R191 ;  /* 0x000000bf0dbf7221 */ /* 0x000fc80000000100 */
[----:B------:R-:W-:-:S06]  /*d260*/  FMUL R191, R191, 1.4426950216293334961 ;  /* 0x3fb8aa3bbfbf7820 */ /* 0x000fcc0000400000 */
[----:B------:R-:W0:Y:S01]  /*d270*/  MUFU.EX2 R191, R191 ;  /* 0x000000bf00bf7308 */ /* 0x000e220000000800 */
[----:B------:R-:W-:Y:S02]  /*d280*/  F2FP.BF16.PACK_AB R222, R222, R223 ;  /* 0x000000dfdede723e */ /* 0x000fe400000010ff */
[----:B------:R-:W-:Y:S02]  /*d290*/  F2FP.BF16.PACK_AB R223, R251, R9 ;  /* 0x00000009fbdf723e */ /* 0x000fe400000010ff */
[----:B------:R-:W-:Y:S02]  /*d2a0*/  F2FP.BF16.PACK_AB R219, R219, R220 ;  /* 0x000000dcdbdb723e */ /* 0x000fe400000010ff */
[----:B------:R-:W-:Y:S02]  /*d2b0*/  F2FP.BF16.PACK_AB R220, R102, R103 ;  /* 0x0000006766dc723e */ /* 0x000fe400000010ff */
[----:B------:R-:W-:Y:S02]  /*d2c0*/  F2FP.BF16.PACK_AB R217, R217, R218 ;  /* 0x000000dad9d9723e */ /* 0x000fe400000010ff */
[----:B------:R-:W-:-:S02]  /*d2d0*/  F2FP.BF16.PACK_AB R218, R78, R79 ;  /* 0x0000004f4eda723e */ /* 0x000fc400000010ff */
[----:B------:R-:W-:Y:S02]  /*d2e0*/  F2FP.BF16.PACK_AB R230, R230, R231 ;  /* 0x000000e7e6e6723e */ /* 0x000fe400000010ff */
[----:B------:R-:W-:Y:S02]  /*d2f0*/  F2FP.BF16.PACK_AB R226, R226, R227 ;  /* 0x000000e3e2e2723e */ /* 0x000fe400000010ff */
[----:B------:R-:W-:Y:S02]  /*d300*/  F2FP.BF16.PACK_AB R231, R72, R73 ;  /* 0x0000004948e7723e */ /* 0x000fe400000010ff */
[----:B------:R-:W-:Y:S02]  /*d310*/  F2FP.BF16.PACK_AB R227, R246, R250 ;  /* 0x000000faf6e3723e */ /* 0x000fe400000010ff */
[----:B------:R-:W-:Y:S01]  /*d320*/  F2FP.BF16.PACK_AB R246, R74, R75 ;  /* 0x0000004b4af6723e */ /* 0x000fe200000010ff */
[C---:B0-----:R-:W-:Y:S02]  /*d330*/  FMUL R54, R191.reuse, R54 ;  /* 0x00000036bf367220 */ /* 0x041fe40000400000 */
[----:B------:R-:W-:-:S02]  /*d340*/  FMUL R55, R191, R55 ;  /* 0x00000037bf377220 */ /* 0x000fc40000400000 */
[C---:B------:R-:W-:Y:S02]  /*d350*/  FMUL R90, R191.reuse, R90 ;  /* 0x0000005abf5a7220 */ /* 0x040fe40000400000 */
[C---:B------:R-:W-:Y:S02]  /*d360*/  FMUL R91, R191.reuse, R91 ;  /* 0x0000005bbf5b7220 */ /* 0x040fe40000400000 */
[C---:B------:R-:W-:Y:S02]  /*d370*/  FMUL R50, R191.reuse, R50 ;  /* 0x00000032bf327220 */ /* 0x040fe40000400000 */
[C---:B------:R-:W-:Y:S02]  /*d380*/  FMUL R51, R191.reuse, R51 ;  /* 0x00000033bf337220 */ /* 0x040fe40000400000 */
[C---:B------:R-:W-:Y:S02]  /*d390*/  FMUL R98, R191.reuse, R98 ;  /* 0x00000062bf627220 */ /* 0x040fe40000400000 */
[----:B------:R-:W-:-:S02]  /*d3a0*/  FMUL R99, R191, R99 ;  /* 0x00000063bf637220 */ /* 0x000fc40000400000 */
[----:B--2---:R-:W-:-:S06]  /*d3b0*/  IMAD.WIDE R158, R0, 0x2, R158 ;  /* 0x00000002009e7825 */ /* 0x004fcc00078e029e */
[----:B------:R0:W2:Y:S04]  /*d3c0*/  LDG.E.U16 R158, [R158.64] ;  /* 0x000000049e9e7981 */ /* 0x0000a8000c1e1500 */
[----:B0-----:R-:W3:Y:S02]  /*d3d0*/  LDS R159, [R242.X4+0x100] ;  /* 0x00010000f29f7984 */ /* 0x001ee40000004800 */
[----:B---3--:R-:W-:Y:S02]  /*d3e0*/  FFMA R241, R193, R241, R159 ;  /* 0x000000f1c1f17223 */ /* 0x008fe4000000009f */
[----:B------:R-:W0:Y:S04]  /*d3f0*/  LDS R159, [R242.X4+0x180] ;  /* 0x00018000f29f7984 */ /* 0x000e280000004800 */
[----:B------:R1:W-:Y:S04]  /*d400*/  STL [R1+0x24], R241 ;  /* 0x000024f101007387 */ /* 0x0003e80000100800 */
[----:B------:R-:W3:Y:S01]  /*d410*/  LDL.LU R9, [R1+0x8e8] ;  /* 0x0008e80001097983 */ /* 0x000ee20000300800 */
[----:B-1----:R-:W-:Y:S01]  /*d420*/  F2FP.BF16.PACK_AB R241, R100, R101 ;  /* 0x0000006564f1723e */ /* 0x002fe200000010ff */
[----:B0-----:R-:W-:-:S05]  /*d430*/  FFMA R240, R191, R240, R159 ;  /* 0x000000f0bff07223 */ /* 0x001fca000000009f */
[----:B------:R0:W-:Y:S04]  /*d440*/  STL [R1+0x20], R240 ;  /* 0x000020f001007387 */ /* 0x0001e80000100800 */
[----:B------:R-:W2:Y:S04]  /*d450*/  LDL.LU R100, [R1+0x8e4] ;  /* 0x0008e40001647983 */ /* 0x000ea80000300800 */
[----:B------:R-:W2:Y:S01]  /*d460*/  LDL.LU R101, [R1+0x8e0] ;  /* 0x0008e00001657983 */ /* 0x000ea20000300800 */
[----:B0-----:R-:W-:-:S03]  /*d470*/  F2FP.BF16.PACK_AB R240, R76, R77 ;  /* 0x0000004d4cf0723e */ /* 0x001fc600000010ff */
[----:B------:R-:W2:Y:S04]  /*d480*/  LDL.LU R102, [R1+0x8dc] ;  /* 0x0008dc0001667983 */ /* 0x000ea80000300800 */
        /* <DEDUP_REMOVED lines=10> */
[----:B------:R-:W0:Y:S01]  /*d530*/  S2R R242, SR_TID.X ;  /* 0x0000000000f27919 */ /* 0x000e220000002100 */
[----:B------:R-:W-:-:S02]  /*d540*/  FMUL R52, R193, R52 ;  /* 0x00000034c1347220 */ /* 0x000fc40000400000 */
[C---:B------:R-:W-:Y:S02]  /*d550*/  FMUL R53, R193.reuse, R53 ;  /* 0x00000035c1357220 */ /* 0x040fe40000400000 */
[C---:B------:R-:W-:Y:S02]  /*d560*/  FMUL R88, R193.reuse, R88 ;  /* 0x00000058c1587220 */ /* 0x040fe40000400000 */
[C---:B------:R-:W-:Y:S02]  /*d570*/  FMUL R89, R193.reuse, R89 ;  /* 0x00000059c1597220 */ /* 0x040fe40000400000 */
[C---:B------:R-:W-:Y:S02]  /*d580*/  FMUL R48, R193.reuse, R48 ;  /* 0x00000030c1307220 */ /* 0x040fe40000400000 */
[C---:B------:R-:W-:Y:S02]  /*d590*/  FMUL R49, R193.reuse, R49 ;  /* 0x00000031c1317220 */ /* 0x040fe40000400000 */
[----:B------:R-:W-:-:S02]  /*d5a0*/  FMUL R96, R193, R96 ;  /* 0x00000060c1607220 */ /* 0x000fc40000400000 */
[----:B------:R-:W-:Y:S01]  /*d5b0*/  FMUL R97, R193, R97 ;  /* 0x00000061c1617220 */ /* 0x000fe20000400000 */
[----:B0-----:R-:W-:-:S05]  /*d5c0*/  LOP3.LUT R193, R242, 0x1c, RZ, 0xc0, !PT ;  /* 0x0000001cf2c17812 */ /* 0x001fca00078ec0ff */
[----:B------:R-:W2:Y:S01]  /*d5d0*/  LDS R159, [R193.X4+0x200] ;  /* 0x00020000c19f7984 */ /* 0x000ea20000004800 */
[----:B------:R-:W-:-:S04]  /*d5e0*/  FADD R211, -R14, R211 ;  /* 0x000000d30ed37221 */ /* 0x000fc80000000100 */
[----:B------:R-:W-:Y:S01]  /*d5f0*/  FMUL R211, R211, 1.4426950216293334961 ;  /* 0x3fb8aa3bd3d37820 */ /* 0x000fe20000400000 */
[----:B------:R-:W-:Y:S02]  /*d600*/  F2FP.BF16.PACK_AB R224, R224, R225 ;  /* 0x000000e1e0e0723e */ /* 0x000fe400000010ff */
[----:B------:R-:W-:-:S03]  /*d610*/  F2FP.BF16.PACK_AB R250, R108, R109 ;  /* 0x0000006d6cfa723e */ /* 0x000fc600000010ff */
[----:B------:R-:W2:Y:S01]  /*d620*/  MUFU.EX2 R211, R211 ;  /* 0x000000d300d37308 */ /* 0x000ea20000000800 */
[----:B------:R-:W-:Y:S01]  /*d630*/  F2FP.BF16.PACK_AB R225, R243, R244 ;  /* 0x000000f4f3e1723e */ /* 0x000fe200000010ff */
[----:B------:R-:W3:Y:S01]  /*d640*/  LDL.LU R108, [R1+0x8b4] ;  /* 0x0008b400016c7983 */ /* 0x000ee20000300800 */
[----:B------:R-:W-:-:S03]  /*d650*/  F2FP.BF16.PACK_AB R244, R110, R111 ;  /* 0x0000006f6ef4723e */ /* 0x000fc600000010ff */
[----:B------:R-:W3:Y:S01]  /*d660*/  LDL.LU R109, [R1+0x8b0] ;  /* 0x0008b000016d7983 */ /* 0x000ee20000300800 */
[----:B------:R-:W-:-:S03]  /*d670*/  F2FP.BF16.PACK_AB R251, R80, R81 ;  /* 0x0000005150fb723e */ /* 0x000fc600000010ff */
[----:B------:R-:W3:Y:S01]  /*d680*/  LDL.LU R110, [R1+0x8ac] ;  /* 0x0008ac00016e7983 */ /* 0x000ee20000300800 */
[----:B------:R-:W-:-:S03]  /*d690*/  F2FP.BF16.PACK_AB R221, R221, R245 ;  /* 0x000000f5dddd723e */ /* 0x000fc600000010ff */
[----:B------:R-:W3:Y:S01]  /*d6a0*/  LDL.LU R111, [R1+0x8a8] ;  /* 0x0008a800016f7983 */ /* 0x000ee20000300800 */
[----:B------:R-:W-:Y:S02]  /*d6b0*/  F2FP.BF16.PACK_AB R228, R228, R229 ;  /* 0x000000e5e4e4723e */ /* 0x000fe400000010ff */
[----:B------:R-:W-:Y:S01]  /*d6c0*/  F2FP.BF16.PACK_AB R245, R82, R83 ;  /* 0x0000005352f5723e */ /* 0x000fe200000010ff */
        /* <DEDUP_REMOVED lines=8> */
[----:B------:R-:W-:-:S03]  /*d750*/  F2FP.BF16.PACK_AB R248, R68, R69 ;  /* 0x0000004544f8723e */ /* 0x000fc600000010ff */
[----:B------:R-:W3:Y:S04]  /*d760*/  LDL.LU R60, [R1+0x894] ;  /* 0x00089400013c7983 */ /* 0x000ee80000300800 */
[----:B------:R-:W0:Y:S04]  /*d770*/  S2R R7, SR_TID.X ;  /* 0x0000000000077919 */ /* 0x000e280000002100 */
[----:B------:R-:W3:Y:S01]  /*d780*/  LDL.LU R61, [R1+0x890] ;  /* 0x00089000013d7983 */ /* 0x000ee20000300800 */
[----:B------:R-:W-:-:S03]  /*d790*/  F2FP.BF16.PACK_AB R242, R70, R71 ;  /* 0x0000004746f2723e */ /* 0x000fc600000010ff */
[----:B------:R-:W3:Y:S04]  /*d7a0*/  LDL.LU R62, [R1+0x88c] ;  /* 0x00088c00013e7983 */ /* 0x000ee80000300800 */
[----:B------:R-:W3:Y:S01]  /*d7b0*/  LDL.LU R63, [R1+0x888] ;  /* 0x00088800013f7983 */ /* 0x000ee20000300800 */
[----:B------:R-:W-:-:S03]  /*d7c0*/  F2FP.BF16.PACK_AB R247, R247, R92 ;  /* 0x0000005cf7f7723e */ /* 0x000fc600000010ff */
[----:B------:R-:W3:Y:S04]  /*d7d0*/  LDL.LU R68, [R1+0x884] ;  /* 0x0008840001447983 */ /* 0x000ee80000300800 */
[----:B------:R-:W3:Y:S04]  /*d7e0*/  LDL.LU R69, [R1+0x880] ;  /* 0x0008800001457983 */ /* 0x000ee80000300800 */
[----:B------:R-:W3:Y:S04]  /*d7f0*/  LDL.LU R70, [R1+0x87c] ;  /* 0x00087c0001467983 */ /* 0x000ee80000300800 */
[----:B------:R-:W3:Y:S04]  /*d800*/  LDL.LU R71, [R1+0x878] ;  /* 0x0008780001477983 */ /* 0x000ee80000300800 */
[----:B------:R-:W3:Y:S01]  /*d810*/  LDL.LU R92, [R1+0x874] ;  /* 0x00087400015c7983 */ /* 0x000ee20000300800 */
[----:B0-----:R-:W-:-:S04]  /*d820*/  LOP3.LUT R7, R7, 0x7f, RZ, 0xc0, !PT ;  /* 0x0000007f07077812 */ /* 0x001fc800078ec0ff */
[----:B------:R-:W-:Y:S02]  /*d830*/  SHF.L.U32 R7, R7, 0x1, RZ ;  /* 0x0000000107077819 */ /* 0x000fe400000006ff */
[----:B------:R-:W-:Y:S02]  /*d840*/  F2FP.BF16.PACK_AB R239, R239, R252 ;  /* 0x000000fcefef723e */ /* 0x000fe400000010ff */
[----:B------:R-:W-:Y:S02]  /*d850*/  LOP3.LUT R252, R7, 0x10, RZ, 0x3c, !PT ;  /* 0x0000001007fc7812 */ /* 0x000fe400078e3cff */
[----:B------:R-:W-:Y:S02]  /*d860*/  F2FP.BF16.PACK_AB R237, R237, R238 ;  /* 0x000000eeeded723e */ /* 0x000fe400000010ff */
[----:B------:R-:W-:Y:S02]  /*d870*/  LOP3.LUT R238, R7, 0x20, RZ, 0x3c, !PT ;  /* 0x0000002007ee7812 */ /* 0x000fe400078e3cff */
[----:B------:R-:W-:-:S02]  /*d880*/  F2FP.BF16.PACK_AB R235, R235, R236 ;  /* 0x000000ecebeb723e */ /* 0x000fc400000010ff */
[----:B------:R-:W-:Y:S01]  /*d890*/  F2FP.BF16.PACK_AB R232, R232, R233 ;  /* 0x000000e9e8e8723e */ /* 0x000fe200000010ff */
[----:B--2---:R-:W-:Y:S02]  /*d8a0*/  FFMA R191, R211, R191, R159 ;  /* 0x000000bfd3bf7223 */ /* 0x004fe4000000009f */
[----:B------:R-:W-:Y:S04]  /*d8b0*/  LDS R159, [R193.X4+0x280] ;  /* 0x00028000c19f7984 */ /* 0x000fe80000004800 */
[----:B------:R-:W-:Y:S04]  /*d8c0*/  STL [R1+0x1c], R191 ;  /* 0x00001cbf01007387 */ /* 0x000fe80000100800 */
[----:B------:R-:W-:Y:S04]  /*d8d0*/  LDS R191, [R193.X4+0x300] ;  /* 0x00030000c1bf7984 */ /* 0x000fe80000004800 */
[----:B------:R-:W-:Y:S04]  /*d8e0*/  LDS R193, [R193.X4+0x380] ;  /* 0x00038000c1c17984 */ /* 0x000fe80000004800 */
[----:B------:R-:W-:Y:S06]  /*d8f0*/  BAR.SYNC.DEFER_BLOCKING 0x0 ;  /* 0x0000000000007b1d */ /* 0x000fec0000010000 */
        /* <DEDUP_REMOVED lines=82> */
[----:B----4-:R0:W-:Y:S04]  /*de20*/  STS.U16 [R238+0x7c00], R160 ;  /* 0x007c00a0ee007388 */ /* 0x0101e80000000400 */
        /* <DEDUP_REMOVED lines=45> */
[----:B------:R0:W-:Y:S04]  /*e100*/  STS.U16 [R252+0x5700], R19 ;  /* 0x00570013fc007388 */ /* 0x0001e80000000400 */
[----:B------:R-:W-:Y:S04]  /*e110*/  STS.U16 [R252+0x5f00], R164 ;  /* 0x005f00a4fc007388 */ /* 0x000fe80000000400 */
[----:B------:R-:W-:Y:S04]  /*e120*/  STS.U16 [R252+0x6700], R178 ;  /* 0x006700b2fc007388 */ /* 0x000fe80000000400 */
[----:B------:R-:W-:Y:S04]  /*e130*/  STS.U16 [R252+0x6f00], R202 ;  /* 0x006f00cafc007388 */ /* 0x000fe80000000400 */
[----:B------:R-:W-:Y:S04]  /*e140*/  STS.U16 [R252+0x7700], R163 ;  /* 0x007700a3fc007388 */ /* 0x000fe80000000400 */
[----:B------:R-:W-:Y:S04]  /*e150*/  STS.U16 [R252+0x7f00], R158 ;  /* 0x007f009efc007388 */ /* 0x000fe80000000400 */
[----:B------:R-:W-:Y:S04]  /*e160*/  STS [R4+0xc000], R230 ;  /* 0x00c000e604007388 */ /* 0x000fe80000000800 */
        /* <DEDUP_REMOVED lines=28> */
[----:B------:R-:W-:Y:S01]  /*e330*/  STS [R2+0xf800], R237 ;  /* 0x00f800ed02007388 */ /* 0x000fe20000000800 */
[----:B0-----:R-:W-:-:S03]  /*e340*/  FADD R19, -R16, R94 ;  /* 0x0000005e10137221 */ /* 0x001fc60000000100 */
[----:B------:R-:W-:Y:S01]  /*e350*/  STS [R2+0xf080], R234 ;  /* 0x00f080ea02007388 */ /* 0x000fe20000000800 */
[----:B------:R-:W-:-:S03]  /*e360*/  FADD R18, -R17, R95 ;  /* 0x0000005f11127221 */ /* 0x000fc60000000100 */
[----:B------:R0:W-:Y:S04]  /*e370*/  STS [R2+0xf880], R232 ;  /* 0x00f880e802007388 */ /* 0x0001e80000000800 */
[----:B------:R-:W-:Y:S01]  /*e380*/  BAR.SYNC.DEFER_BLOCKING 0x0 ;  /* 0x0000000000007b1d */ /* 0x000fe20000010000 */
[----:B0-----:R-:W-:-:S05]  /*e390*/  FADD R2, -R15, R93 ;  /* 0x0000005d0f027221 */ /* 0x001fca0000000100 */
[----:B------:R-:W2:Y:S04]  /*e3a0*/  LDL.LU R93, [R1+0x870] ;  /* 0x00087000015d7983 */ /* 0x000ea80000300800 */
[----:B------:R-:W4:Y:S04]  /*e3b0*/  LDL.LU R94, [R1+0x86c] ;  /* 0x00086c00015e7983 */ /* 0x000f280000300800 */
[----:B------:R-:W4:Y:S04]  /*e3c0*/  LDL.LU R95, [R1+0x868] ;  /* 0x00086800015f7983 */ /* 0x000f280000300800 */
[----:B---3--:R-:W-:Y:S04]  /*e3d0*/  LDSM.16.M88.4 R40, [R9+0xc000] ;  /* 0x00c000000928783b */ /* 0x008fe80000000200 */
[----:B------:R-:W0:Y:S04]  /*e3e0*/  LDSM.16.M88.4 R36, [R6] ;  /* 0x000000000624783b */ /* 0x000e280000000200 */
[----:B------:R-:W1:Y:S04]  /*e3f0*/  LDSM.16.M88.4 R32, [R6+0x2000] ;  /* 0x002000000620783b */ /* 0x000e680000000200 */
[----:B------:R-:W3:Y:S04]  /*e400*/  LDSM.16.M88.4 R28, [R6+0x4000] ;  /* 0x00400000061c783b */ /* 0x000ee80000000200 */
[----:B------:R-:W1:Y:S04]  /*e410*/  LDSM.16.M88.4 R20, [R6+0x6000] ;  /* 0x006000000614783b */ /* 0x000e680000000200 */
[----:B------:R-:W1:Y:S01]  /*e420*/  LDSM.16.M88.4 R24, [R9+0xd000] ;  /* 0x00d000000918783b */ /* 0x000e620000000200 */
[----:B------:R-:W-:-:S02]  /*e430*/  FMUL R19, R19, 1.4426950216293334961 ;  /* 0x3fb8aa3b13137820 */ /* 0x000fc40000400000 */
[----:B------:R-:W-:Y:S01]  /*e440*/  FMUL R18, R18, 1.4426950216293334961 ;  /* 0x3fb8aa3b12127820 */ /* 0x000fe20000400000 */
[----:B------:R-:W3:Y:S03]  /*e450*/  LDSM.16.M88.4 R136, [R9+0xe000] ;  /* 0x00e000000988783b */ /* 0x000ee60000000200 */
[----:B------:R-:W0:Y:S01]  /*e460*/  MUFU.EX2 R19, R19 ;  /* 0x0000001300137308 */ /* 0x000e220000000800 */
[----:B------:R-:W-:Y:S01]  /*e470*/  FMUL R2, R2, 1.4426950216293334961 ;  /* 0x3fb8aa3b02027820 */ /* 0x000fe20000400000 */
[----:B------:R-:W3:Y:S01]  /*e480*/  LDSM.16.M88.4 R116, [R9+0xf000] ;  /* 0x00f000000974783b */ /* 0x000ee20000000200 */
[----:B------:R-:W-:Y:S01]  /*e490*/  LOP3.LUT R142, R9, 0x20, RZ, 0x3c, !PT ;  /* 0x00000020098e7812 */ /* 0x000fe200078e3cff */
[C---:B------:R-:W-:Y:S02]  /*e4a0*/  FMUL R100, R211.reuse, R100 ;  /* 0x00000064d3647220 */ /* 0x040fe40000400000 */
[----:B------:R-:W-:-:S02]  /*e4b0*/  FMUL R101, R211, R101 ;  /* 0x00000065d3657220 */ /* 0x000fc40000400000 */
[C---:B------:R-:W-:Y:S01]  /*e4c0*/  FMUL R76, R211.reuse, R76 ;  /* 0x0000004cd34c7220 */ /* 0x040fe20000400000 */
[----:B------:R-:W0:Y:S01]  /*e4d0*/  MUFU.EX2 R18, R18 ;  /* 0x0000001200127308 */ /* 0x000e220000000800 */
[C---:B------:R-:W-:Y:S02]  /*e4e0*/  FMUL R77, R211.reuse, R77 ;  /* 0x0000004dd34d7220 */ /* 0x040fe40000400000 */
[C---:B------:R-:W-:Y:S02]  /*e4f0*/  FMUL R72, R211.reuse, R72 ;  /* 0x00000048d3487220 */ /* 0x040fe40000400000 */
[C---:B------:R-:W-:Y:S02]  /*e500*/  FMUL R73, R211.reuse, R73 ;  /* 0x00000049d3497220 */ /* 0x040fe40000400000 */
[----:B------:R-:W-:Y:S01]  /*e510*/  FMUL R108, R211, R108 ;  /* 0x0000006cd36c7220 */ /* 0x000fe20000400000 */
[----:B------:R-:W1:Y:S01]  /*e520*/  MUFU.EX2 R2, R2 ;  /* 0x0000000200027308 */ /* 0x000e620000000800 */
[----:B0-----:R-:W-:-:S02]  /*e530*/  FMUL R132, R19, R80 ;  /* 0x0000005013847220 */ /* 0x001fc40000400000 */
[----:B------:R-:W-:Y:S01]  /*e540*/  FMUL R109, R211, R109 ;  /* 0x0000006dd36d7220 */ /* 0x000fe20000400000 */
[----:B------:R-:W-:Y:S01]  /*e550*/  LOP3.LUT R141, R9, 0x40, RZ, 0x3c, !PT ;  /* 0x00000040098d7812 */ /* 0x000fe200078e3cff */
[----:B------:R-:W-:Y:S01]  /*e560*/  FMUL R133, R19, R81 ;  /* 0x0000005113857220 */ /* 0x000fe20000400000 */
[----:B------:R-:W-:Y:S01]  /*e570*/  LOP3.LUT R252, R6, 0x40, RZ, 0x3c, !PT ;  /* 0x0000004006fc7812 */ /* 0x000fe200078e3cff */
[----:B------:R-:W-:Y:S01]  /*e580*/  LDSM.16.M88.4 R124, [R9+0xc080] ;  /* 0x00c08000097c783b */ /* 0x000fe20000000200 */
[C---:B------:R-:W-:Y:S02]  /*e590*/  FMUL R134, R18.reuse, R82 ;  /* 0x0000005212867220 */ /* 0x040fe40000400000 */
[----:B------:R-:W-:Y:S01]  /*e5a0*/  FMUL R135, R18, R83 ;  /* 0x0000005312877220 */ /* 0x000fe20000400000 */
[C---:B------:R-:W-:Y:S01]  /*e5b0*/  HMMA.16816.F32.BF16 R56, R40.reuse, R36, R56 ;  /* 0x000000242838723c */ /* 0x040fe20000041838 */
[----:B------:R-:W0:Y:S07]  /*e5c0*/  LDSM.16.M88.4 R80, [R142+0xc000] ;  /* 0x00c000008e50783b */ /* 0x000e2e0000000200 */
[C---:B-1----:R-:W-:Y:S08]  /*e5d0*/  HMMA.16816.F32.BF16 R64, R40.reuse, R32, R64 ;  /* 0x000000202840723c */ /* 0x042ff00000041840 */
[C---:B---3--:R-:W-:Y:S08]  /*e5e0*/  HMMA.16816.F32.BF16 R84, R40.reuse, R28, R84 ;  /* 0x0000001c2854723c */ /* 0x048ff00000041854 */
[----:B------:R-:W-:Y:S01]  /*e5f0*/  HMMA.16816.F32.BF16 R104, R40, R20, R104 ;  /* 0x000000142868723c */ /* 0x000fe20000041868 */
[----:B------:R-:W-:Y:S07]  /*e600*/  LDSM.16.M88.4 R40, [R142+0xe000] ;  /* 0x00e000008e28783b */ /* 0x000fee0000000200 */
[C---:B------:R-:W-:Y:S08]  /*e610*/  HMMA.16816.F32.BF16 R52, R24.reuse, R36, R52 ;  /* 0x000000241834723c */ /* 0x040ff00000041834 */
[C---:B------:R-:W-:Y:S08]  /*e620*/  HMMA.16816.F32.BF16 R88, R24.reuse, R32, R88 ;  /* 0x000000201858723c */ /* 0x040ff00000041858 */
[C---:B------:R-:W-:Y:S08]  /*e630*/  HMMA.16816.F32.BF16 R48, R24.reuse, R28, R48 ;  /* 0x0000001c1830723c */ /* 0x040ff00000041830 */
[----:B------:R-:W-:Y:S01]  /*e640*/  HMMA.16816.F32.BF16 R96, R24, R20, R96 ;  /* 0x000000141860723c */ /* 0x000fe20000041860 */
[----:B------:R-:W1:Y:S01]  /*e650*/  LDSM.16.M88.4 R24, [R142+0xd000] ;  /* 0x00d000008e18783b */ /* 0x000e620000000200 */
[----:B------:R-:W-:-:S02]  /*e660*/  FMUL R102, R2, R102 ;  /* 0x0000006602667220 */ /* 0x000fc40000400000 */
[C---:B------:R-:W-:Y:S01]  /*e670*/  FMUL R103, R2.reuse, R103 ;  /* 0x0000006702677220 */ /* 0x040fe20000400000 */
[----:B------:R-:W-:Y:S01]  /*e680*/  LDSM.16.M88.4 R120, [R252] ;  /* 0x00000000fc78783b */ /* 0x000fe20000000200 */
[C---:B------:R-:W-:Y:S02]  /*e690*/  FMUL R78, R2.reuse, R78 ;  /* 0x0000004e024e7220 */ /* 0x040fe40000400000 */
[C---:B------:R-:W-:Y:S01]  /*e6a0*/  FMUL R79, R2.reuse, R79 ;  /* 0x0000004f024f7220 */ /* 0x040fe20000400000 */
[----:B------:R-:W-:Y:S01]  /*e6b0*/  LDSM.16.M88.4 R128, [R141+0xf000] ;  /* 0x00f000008d80783b */ /* 0x000fe20000000200 */
[C---:B------:R-:W-:Y:S02]  /*e6c0*/  FMUL R74, R2.reuse, R74 ;  /* 0x0000004a024a7220 */ /* 0x040fe40000400000 */
[C---:B------:R-:W-:Y:S02]  /*e6d0*/  FMUL R75, R2.reuse, R75 ;  /* 0x0000004b024b7220 */ /* 0x040fe40000400000 */
[----:B------:R-:W-:-:S02]  /*e6e0*/  FMUL R110, R2, R110 ;  /* 0x0000006e026e7220 */ /* 0x000fc40000400000 */
[----:B------:R-:W-:Y:S01]  /*e6f0*/  FMUL R111, R2, R111 ;  /* 0x0000006f026f7220 */ /* 0x000fe20000400000 */
[C---:B------:R-:W-:Y:S08]  /*e700*/  HMMA.16816.F32.BF16 R100, R136.reuse, R36, R100 ;  /* 0x000000248864723c */ /* 0x040ff00000041864 */
[C---:B------:R-:W-:Y:S08]  /*e710*/  HMMA.16816.F32.BF16 R76, R136.reuse, R32, R76 ;  /* 0x00000020884c723c */ /* 0x040ff0000004184c */
[C---:B------:R-:W-:Y:S08]  /*e720*/  HMMA.16816.F32.BF16 R72, R136.reuse, R28, R72 ;  /* 0x0000001c8848723c */ /* 0x040ff00000041848 */
[----:B------:R-:W-:Y:S01]  /*e730*/  HMMA.16816.F32.BF16 R136, R136, R20, R108 ;  /* 0x000000148888723c */ /* 0x000fe2000004186c */
[C---:B------:R-:W-:Y:S01]  /*e740*/  FMUL R112, R19.reuse, R60 ;  /* 0x0000003c13707220 */ /* 0x040fe20000400000 */
[----:B------:R-:W-:Y:S01]  /*e750*/  LDSM.16.M88.4 R108, [R252+0x4000] ;  /* 0x00400000fc6c783b */ /* 0x000fe20000000200 */
[----:B------:R-:W-:-:S02]  /*e760*/  FMUL R113, R19, R61 ;  /* 0x0000003d13717220 */ /* 0x000fc40000400000 */
[C---:B------:R-:W-:Y:S02]  /*e770*/  FMUL R114, R18.reuse, R62 ;  /* 0x0000003e12727220 */ /* 0x040fe40000400000 */
[C---:B------:R-:W-:Y:S02]  /*e780*/  FMUL R115, R18.reuse, R63 ;  /* 0x0000003f12737220 */ /* 0x040fe40000400000 */
[C---:B------:R-:W-:Y:S02]  /*e790*/  FMUL R44, R19.reuse, R68 ;  /* 0x00000044132c7220 */ /* 0x040fe40000400000 */
[----:B------:R-:W-:Y:S02]  /*e7a0*/  FMUL R45, R19, R69 ;  /* 0x00000045132d7220 */ /* 0x000fe40000400000 */
[C---:B------:R-:W-:Y:S02]  /*e7b0*/  FMUL R46, R18.reuse, R70 ;  /* 0x00000046122e7220 */ /* 0x040fe40000400000 */
[----:B------:R-:W-:-:S02]  /*e7c0*/  FMUL R47, R18, R71 ;  /* 0x00000047122f7220 */ /* 0x000fc40000400000 */
[C---:B------:R-:W-:Y:S01]  /*e7d0*/  FMUL R60, R19.reuse, R92 ;  /* 0x0000005c133c7220 */ /* 0x040fe20000400000 */
[C---:B------:R-:W-:Y:S01]  /*e7e0*/  HMMA.16816.F32.BF16 R132, R116.reuse, R36, R132 ;  /* 0x000000247484723c */ /* 0x040fe20000041884 */
[----:B------:R-:W-:Y:S07]  /*e7f0*/  LDSM.16.M88.4 R68, [R252+0x6000] ;  /* 0x00600000fc44783b */ /* 0x000fee0000000200 */
[C---:B------:R-:W-:Y:S08]  /*e800*/  HMMA.16816.F32.BF16 R112, R116.reuse, R32, R112 ;  /* 0x000000207470723c */ /* 0x040ff00000041870 */
[----:B------:R-:W-:Y:S08]  /*e810*/  HMMA.16816.F32.BF16 R44, R116, R28, R44 ;  /* 0x0000001c742c723c */ /* 0x000ff0000004182c */
[C---:B0-----:R-:W-:Y:S08]  /*e820*/  HMMA.16816.F32.BF16 R56, R80.reuse, R38, R56 ;  /* 0x000000265038723c */ /* 0x041ff00000041838 */
[C---:B------:R-:W-:Y:S08]  /*e830*/  HMMA.16816.F32.BF16 R64, R80.reuse, R34, R64 ;  /* 0x000000225040723c */ /* 0x040ff00000041840 */
[C---:B------:R-:W-:Y:S08]  /*e840*/  HMMA.16816.F32.BF16 R84, R80.reuse, R30, R84 ;  /* 0x0000001e5054723c */ /* 0x040ff00000041854 */
[----:B------:R-:W-:Y:S01]  /*e850*/  HMMA.16816.F32.BF16 R80, R80, R22, R104 ;  /* 0x000000165050723c */ /* 0x000fe20000041868 */
[----:B------:R-:W-:Y:S07]  /*e860*/  LDSM.16.M88.4 R104, [R141+0xc000] ;  /* 0x00c000008d68783b */ /* 0x000fee0000000200 */
[C---:B-1----:R-:W-:Y:S08]  /*e870*/  HMMA.16816.F32.BF16 R52, R24.reuse, R38, R52 ;  /* 0x000000261834723c */ /* 0x042ff00000041834 */
[C---:B------:R-:W-:Y:S08]  /*e880*/  HMMA.16816.F32.BF16 R88, R24.reuse, R34, R88 ;  /* 0x000000221858723c */ /* 0x040ff00000041858 */
[----:B------:R-:W-:Y:S08]  /*e890*/  HMMA.16816.F32.BF16 R48, R24, R30, R48 ;  /* 0x0000001e1830723c */ /* 0x000ff00000041830 */
[C---:B------:R-:W-:Y:S08]  /*e8a0*/  HMMA.16816.F32.BF16 R100, R40.reuse, R38, R100 ;  /* 0x000000262864723c */ /* 0x040ff00000041864 */
[C---:B------:R-:W-:Y:S08]  /*e8b0*/  HMMA.16816.F32.BF16 R76, R40.reuse, R34, R76 ;  /* 0x00000022284c723c */ /* 0x040ff0000004184c */
[----:B------:R-:W-:Y:S01]  /*e8c0*/  HMMA.16816.F32.BF16 R72, R40, R30, R72 ;  /* 0x0000001e2848723c */ /* 0x000fe20000041848 */
[----:B--2---:R-:W-:-:S02]  /*e8d0*/  FMUL R61, R19, R93 ;  /* 0x0000005d133d7220 */ /* 0x004fc40000400000 */
[C---:B----4-:R-:W-:Y:S02]  /*e8e0*/  FMUL R62, R18.reuse, R94 ;  /* 0x0000005e123e7220 */ /* 0x050fe40000400000 */
[----:B------:R-:W-:-:S07]  /*e8f0*/  FMUL R63, R18, R95 ;  /* 0x0000005f123f7220 */ /* 0x000fce0000400000 */
[----:B------:R-:W-:Y:S01]  /*e900*/  HMMA.16816.F32.BF16 R60, R116, R20, R60 ;  /* 0x00000014743c723c */ /* 0x000fe2000004183c */
[----:B------:R-:W0:Y:S07]  /*e910*/  LDSM.16.M88.4 R116, [R142+0xf000] ;  /* 0x00f000008e74783b */ /* 0x000e2e0000000200 */
[-C--:B------:R-:W-:Y:S01]  /*e920*/  HMMA.16816.F32.BF16 R92, R24, R22.reuse, R96 ;  /* 0x00000016185c723c */ /* 0x080fe20000041860 */
[----:B------:R-:W-:Y:S04]  /*e930*/  LDSM.16.M88.4 R24, [R252+0x2000] ;  /* 0x00200000fc18783b */ /* 0x000fe80000000200 */
[----:B------:R-:W-:Y:S03]  /*e940*/  LDSM.16.M88.4 R96, [R141+0xd000] ;  /* 0x00d000008d60783b */ /* 0x000fe60000000200 */
[----:B------:R-:W-:Y:S01]  /*e950*/  HMMA.16816.F32.BF16 R136, R40, R22, R136 ;  /* 0x000000162888723c */ /* 0x000fe20000041888 */
[----:B------:R-:W1:Y:S01]  /*e960*/  LDSM.16.M88.4 R40, [R141+0xe000] ;  /* 0x00e000008d28783b */ /* 0x000e620000000200 */
[----:B------:R-:W-:-:S06]  /*e970*/  LOP3.LUT R140, R9, 0x60, RZ, 0x3c, !PT ;  /* 0x00000060098c7812 */ /* 0x000fcc00078e3cff */
[C---:B0-----:R-:W-:Y:S08]  /*e980*/  HMMA.16816.F32.BF16 R132, R116.reuse, R38, R132 ;  /* 0x000000267484723c */ /* 0x041ff00000041884 */
[C---:B------:R-:W-:Y:S08]  /*e990*/  HMMA.16816.F32.BF16 R112, R116.reuse, R34, R112 ;  /* 0x000000227470723c */ /* 0x040ff00000041870 */
[C---:B------:R-:W-:Y:S08]  /*e9a0*/  HMMA.16816.F32.BF16 R44, R116.reuse, R30, R44 ;  /* 0x0000001e742c723c */ /* 0x040ff0000004182c */
[----:B------:R-:W-:Y:S01]  /*e9b0*/  HMMA.16816.F32.BF16 R36, R116, R22, R60 ;  /* 0x000000167424723c */ /* 0x000fe2000004183c */
[----:B------:R-:W0:Y:S04]  /*e9c0*/  LDSM.16.M88.4 R60, [R140+0xc000] ;  /* 0x00c000008c3c783b */ /* 0x000e280000000200 */
[----:B------:R-:W2:Y:S03]  /*e9d0*/  LDSM.16.M88.4 R20, [R140+0xd000] ;  /* 0x00d000008c14783b */ /* 0x000ea60000000200 */
[----:B------:R-:W-:Y:S01]  /*e9e0*/  HMMA.16816.F32.BF16 R32, R104, R68, R80 ;  /* 0x000000446820723c */ /* 0x000fe20000041850 */
[----:B------:R-:W3:Y:S04]  /*e9f0*/  LDSM.16.M88.4 R80, [R140+0xe000] ;  /* 0x00e000008c50783b */ /* 0x000ee80000000200 */
[----:B------:R-:W-:Y:S03]  /*ea00*/  LDSM.16.M88.4 R116, [R6+0x6080] ;  /* 0x006080000674783b */ /* 0x000fe60000000200 */
[C---:B-1----:R-:W-:Y:S08]  /*ea10*/  HMMA.16816.F32.BF16 R100, R40.reuse, R120, R100 ;  /* 0x000000782864723c */ /* 0x042ff00000041864 */
[C---:B------:R-:W-:Y:S08]  /*ea20*/  HMMA.16816.F32.BF16 R76, R40.reuse, R24, R76 ;  /* 0x00000018284c723c */ /* 0x040ff0000004184c */
[C---:B------:R-:W-:Y:S08]  /*ea30*/  HMMA.16816.F32.BF16 R72, R40.reuse, R108, R72 ;  /* 0x0000006c2848723c */ /* 0x040ff00000041848 */
[----:B------:R-:W-:Y:S01]  /*ea40*/  HMMA.16816.F32.BF16 R136, R40, R68, R136 ;  /* 0x000000442888723c */ /* 0x000fe20000041888 */
[----:B------:R-:W1:Y:S07]  /*ea50*/  LDSM.16.M88.4 R40, [R140+0xf000] ;  /* 0x00f000008c28783b */ /* 0x000e6e0000000200 */
[C---:B------:R-:W-:Y:S08]  /*ea60*/  HMMA.16816.F32.BF16 R56, R104.reuse, R120, R56 ;  /* 0x000000786838723c */ /* 0x040ff00000041838 */
[C---:B------:R-:W-:Y:S08]  /*ea70*/  HMMA.16816.F32.BF16 R64, R104.reuse, R24, R64 ;  /* 0x000000186840723c */ /* 0x040ff00000041840 */
[----:B------:R-:W-:Y:S01]  /*ea80*/  HMMA.16816.F32.BF16 R84, R104, R108, R84 ;  /* 0x0000006c6854723c */ /* 0x000fe20000041854 */
[----:B------:R-:W-:Y:S07]  /*ea90*/  LDSM.16.M88.4 R104, [R9+0xd080] ;  /* 0x00d080000968783b */ /* 0x000fee0000000200 */
[C---:B------:R-:W-:Y:S08]  /*eaa0*/  HMMA.16816.F32.BF16 R52, R96.reuse, R120, R52 ;  /* 0x000000786034723c */ /* 0x040ff00000041834 */
[C---:B------:R-:W-:Y:S08]  /*eab0*/  HMMA.16816.F32.BF16 R88, R96.reuse, R24, R88 ;  /* 0x000000186058723c */ /* 0x040ff00000041858 */
[C---:B------:R-:W-:Y:S08]  /*eac0*/  HMMA.16816.F32.BF16 R48, R96.reuse, R108, R48 ;  /* 0x0000006c6030723c */ /* 0x040ff00000041830 */
[----:B------:R-:W-:Y:S01]  /*ead0*/  HMMA.16816.F32.BF16 R28, R96, R68, R92 ;  /* 0x00000044601c723c */ /* 0x000fe2000004185c */
[----:B------:R-:W-:Y:S04]  /*eae0*/  LDSM.16.M88.4 R92, [R9+0xe080] ;  /* 0x00e08000095c783b */ /* 0x000fe80000000200 */
[----:B------:R-:W-:Y:S03]  /*eaf0*/  LDSM.16.M88.4 R96, [R9+0xf080] ;  /* 0x00f080000960783b */ /* 0x000fe60000000200 */
[C---:B------:R-:W-:Y:S08]  /*eb00*/  HMMA.16816.F32.BF16 R132, R128.reuse, R120, R132 ;  /* 0x000000788084723c */ /* 0x040ff00000041884 */
[C---:B------:R-:W-:Y:S08]  /*eb10*/  HMMA.16816.F32.BF16 R112, R128.reuse, R24, R112 ;  /* 0x000000188070723c */ /* 0x040ff00000041870 */
[C---:B------:R-:W-:Y:S08]  /*eb20*/  HMMA.16816.F32.BF16 R44, R128.reuse, R108, R44 ;  /* 0x0000006c802c723c */ /* 0x040ff0000004182c */
[----:B------:R-:W-:Y:S01]  /*eb30*/  HMMA.16816.F32.BF16 R128, R128, R68, R36 ;  /* 0x000000448080723c */ /* 0x000fe20000041824 */
[----:B------:R-:W4:Y:S07]  /*eb40*/  LDSM.16.M88.4 R36, [R6+0x80] ;  /* 0x000080000624783b */ /* 0x000f2e0000000200 */
[C---:B0-----:R-:W-:Y:S08]  /*eb50*/  HMMA.16816.F32.BF16 R56, R60.reuse, R122, R56 ;  /* 0x0000007a3c38723c */ /* 0x041ff00000041838 */
[C---:B------:R-:W-:Y:S08]  /*eb60*/  HMMA.16816.F32.BF16 R64, R60.reuse, R26, R64 ;  /* 0x0000001a3c40723c */ /* 0x040ff00000041840 */
[----:B------:R-:W-:Y:S08]  /*eb70*/  HMMA.16816.F32.BF16 R84, R60, R110, R84 ;  /* 0x0000006e3c54723c */ /* 0x000ff00000041854 */
[C---:B--2---:R-:W-:Y:S08]  /*eb80*/  HMMA.16816.F32.BF16 R52, R20.reuse, R122, R52 ;  /* 0x0000007a1434723c */ /* 0x044ff00000041834 */
[C---:B------:R-:W-:Y:S08]  /*eb90*/  HMMA.16816.F32.BF16 R88, R20.reuse, R26, R88 ;  /* 0x0000001a1458723c */ /* 0x040ff00000041858 */
[----:B------:R-:W-:Y:S08]  /*eba0*/  HMMA.16816.F32.BF16 R48, R20, R110, R48 ;  /* 0x0000006e1430723c */ /* 0x000ff00000041830 */
[C---:B---3--:R-:W-:Y:S08]  /*ebb0*/  HMMA.16816.F32.BF16 R100, R80.reuse, R122, R100 ;  /* 0x0000007a5064723c */ /* 0x048ff00000041864 */
[C---:B------:R-:W-:Y:S08]  /*ebc0*/  HMMA.16816.F32.BF16 R76, R80.reuse, R26, R76 ;  /* 0x0000001a504c723c */ /* 0x040ff0000004184c */
[----:B------:R-:W-:Y:S08]  /*ebd0*/  HMMA.16816.F32.BF16 R72, R80, R110, R72 ;  /* 0x0000006e5048723c */ /* 0x000ff00000041848 */
[-C--:B------:R-:W-:Y:S01]  /*ebe0*/  HMMA.16816.F32.BF16 R60, R60, R70.reuse, R32 ;  /* 0x000000463c3c723c */ /* 0x080fe20000041820 */
[----:B------:R-:W0:Y:S07]  /*ebf0*/  LDSM.16.M88.4 R32, [R6+0x2080] ;  /* 0x002080000620783b */ /* 0x000e2e0000000200 */
[-C--:B------:R-:W-:Y:S01]  /*ec00*/  HMMA.16816.F32.BF16 R20, R20, R70.reuse, R28 ;  /* 0x000000461414723c */ /* 0x080fe2000004181c */
[----:B------:R-:W2:Y:S07]  /*ec10*/  LDSM.16.M88.4 R28, [R6+0x4080] ;  /* 0x00408000061c783b */ /* 0x000eae0000000200 */
[-C--:B------:R-:W-:Y:S08]  /*ec20*/  HMMA.16816.F32.BF16 R80, R80, R70.reuse, R136 ;  /* 0x000000465050723c */ /* 0x080ff00000041888 */
[C---:B-1----:R-:W-:Y:S01]  /*ec30*/  HMMA.16816.F32.BF16 R68, R40.reuse, R70, R128 ;  /* 0x000000462844723c */ /* 0x042fe20000041880 */
[----:B------:R-:W3:Y:S04]  /*ec40*/  LDL.LU R131, [R1+0x18] ;  /* 0x0000180001837983 */ /* 0x000ee80000300800 */
[----:B------:R-:W3:Y:S04]  /*ec50*/  LDL.LU R130, [R1+0x14] ;  /* 0x0000140001827983 */ /* 0x000ee80000300800 */
[----:B------:R-:W3:Y:S04]  /*ec60*/  LDL.LU R129, [R1+0x10] ;  /* 0x0000100001817983 */ /* 0x000ee80000300800 */
[----:B------:R-:W3:Y:S01]  /*ec70*/  LDL.LU R128, [R1+0xc] ;  /* 0x00000c0001807983 */ /* 0x000ee20000300800 */
[C---:B------:R-:W-:Y:S08]  /*ec80*/  HMMA.16816.F32.BF16 R120, R40.reuse, R122, R132 ;  /* 0x0000007a2878723c */ /* 0x040ff00000041884 */
[C---:B------:R-:W-:Y:S01]  /*ec90*/  HMMA.16816.F32.BF16 R24, R40.reuse, R26, R112 ;  /* 0x0000001a2818723c */ /* 0x040fe20000041870 */
[----:B------:R-:W1:Y:S07]  /*eca0*/  LDSM.16.M88.4 R112, [R142+0xc080] ;  /* 0x00c080008e70783b */ /* 0x000e6e0000000200 */
[----:B------:R-:W-:Y:S01]  /*ecb0*/  HMMA.16816.F32.BF16 R108, R40, R110, R44 ;  /* 0x0000006e286c723c */ /* 0x000fe2000004182c */
[----:B------:R-:W1:Y:S04]  /*ecc0*/  LDSM.16.M88.4 R44, [R142+0xd080] ;  /* 0x00d080008e2c783b */ /* 0x000e680000000200 */
[----:B------:R-:W1:Y:S03]  /*ecd0*/  LDSM.16.M88.4 R40, [R142+0xe080] ;  /* 0x00e080008e28783b */ /* 0x000e660000000200 */
[C---:B----4-:R-:W-:Y:S08]  /*ece0*/  HMMA.16816.F32.BF16 R56, R124.reuse, R36, R56 ;  /* 0x000000247c38723c */ /* 0x050ff00000041838 */
[C---:B0-----:R-:W-:Y:S08]  /*ecf0*/  HMMA.16816.F32.BF16 R64, R124.reuse, R32, R64 ;  /* 0x000000207c40723c */ /* 0x041ff00000041840 */
[----:B--2---:R-:W-:Y:S08]  /*ed00*/  HMMA.16816.F32.BF16 R84, R124, R28, R84 ;  /* 0x0000001c7c54723c */ /* 0x004ff00000041854 */
[C---:B------:R-:W-:Y:S08]  /*ed10*/  HMMA.16816.F32.BF16 R52, R104.reuse, R36, R52 ;  /* 0x000000246834723c */ /* 0x040ff00000041834 */
[C---:B------:R-:W-:Y:S08]  /*ed20*/  HMMA.16816.F32.BF16 R88, R104.reuse, R32, R88 ;  /* 0x000000206858723c */ /* 0x040ff00000041858 */
[C---:B------:R-:W-:Y:S08]  /*ed30*/  HMMA.16816.F32.BF16 R48, R104.reuse, R28, R48 ;  /* 0x0000001c6830723c */ /* 0x040ff00000041830 */
[----:B------:R-:W-:Y:S01]  /*ed40*/  HMMA.16816.F32.BF16 R20, R104, R116, R20 ;  /* 0x000000746814723c */ /* 0x000fe20000041814 */
[----:B------:R-:W0:Y:S07]  /*ed50*/  LDSM.16.M88.4 R104, [R142+0xf080] ;  /* 0x00f080008e68783b */ /* 0x000e2e0000000200 */
[C---:B------:R-:W-:Y:S08]  /*ed60*/  HMMA.16816.F32.BF16 R100, R92.reuse, R36, R100 ;  /* 0x000000245c64723c */ /* 0x040ff00000041864 */
[C---:B------:R-:W-:Y:S08]  /*ed70*/  HMMA.16816.F32.BF16 R76, R92.reuse, R32, R76 ;  /* 0x000000205c4c723c */ /* 0x040ff0000004184c */
[----:B------:R-:W-:Y:S08]  /*ed80*/  HMMA.16816.F32.BF16 R72, R92, R28, R72 ;  /* 0x0000001c5c48723c */ /* 0x000ff00000041848 */
[-C--:B------:R-:W-:Y:S01]  /*ed90*/  HMMA.16816.F32.BF16 R60, R124, R116.reuse, R60 ;  /* 0x000000747c3c723c */ /* 0x080fe2000004183c */
[----:B------:R-:W-:Y:S07]  /*eda0*/  LDSM.16.M88.4 R124, [R141+0xd080] ;  /* 0x00d080008d7c783b */ /* 0x000fee0000000200 */
[----:B------:R-:W-:Y:S01]  /*edb0*/  HMMA.16816.F32.BF16 R92, R92, R116, R80 ;  /* 0x000000745c5c723c */ /* 0x000fe20000041850 */
[----:B------:R-:W-:Y:S07]  /*edc0*/  LDSM.16.M88.4 R80, [R252+0x80] ;  /* 0x00008000fc50783b */ /* 0x000fee0000000200 */
[C---:B------:R-:W-:Y:S08]  /*edd0*/  HMMA.16816.F32.BF16 R120, R96.reuse, R36, R120 ;  /* 0x000000246078723c */ /* 0x040ff00000041878 */
[C---:B------:R-:W-:Y:S08]  /*ede0*/  HMMA.16816.F32.BF16 R24, R96.reuse, R32, R24 ;  /* 0x000000206018723c */ /* 0x040ff00000041818 */
[----:B------:R-:W-:Y:S08]  /*edf0*/  HMMA.16816.F32.BF16 R108, R96, R28, R108 ;  /* 0x0000001c606c723c */ /* 0x000ff0000004186c */
[C---:B-1----:R-:W-:Y:S08]  /*ee00*/  HMMA.16816.F32.BF16 R56, R112.reuse, R38, R56 ;  /* 0x000000267038723c */ /* 0x042ff00000041838 */
[C---:B------:R-:W-:Y:S08]  /*ee10*/  HMMA.16816.F32.BF16 R64, R112.reuse, R34, R64 ;  /* 0x000000227040723c */ /* 0x040ff00000041840 */
[----:B------:R-:W-:Y:S08]  /*ee20*/  HMMA.16816.F32.BF16 R84, R112, R30, R84 ;  /* 0x0000001e7054723c */ /* 0x000ff00000041854 */
[C---:B------:R-:W-:Y:S08]  /*ee30*/  HMMA.16816.F32.BF16 R52, R44.reuse, R38, R52 ;  /* 0x000000262c34723c */ /* 0x040ff00000041834 */
[C---:B------:R-:W-:Y:S08]  /*ee40*/  HMMA.16816.F32.BF16 R88, R44.reuse, R34, R88 ;  /* 0x000000222c58723c */ /* 0x040ff00000041858 */
[----:B------:R-:W-:Y:S08]  /*ee50*/  HMMA.16816.F32.BF16 R48, R44, R30, R48 ;  /* 0x0000001e2c30723c */ /* 0x000ff00000041830 */
[C---:B------:R-:W-:Y:S08]  /*ee60*/  HMMA.16816.F32.BF16 R100, R40.reuse, R38, R100 ;  /* 0x000000262864723c */ /* 0x040ff00000041864 */
[C---:B------:R-:W-:Y:S08]  /*ee70*/  HMMA.16816.F32.BF16 R76, R40.reuse, R34, R76 ;  /* 0x00000022284c723c */ /* 0x040ff0000004184c */
[----:B------:R-:W-:Y:S08]  /*ee80*/  HMMA.16816.F32.BF16 R72, R40, R30, R72 ;  /* 0x0000001e2848723c */ /* 0x000ff00000041848 */
[----:B------:R-:W-:Y:S01]  /*ee90*/  HMMA.16816.F32.BF16 R96, R96, R116, R68 ;  /* 0x000000746060723c */ /* 0x000fe20000041844 */
[----:B------:R-:W-:Y:S07]  /*eea0*/  LDSM.16.M88.4 R68, [R252+0x4080] ;  /* 0x00408000fc44783b */ /* 0x000fee0000000200 */
[-C--:B------:R-:W-:Y:S01]  /*eeb0*/  HMMA.16816.F32.BF16 R112, R112, R118.reuse, R60 ;  /* 0x000000767070723c */ /* 0x080fe2000004183c */
[----:B------:R-:W-:Y:S07]  /*eec0*/  LDSM.16.M88.4 R60, [R252+0x2080] ;  /* 0x00208000fc3c783b */ /* 0x000fee0000000200 */
[-C--:B------:R-:W-:Y:S01]  /*eed0*/  HMMA.16816.F32.BF16 R44, R44, R118.reuse, R20 ;  /* 0x000000762c2c723c */ /* 0x080fe20000041814 */
[----:B------:R-:W1:Y:S07]  /*eee0*/  LDSM.16.M88.4 R20, [R141+0xc080] ;  /* 0x00c080008d14783b */ /* 0x000e6e0000000200 */
[----:B------:R-:W-:Y:S01]  /*eef0*/  HMMA.16816.F32.BF16 R40, R40, R118, R92 ;  /* 0x000000762828723c */ /* 0x000fe2000004185c */
[----:B------:R-:W2:Y:S07]  /*ef00*/  LDSM.16.M88.4 R92, [R252+0x6080] ;  /* 0x00608000fc5c783b */ /* 0x000eae0000000200 */
[C---:B0-----:R-:W-:Y:S01]  /*ef10*/  HMMA.16816.F32.BF16 R36, R104.reuse, R38, R120 ;  /* 0x000000266824723c */ /* 0x041fe20000041878 */
[----:B------:R-:W0:Y:S07]  /*ef20*/  LDSM.16.M88.4 R120, [R141+0xe080] ;  /* 0x00e080008d78783b */ /* 0x000e2e0000000200 */
[C---:B------:R-:W-:Y:S01]  /*ef30*/  HMMA.16816.F32.BF16 R32, R104.reuse, R34, R24 ;  /* 0x000000226820723c */ /* 0x040fe20000041818 */
[----:B------:R-:W4:Y:S07]  /*ef40*/  LDSM.16.M88.4 R24, [R141+0xf080] ;  /* 0x00f080008d18783b */ /* 0x000f2e0000000200 */
[C---:B------:R-:W-:Y:S01]  /*ef50*/  HMMA.16816.F32.BF16 R28, R104.reuse, R30, R108 ;  /* 0x0000001e681c723c */ /* 0x040fe2000004186c */
[----:B------:R-:W-:Y:S07]  /*ef60*/  LDSM.16.M88.4 R108, [R140+0xe080] ;  /* 0x00e080008c6c783b */ /* 0x000fee0000000200 */
[----:B------:R-:W-:Y:S01]  /*ef70*/  HMMA.16816.F32.BF16 R116, R104, R118, R96 ;  /* 0x000000766874723c */ /* 0x000fe20000041860 */
[----:B------:R-:W0:Y:S04]  /*ef80*/  LDSM.16.M88.4 R104, [R140+0xc080] ;  /* 0x00c080008c68783b */ /* 0x000e280000000200 */
[----:B------:R-:W0:Y:S03]  /*ef90*/  LDSM.16.M88.4 R96, [R140+0xd080] ;  /* 0x00d080008c60783b */ /* 0x000e260000000200 */
[C---:B-1----:R-:W-:Y:S08]  /*efa0*/  HMMA.16816.F32.BF16 R56, R20.reuse, R80, R56 ;  /* 0x000000501438723c */ /* 0x042ff00000041838 */
[C---:B------:R-:W-:Y:S08]  /*efb0*/  HMMA.16816.F32.BF16 R64, R20.reuse, R60, R64 ;  /* 0x0000003c1440723c */ /* 0x040ff00000041840 */
[C---:B------:R-:W-:Y:S08]  /*efc0*/  HMMA.16816.F32.BF16 R84, R20.reuse, R68, R84 ;  /* 0x000000441454723c */ /* 0x040ff00000041854 */
[----:B--2---:R-:W-:Y:S01]  /*efd0*/  HMMA.16816.F32.BF16 R112, R20, R92, R112 ;  /* 0x0000005c1470723c */ /* 0x004fe20000041870 */
[----:B------:R-:W1:Y:S01]  /*efe0*/  LDSM.16.M88.4 R20, [R140+0xf080] ;  /* 0x00f080008c14783b */ /* 0x000e620000000200 */
[----:B---3--:R-:W-:Y:S01]  /*eff0*/  IADD3 R128, R128, 0x80, RZ ;  /* 0x0000008080807810 */ /* 0x008fe20007ffe0ff */
[----:B------:R-:W-:-:S02]  /*f000*/  FFMA R131, R2, R131, R159 ;  /* 0x0000008302837223 */ /* 0x000fc4000000009f */
[----:B------:R-:W-:-:S03]  /*f010*/  FFMA R130, R19, R130, R191 ;  /* 0x0000008213827223 */ /* 0x000fc600000000bf */
[-C--:B------:R-:W-:Y:S01]  /*f020*/  HMMA.16816.F32.BF16 R48, R124, R68.reuse, R48 ;  /* 0x000000447c30723c */ /* 0x080fe20000041830 */
[----:B------:R-:W-:Y:S01]  /*f030*/  FFMA R129, R18, R129, R193 ;  /* 0x0000008112817223 */ /* 0x000fe200000000c1 */
[----:B------:R2:W-:Y:S06]  /*f040*/  STL [R1+0xc], R128 ;  /* 0x00000c8001007387 */ /* 0x0005ec0000100800 */
[-C--:B0-----:R-:W-:Y:S01]  /*f050*/  HMMA.16816.F32.BF16 R72, R120, R68.reuse, R72 ;  /* 0x000000447848723c */ /* 0x081fe20000041848 */
[----:B------:R2:W-:Y:S07]  /*f060*/  STL [R1+0x18], R131 ;  /* 0x0000188301007387 */ /* 0x0005ee0000100800 */
[----:B----4-:R-:W-:Y:S01]  /*f070*/  HMMA.16816.F32.BF16 R28, R24, R68, R28 ;  /* 0x00000044181c723c */ /* 0x010fe2000004181c */
[----:B------:R2:W-:Y:S07]  /*f080*/  STL [R1+0x14], R130 ;  /* 0x0000148201007387 */ /* 0x0005ee0000100800 */
[C---:B------:R-:W-:Y:S01]  /*f090*/  HMMA.16816.F32.BF16 R52, R124.reuse, R80, R52 ;  /* 0x000000507c34723c */ /* 0x040fe20000041834 */
[----:B------:R2:W-:Y:S07]  /*f0a0*/  STL [R1+0x10], R129 ;  /* 0x0000108101007387 */ /* 0x0005ee0000100800 */
[----:B------:R-:W-:Y:S01]  /*f0b0*/  HMMA.16816.F32.BF16 R88, R124, R60, R88 ;  /* 0x0000003c7c58723c */ /* 0x000fe20000041858 */
[----:B------:R2:W-:Y:S07]  /*f0c0*/  STL [R1+0x4], R15 ;  /* 0x0000040f01007387 */ /* 0x0005ee0000100800 */
[C---:B------:R-:W-:Y:S08]  /*f0d0*/  HMMA.16816.F32.BF16 R100, R120.reuse, R80, R100 ;  /* 0x000000507864723c */ /* 0x040ff00000041864 */
[----:B------:R-:W-:Y:S01]  /*f0e0*/  HMMA.16816.F32.BF16 R76, R120, R60, R76 ;  /* 0x0000003c784c723c */ /* 0x000fe2000004184c */
[----:B------:R2:W-:Y:S07]  /*f0f0*/  STL [R1+0x8], R16 ;  /* 0x0000081001007387 */ /* 0x0005ee0000100800 */
[-C--:B------:R-:W-:Y:S08]  /*f100*/  HMMA.16816.F32.BF16 R44, R124, R92.reuse, R44 ;  /* 0x0000005c7c2c723c */ /* 0x080ff0000004182c */
[----:B------:R-:W-:Y:S08]  /*f110*/  HMMA.16816.F32.BF16 R40, R120, R92, R40 ;  /* 0x0000005c7828723c */ /* 0x000ff00000041828 */
[C---:B------:R-:W-:Y:S08]  /*f120*/  HMMA.16816.F32.BF16 R36, R24.reuse, R80, R36 ;  /* 0x000000501824723c */ /* 0x040ff00000041824 */
[C---:B------:R-:W-:Y:S01]  /*f130*/  HMMA.16816.F32.BF16 R32, R24.reuse, R60, R32 ;  /* 0x0000003c1820723c */ /* 0x040fe20000041820 */
[----:B------:R2:W-:Y:S07]  /*f140*/  STL [R1], R17 ;  /* 0x0000001101007387 */ /* 0x0005ee0000100800 */
[----:B------:R-:W-:Y:S01]  /*f150*/  HMMA.16816.F32.BF16 R24, R24, R92, R116 ;  /* 0x0000005c1818723c */ /* 0x000fe20000041874 */
[----:B------:R-:W-:-:S07]  /*f160*/  ISETP.GE.AND P1, PT, R128, c[0x0][0x1d0], PT ;  /* 0x0000740080007a0c */ /* 0x000fce0003f26270 */
[----:B------:R-:W-:Y:S01]  /*f170*/  HMMA.16816.F32.BF16 R84, R104, R70, R84 ;  /* 0x000000466854723c */ /* 0x000fe20000041854 */
[----:B------:R-:W-:-:S07]  /*f180*/  MOV R2, R10 ;  /* 0x0000000a00027202 */ /* 0x000fce0000000f00 */
[----:B------:R-:W-:Y:S01]  /*f190*/  HMMA.16816.F32.BF16 R48, R96, R70, R48 ;  /* 0x000000466030723c */ /* 0x000fe20000041830 */
[----:B------:R-:W-:-:S07]  /*f1a0*/  MOV R175, R11 ;  /* 0x0000000b00af7202 */ /* 0x000fce0000000f00 */
[----:B------:R-:W-:Y:S01]  /*f1b0*/  HMMA.16816.F32.BF16 R72, R108, R70, R72 ;  /* 0x000000466c48723c */ /* 0x000fe20000041848 */
[----:B------:R-:W-:Y:S01]  /*f1c0*/  MOV R193, R12 ;  /* 0x0000000c00c17202 */ /* 0x000fe20000000f00 */
[----:B------:R-:W-:-:S06]  /*f1d0*/  IMAD.MOV.U32 R191, RZ, RZ, R13 ;  /* 0x000000ffffbf7224 */ /* 0x000fcc00078e000d */
[----:B-1----:R-:W-:Y:S01]  /*f1e0*/  HMMA.16816.F32.BF16 R68, R20, R70, R28 ;  /* 0x000000461444723c */ /* 0x002fe2000004181c */
[----:B------:R-:W-:-:S06]  /*f1f0*/  MOV R211, R14 ;  /* 0x0000000e00d37202 */ /* 0x000fcc0000000f00 */
[----:B------:R-:W-:Y:S01]  /*f200*/  MOV R28, 0x80 ;  /* 0x00000080001c7802 */ /* 0x000fe20000000f00 */
[C---:B------:R-:W-:Y:S08]  /*f210*/  HMMA.16816.F32.BF16 R56, R104.reuse, R82, R56 ;  /* 0x000000526838723c */ /* 0x040ff00000041838 */
[----:B------:R-:W-:Y:S01]  /*f220*/  HMMA.16816.F32.BF16 R64, R104, R62, R64 ;  /* 0x0000003e6840723c */ /* 0x000fe20000041840 */
[----:B------:R-:W-:-:S02]  /*f230*/  IMAD R0, R28, c[0x0][0x1b4], R0 ;  /* 0x00006d001c007a24 */ /* 0x000fc400078e0200 */
[----:B------:R-:W-:-:S05]  /*f240*/  IMAD R8, R28, c[0x0][0x1a4], R8 ;  /* 0x000069001c087a24 */ /* 0x000fca00078e0208 */
[C---:B------:R-:W-:Y:S08]  /*f250*/  HMMA.16816.F32.BF16 R52, R96.reuse, R82, R52 ;  /* 0x000000526034723c */ /* 0x040ff00000041834 */
[----:B------:R-:W-:Y:S08]  /*f260*/  HMMA.16816.F32.BF16 R88, R96, R62, R88 ;  /* 0x0000003e6058723c */ /* 0x000ff00000041858 */
[C---:B------:R-:W-:Y:S08]  /*f270*/  HMMA.16816.F32.BF16 R100, R108.reuse, R82, R100 ;  /* 0x000000526c64723c */ /* 0x040ff00000041864 */
[----:B------:R-:W-:Y:S08]  /*f280*/  HMMA.16816.F32.BF16 R76, R108, R62, R76 ;  /* 0x0000003e6c4c723c */ /* 0x000ff0000004184c */
[-C--:B------:R-:W-:Y:S08]  /*f290*/  HMMA.16816.F32.BF16 R104, R104, R94.reuse, R112 ;  /* 0x0000005e6868723c */ /* 0x080ff00000041870 */
[-C--:B------:R-:W-:Y:S08]  /*f2a0*/  HMMA.16816.F32.BF16 R96, R96, R94.reuse, R44 ;  /* 0x0000005e6060723c */ /* 0x080ff0000004182c */
[----:B------:R-:W-:Y:S08]  /*f2b0*/  HMMA.16816.F32.BF16 R108, R108, R94, R40 ;  /* 0x0000005e6c6c723c */ /* 0x000ff00000041828 */
[C---:B------:R-:W-:Y:S08]  /*f2c0*/  HMMA.16816.F32.BF16 R80, R20.reuse, R82, R36 ;  /* 0x000000521450723c */ /* 0x040ff00000041824 */
[C---:B------:R-:W-:Y:S08]  /*f2d0*/  HMMA.16816.F32.BF16 R60, R20.reuse, R62, R32 ;  /* 0x0000003e143c723c */ /* 0x040ff00000041820 */
[----:B------:R-:W-:Y:S01]  /*f2e0*/  HMMA.16816.F32.BF16 R92, R20, R94, R24 ;  /* 0x0000005e145c723c */ /* 0x000fe20000041818 */
[----:B--2---:R-:W-:Y:S01]  /*f2f0*/  @P1 CALL.REL.NOINC `(.L_x_0) ;  /* 0x0000001000001944 */ /* 0x004fe20003c00000 */
[----:B------:R-:W-:Y:S06]  /*f300*/  BRA `(.L_x_1) ;  /* 0xffff775000007947 */ /* 0x000fec000383ffff */
.L_x_0:
[----:B------:R-:W-:-:S03]  /*f310*/  NOP ;  /* 0x0000000000007918 */ /* 0x000fc60000000000 */
[----:B-1----:R-:W2:Y:S04]  /*f320*/  LDL.LU R20, [R1+0x10] ;  /* 0x0000100001147983 */ /* 0x002ea80000300800 */
[----:B------:R-:W3:Y:S04]  /*f330*/  LDL.LU R21, [R1+0x14] ;  /* 0x0000140001157983 */ /* 0x000ee80000300800 */
[----:B------:R-:W4:Y:S01]  /*f340*/  LDL.LU R19, [R1+0x18] ;  /* 0x0000180001137983 */ /* 0x000f220000300800 */
[----:B------:R-:W-:Y:S01]  /*f350*/  MOV R163, c[0x0][0x1c8] ;  /* 0x0000720000a37a02 */ /* 0x000fe20000000f00 */
[----:B------:R-:W-:Y:S01]  /*f360*/  IMAD.MOV.U32 R182, RZ, RZ, R82 ;  /* 0x000000ffffb67224 */ /* 0x000fe200078e0052 */
[----:B------:R-:W-:Y:S01]  /*f370*/  MOV R183, R83 ;  /* 0x0000005300b77202 */ /* 0x000fe20000000f00 */
[----:B------:R-:W5:Y:S01]  /*f380*/  LDL.LU R196, [R1+0x2c] ;  /* 0x00002c0001c47983 */ /* 0x000f620000300800 */
[----:B------:R-:W-:Y:S01]  /*f390*/  MOV R186, R62 ;  /* 0x0000003e00ba7202 */ /* 0x000fe20000000f00 */
[----:B------:R-:W-:Y:S01]  /*f3a0*/  IMAD.MOV.U32 R187, RZ, RZ, R68 ;  /* 0x000000ffffbb7224 */ /* 0x000fe200078e0044 */
[----:B------:R-:W-:Y:S01]  /*f3b0*/  MOV R194, R63 ;  /* 0x0000003f00c27202 */ /* 0x000fe20000000f00 */
[----:B------:R-:W2:Y:S01]  /*f3c0*/  LDL.LU R197, [R1+0x28] ;  /* 0x0000280001c57983 */ /* 0x000ea20000300800 */
[----:B------:R-:W-:Y:S01]  /*f3d0*/  MOV R218, R71 ;  /* 0x0000004700da7202 */ /* 0x000fe20000000f00 */
[----:B------:R-:W-:Y:S01]  /*f3e0*/  IMAD.MOV.U32 R169, RZ, RZ, R77 ;  /* 0x000000ffffa97224 */ /* 0x000fe200078e004d */
[----:B------:R-:W-:Y:S01]  /*f3f0*/  MOV R220, R94 ;  /* 0x0000005e00dc7202 */ /* 0x000fe20000000f00 */
[----:B------:R-:W5:Y:S01]  /*f400*/  LDL.LU R199, [R1+0x24] ;  /* 0x0000240001c77983 */ /* 0x000f620000300800 */
[----:B------:R-:W-:Y:S01]  /*f410*/  MOV R219, R95 ;  /* 0x0000005f00db7202 */ /* 0x000fe20000000f00 */
[----:B------:R-:W-:Y:S01]  /*f420*/  IMAD.MOV.U32 R200, RZ, RZ, R99 ;  /* 0x000000ffffc87224 */ /* 0x000fe200078e0063 */
[----:B------:R-:W-:Y:S01]  /*f430*/  MOV R180, R80 ;  /* 0x0000005000b47202 */ /* 0x000fe20000000f00 */
[----:B------:R-:W5:Y:S01]  /*f440*/  LDL.LU R224, [R1+0x20] ;  /* 0x0000200001e07983 */ /* 0x000f620000300800 */
[----:B------:R-:W-:-:S02]  /*f450*/  MOV R181, R81 ;  /* 0x0000005100b57202 */ /* 0x000fc40000000f00 */
[----:B------:R-:W-:Y:S01]  /*f460*/  MOV R184, R60 ;  /* 0x0000003c00b87202 */ /* 0x000fe20000000f00 */
[----:B------:R-:W5:Y:S01]  /*f470*/  LDL.LU R222, [R1+0x1c] ;  /* 0x00001c0001de7983 */ /* 0x000f620000300800 */
[----:B------:R-:W-:Y:S02]  /*f480*/  MOV R185, R61 ;  /* 0x0000003d00b97202 */ /* 0x000fe40000000f00 */
[----:B------:R-:W-:Y:S01]  /*f490*/  MOV R188, R69 ;  /* 0x0000004500bc7202 */ /* 0x000fe20000000f00 */
[----:B------:R-:W0:Y:S01]  /*f4a0*/  S2R R18, SR_TID.X ;  /* 0x0000000000127919 */ /* 0x000e220000002100 */
[----:B------:R-:W-:Y:S02]  /*f4b0*/  MOV R71, R92 ;  /* 0x0000005c00477202 */ /* 0x000fe40000000f00 */
[----:B------:R-:W-:Y:S01]  /*f4c0*/  MOV R201, R93 ;  /* 0x0000005d00c97202 */ /* 0x000fe20000000f00 */
[----:B------:R-:W1:Y:S01]  /*f4d0*/  S2R R142, SR_TID.X ;  /* 0x00000000008e7919 */ /* 0x000e620000002100 */
[----:B------:R-:W-:-:S02]  /*f4e0*/  MOV R166, R102 ;  /* 0x0000006600a67202 */ /* 0x000fc40000000f00 */
[----:B------:R-:W-:Y:S01]  /*f4f0*/  MOV R168, R103 ;  /* 0x0000006700a87202 */ /* 0x000fe20000000f00 */
[----:B------:R-:W1:Y:S01]  /*f500*/  S2R R235, SR_CTAID.X ;  /* 0x0000000000eb7919 */ /* 0x000e620000002500 */
[----:B------:R-:W-:Y:S02]  /*f510*/  MOV R170, R78 ;  /* 0x0000004e00aa7202 */ /* 0x000fe40000000f00 */
[----:B------:R-:W-:Y:S01]  /*f520*/  MOV R172, R79 ;  /* 0x0000004f00ac7202 */ /* 0x000fe20000000f00 */
[----:B------:R-:W1:Y:S01]  /*f530*/  S2R R237, SR_CTAID.Y ;  /* 0x0000000000ed7919 */ /* 0x000e620000002600 */
[----:B------:R-:W-:Y:S02]  /*f540*/  MOV R174, R74 ;  /* 0x0000004a00ae7202 */ /* 0x000fe40000000f00 */
[----:B------:R-:W-:Y:S02]  /*f550*/  MOV R176, R75 ;  /* 0x0000004b00b07202 */ /* 0x000fe40000000f00 */
[----:B------:R-:W-:-:S02]  /*f560*/  MOV R178, R110 ;  /* 0x0000006e00b27202 */ /* 0x000fc40000000f00 */
[----:B------:R-:W-:Y:S02]  /*f570*/  MOV R179, R111 ;  /* 0x0000006f00b37202 */ /* 0x000fe40000000f00 */
[----:B------:R-:W-:Y:S02]  /*f580*/  MOV R167, R76 ;  /* 0x0000004c00a77202 */ /* 0x000fe40000000f00 */
[----:B------:R-:W-:Y:S02]  /*f590*/  MOV R171, R72 ;  /* 0x0000004800ab7202 */ /* 0x000fe40000000f00 */
[----:B0-----:R-:W-:Y:S02]  /*f5a0*/  SHF.R.U32.HI R18, RZ, 0x6, R18 ;  /* 0x00000006ff127819 */ /* 0x001fe40000011612 */
[----:B------:R-:W-:Y:S02]  /*f5b0*/  MOV R173, R73 ;  /* 0x0000004900ad7202 */ /* 0x000fe40000000f00 */
[----:B------:R-:W-:-:S02]  /*f5c0*/  SGXT.U32 R18, R18, 0x1 ;  /* 0x000000011212781a */ /* 0x000fc40000000000 */
[----:B-1----:R-:W-:Y:S02]  /*f5d0*/  LOP3.LUT R236, R142, 0x3f, RZ, 0xc0, !PT ;  /* 0x0000003f8eec7812 */ /* 0x002fe400078ec0ff */
[----:B------:R-:W-:Y:S01]  /*f5e0*/  MOV R175, R108 ;  /* 0x0000006c00af7202 */ /* 0x000fe20000000f00 */
[----:B------:R-:W-:Y:S01]  /*f5f0*/  IMAD R18, R18, c[0x0][0x1c8], RZ ;  /* 0x0000720012127a24 */ /* 0x000fe200078e02ff */
[----:B------:R-:W-:Y:S01]  /*f600*/  LEA R235, R235, R236, 0x6 ;  /* 0x000000ecebeb7211 */ /* 0x000fe200078e30ff */
[----:B------:R-:W-:Y:S01]  /*f610*/  IMAD R0, R237, c[0x0][0x1c0], RZ ;  /* 0x00007000ed007a24 */ /* 0x000fe200078e02ff */
[----:B------:R-:W-:Y:S02]  /*f620*/  MOV R177, R109 ;  /* 0x0000006d00b17202 */ /* 0x000fe40000000f00 */
[----:B------:R-:W-:Y:S01]  /*f630*/  LEA R7, R163, R18, 0x1 ;  /* 0x00000012a3077211 */ /* 0x000fe200078e08ff */
[----:B------:R-:W-:Y:S01]  /*f640*/  IMAD R2, R235, c[0x0][0x1c4], RZ ;  /* 0x00007100eb027a24 */ /* 0x000fe200078e02ff */
[C---:B------:R-:W-:Y:S01]  /*f650*/  SHF.L.U32 R164, R0.reuse, 0x1, RZ ;  /* 0x0000000100a47819 */ /* 0x040fe200000006ff */
[----:B------:R-:W-:Y:S01]  /*f660*/  IMAD.HI R0, R0, 0x2, RZ ;  /* 0x0000000200007827 */ /* 0x000fe200078e02ff */
[----:B------:R-:W-:-:S02]  /*f670*/  LEA R9, R163, R7, 0x1 ;  /* 0x00000007a3097211 */ /* 0x000fc400078e08ff */
[C---:B------:R-:W-:Y:S01]  /*f680*/  SHF.L.U32 R3, R2.reuse, 0x1, RZ ;  /* 0x0000000102037819 */ /* 0x040fe200000006ff */
[----:B------:R-:W-:Y:S01]  /*f690*/  IMAD.HI R5, R2, 0x2, RZ ;  /* 0x0000000202057827 */ /* 0x000fe200078e02ff */
[----:B------:R-:W-:Y:S02]  /*f6a0*/  MOV R2, R100 ;  /* 0x0000006400027202 */ /* 0x000fe40000000f00 */
[----:B------:R-:W-:Y:S02]  /*f6b0*/  IADD3 R164, P0, P1, R3, c[0x0][0x178], R164 ;  /* 0x00005e0003a47a10 */ /* 0x000fe4000791e0a4 */
[----:B------:R-:W-:Y:S02]  /*f6c0*/  MOV R3, R101 ;  /* 0x0000006500037202 */ /* 0x000fe40000000f00 */
[----:B------:R-:W-:Y:S02]  /*f6d0*/  IADD3.X R0, R5, c[0x0][0x17c], R0, P0, P1 ;  /* 0x00005f0005007a10 */ /* 0x000fe400007e2400 */
[----:B------:R-:W-:-:S02]  /*f6e0*/  MOV R190, R55 ;  /* 0x0000003700be7202 */ /* 0x000fc40000000f00 */
[----:B------:R-:W-:Y:S02]  /*f6f0*/  MOV R189, R54 ;  /* 0x0000003600bd7202 */ /* 0x000fe40000000f00 */
[----:B------:R-:W-:Y:S02]  /*f700*/  MOV R191, R90 ;  /* 0x0000005a00bf7202 */ /* 0x000fe40000000f00 */
[----:B------:R-:W-:Y:S02]  /*f710*/  MOV R192, R91 ;  /* 0x0000005b00c07202 */ /* 0x000fe40000000f00 */
[----:B------:R-:W-:Y:S02]  /*f720*/  MOV R193, R50 ;  /* 0x0000003200c17202 */ /* 0x000fe40000000f00 */
[----:B------:R-:W-:Y:S02]  /*f730*/  MOV R195, R51 ;  /* 0x0000003300c37202 */ /* 0x000fe40000000f00 */
[----:B------:R-:W-:Y:S01]  /*f740*/  MOV R198, R98 ;  /* 0x0000006200c67202 */ /* 0x000fe20000000f00 */
[----:B------:R-:W0:Y:S01]  /*f750*/  S2R R217, SR_TID.X ;  /* 0x0000000000d97919 */ /* 0x000e220000002100 */
[----:B---3--:R-:W-:-:S02]  /*f760*/  MOV R22, R21 ;  /* 0x0000001500167202 */ /* 0x008fc40000000f00 */
[----:B----4-:R-:W-:Y:S02]  /*f770*/  MOV R24, R19 ;  /* 0x0000001300187202 */ /* 0x010fe40000000f00 */
[----:B------:R-:W-:-:S05]  /*f780*/  LEA R19, R163, R9, 0x1 ;  /* 0x00000009a3137211 */ /* 0x000fca00078e08ff */
[----:B------:R-:W-:Y:S01]  /*f790*/  IMAD R21, R163, 0x2, R19 ;  /* 0x00000002a3157824 */ /* 0x000fe200078e0213 */
[----:B--2---:R-:W-:-:S04]  /*f7a0*/  MOV R158, R20 ;  /* 0x00000014009e7202 */ /* 0x004fc80000000f00 */
[----:B------:R-:W-:Y:S01]  /*f7b0*/  LEA R23, R163, R21, 0x1 ;  /* 0x00000015a3177211 */ /* 0x000fe200078e08ff */
[C---:B-----5:R-:W-:Y:S01]  /*f7c0*/  FMUL R6, R199.reuse, 8388608 ;  /* 0x4b000000c7067820 */ /* 0x060fe20000400000 */
[----:B------:R-:W-:Y:S02]  /*f7d0*/  FSETP.GEU.AND P5, PT, R199, 1.175494350822287508e-38, PT ;  /* 0x00800000c700780b */ /* 0x000fe40003fae000 */
[----:B------:R-:W-:Y:S01]  /*f7e0*/  LEA R25, R163, R23, 0x1 ;  /* 0x00000017a3197211 */ /* 0x000fe200078e08ff */
[----:B------:R-:W-:Y:S01]  /*f7f0*/  FMUL R5, R196, 8388608 ;  /* 0x4b000000c4057820 */ /* 0x000fe20000400000 */
[----:B------:R-:W-:Y:S01]  /*f800*/  FSETP.GT.AND P6, PT, |R158|, 8.50705917302346158658e+37, PT ;  /* 0x7e8000009e00780b */ /* 0x000fe20003fc4200 */
[----:B------:R-:W-:Y:S01]  /*f810*/  FMUL R4, R197, 8388608 ;  /* 0x4b000000c5047820 */ /* 0x000fe20000400000 */
[----:B------:R-:W-:Y:S02]  /*f820*/  LEA R27, R163, R25, 0x1 ;  /* 0x00000019a31b7211 */ /* 0x000fe400078e08ff */
[----:B------:R-:W-:-:S02]  /*f830*/  FSETP.GEU.AND P1, PT, R196, 1.175494350822287508e-38, PT ;  /* 0x00800000c400780b */ /* 0x000fc40003f2e000 */
[----:B------:R-:W-:Y:S02]  /*f840*/  FSETP.GEU.AND P0, PT, R197, 1.175494350822287508e-38, PT ;  /* 0x00800000c500780b */ /* 0x000fe40003f0e000 */
[----:B------:R-:W-:Y:S02]  /*f850*/  FSEL R205, R6, R199, !P5 ;  /* 0x000000c706cd7208 */ /* 0x000fe40006800000 */
[----:B------:R-:W-:Y:S02]  /*f860*/  FSEL R212, RZ, -23, P5 ;  /* 0xc1b80000ffd47808 */ /* 0x000fe40002800000 */
[C---:B------:R-:W-:Y:S02]  /*f870*/  FSETP.GEU.AND P5, PT, |R158|.reuse, 1.175494350822287508e-38, PT ;  /* 0x008000009e00780b */ /* 0x040fe40003fae200 */
[----:B------:R-:W-:Y:S02]  /*f880*/  LEA R29, R163, R27, 0x1 ;  /* 0x0000001ba31d7211 */ /* 0x000fe400078e08ff */
[----:B------:R-:W-:Y:S01]  /*f890*/  FSEL R208, R5, R196, !P1 ;  /* 0x000000c405d07208 */ /* 0x000fe20004800000 */
[----:B------:R-:W-:Y:S01]  /*f8a0*/  FMUL R5, R158, 8388608 ;  /* 0x4b0000009e057820 */ /* 0x000fe20000400000 */
[----:B------:R-:W-:Y:S01]  /*f8b0*/  FSEL R209, R4, R197, !P0 ;  /* 0x000000c504d17208 */ /* 0x000fe20004000000 */
[----:B------:R-:W-:Y:S01]  /*f8c0*/  IMAD R31, R163, 0x2, R29 ;  /* 0x00000002a31f7824 */ /* 0x000fe200078e021d */
[----:B------:R-:W-:-:S02]  /*f8d0*/  FSEL R213, RZ, -23, P0 ;  /* 0xc1b80000ffd57808 */ /* 0x000fc40000000000 */
[----:B------:R-:W-:Y:S02]  /*f8e0*/  FSETP.GEU.AND P0, PT, R158, 1.175494350822287508e-38, PT ;  /* 0x008000009e00780b */ /* 0x000fe40003f0e000 */
[----:B------:R-:W-:Y:S01]  /*f8f0*/  MOV R228, R22 ;  /* 0x0000001600e47202 */ /* 0x000fe20000000f00 */
[----:B------:R-:W-:Y:S01]  /*f900*/  @P6 FMUL R219, R219, 0.25 ;  /* 0x3e800000dbdb6820 */ /* 0x000fe20000400000 */
[----:B------:R-:W-:Y:S01]  /*f910*/  FSEL R202, R5, R158, !P0 ;  /* 0x0000009e05ca7208 */ /* 0x000fe20004000000 */
[----:B------:R-:W-:Y:S01]  /*f920*/  @P6 FMUL R220, R220, 0.25 ;  /* 0x3e800000dcdc6820 */ /* 0x000fe20000400000 */
[C---:B------:R-:W-:Y:S01]  /*f930*/  LEA R33, R163.reuse, R31, 0x1 ;  /* 0x0000001fa3217211 */ /* 0x040fe200078e08ff */
[----:B------:R-:W-:Y:S02]  /*f940*/  @P6 FMUL R218, R218, 0.25 ;  /* 0x3e800000dada6820 */ /* 0x000fe40000400000 */
[----:B------:R-:W-:Y:S01]  /*f950*/  @P6 FMUL R70, R70, 0.25 ;  /* 0x3e80000046466820 */ /* 0x000fe20000400000 */
[----:B------:R-:W-:Y:S01]  /*f960*/  LEA R35, R163, R33, 0x1 ;  /* 0x00000021a3237211 */ /* 0x000fe200078e08ff */
[----:B------:R-:W-:-:S02]  /*f970*/  @P6 FMUL R194, R194, 0.25 ;  /* 0x3e800000c2c26820 */ /* 0x000fc40000400000 */
[----:B------:R-:W-:Y:S02]  /*f980*/  @P6 FMUL R186, R186, 0.25 ;  /* 0x3e800000baba6820 */ /* 0x000fe40000400000 */
[----:B------:R-:W-:Y:S02]  /*f990*/  @P6 FMUL R183, R183, 0.25 ;  /* 0x3e800000b7b76820 */ /* 0x000fe40000400000 */
[----:B------:R-:W-:Y:S01]  /*f9a0*/  @P6 FMUL R182, R182, 0.25 ;  /* 0x3e800000b6b66820 */ /* 0x000fe20000400000 */
[----:B------:R-:W-:Y:S01]  /*f9b0*/  FSEL R214, RZ, -23, P1 ;  /* 0xc1b80000ffd67808 */ /* 0x000fe20000800000 */
[----:B------:R-:W-:Y:S01]  /*f9c0*/  @P6 FMUL R158, R158, 0.25 ;  /* 0x3e8000009e9e6820 */ /* 0x000fe20000400000 */
[----:B------:R-:W-:Y:S01]  /*f9d0*/  FSETP.GT.AND P6, PT, |R228|, 8.50705917302346158658e+37, PT ;  /* 0x7e800000e400780b */ /* 0x000fe20003fc4200 */
[----:B------:R-:W-:Y:S01]  /*f9e0*/  @!P5 FMUL R219, R219, 16777216 ;  /* 0x4b800000dbdbd820 */ /* 0x000fe20000400000 */
[----:B------:R-:W-:Y:S01]  /*f9f0*/  LEA R37, R163, R35, 0x1 ;  /* 0x00000023a3257211 */ /* 0x000fe200078e08ff */
[----:B------:R-:W-:-:S02]  /*fa00*/  @!P5 FMUL R220, R220, 16777216 ;  /* 0x4b800000dcdcd820 */ /* 0x000fc40000400000 */
[----:B------:R-:W-:Y:S02]  /*fa10*/  @!P5 FMUL R218, R218, 16777216 ;  /* 0x4b800000dadad820 */ /* 0x000fe40000400000 */
[----:B------:R-:W-:Y:S02]  /*fa20*/  @!P5 FMUL R70, R70, 16777216 ;  /* 0x4b8000004646d820 */ /* 0x000fe40000400000 */
[----:B------:R-:W-:Y:S02]  /*fa30*/  @!P5 FMUL R194, R194, 16777216 ;  /* 0x4b800000c2c2d820 */ /* 0x000fe40000400000 */
[----:B------:R-:W-:Y:S02]  /*fa40*/  @!P5 FMUL R186, R186, 16777216 ;  /* 0x4b800000babad820 */ /* 0x000fe40000400000 */
[----:B------:R-:W-:Y:S02]  /*fa50*/  @!P5 FMUL R183, R183, 16777216 ;  /* 0x4b800000b7b7d820 */ /* 0x000fe40000400000 */
[----:B------:R-:W-:-:S02]  /*fa60*/  @!P5 FMUL R158, R158, 16777216 ;  /* 0x4b8000009e9ed820 */ /* 0x000fc40000400000 */
[----:B------:R-:W-:Y:S01]  /*fa70*/  @!P5 FMUL R182, R182, 16777216 ;  /* 0x4b800000b6b6d820 */ /* 0x000fe20000400000 */
[C---:B------:R-:W-:Y:S01]  /*fa80*/  FSETP.GEU.AND P5, PT, |R228|.reuse, 1.175494350822287508e-38, PT ;  /* 0x00800000e400780b */ /* 0x040fe20003fae200 */
[C---:B------:R-:W-:Y:S01]  /*fa90*/  FMUL R203, R228.reuse, 8388608 ;  /* 0x4b000000e4cb7820 */ /* 0x040fe20000400000 */
[----:B------:R-:W-:Y:S02]  /*faa0*/  FSETP.GEU.AND P1, PT, R228, 1.175494350822287508e-38, PT ;  /* 0x00800000e400780b */ /* 0x000fe40003f2e000 */
[----:B------:R-:W-:Y:S01]  /*fab0*/  MOV R226, R24 ;  /* 0x0000001800e27202 */ /* 0x000fe20000000f00 */
[----:B------:R-:W-:Y:S01]  /*fac0*/  @P6 FMUL R201, R201, 0.25 ;  /* 0x3e800000c9c96820 */ /* 0x000fe20000400000 */
[----:B------:R-:W-:Y:S01]  /*fad0*/  FSEL R203, R203, R228, !P1 ;  /* 0x000000e4cbcb7208 */ /* 0x000fe20004800000 */
[----:B------:R-:W-:Y:S02]  /*fae0*/  @P6 FMUL R71, R71, 0.25 ;  /* 0x3e80000047476820 */ /* 0x000fe40000400000 */
[----:B------:R-:W-:-:S02]  /*faf0*/  @P6 FMUL R188, R188, 0.25 ;  /* 0x3e800000bcbc6820 */ /* 0x000fc40000400000 */
[----:B------:R-:W-:Y:S02]  /*fb00*/  @P6 FMUL R187, R187, 0.25 ;  /* 0x3e800000bbbb6820 */ /* 0x000fe40000400000 */
[----:B------:R-:W-:Y:S02]  /*fb10*/  @P6 FMUL R185, R185, 0.25 ;  /* 0x3e800000b9b96820 */ /* 0x000fe40000400000 */
[----:B------:R-:W-:Y:S02]  /*fb20*/  @P6 FMUL R184, R184, 0.25 ;  /* 0x3e800000b8b86820 */ /* 0x000fe40000400000 */
[----:B------:R-:W-:Y:S02]  /*fb30*/  @P6 FMUL R181, R181, 0.25 ;  /* 0x3e800000b5b56820 */ /* 0x000fe40000400000 */
[----:B------:R-:W-:Y:S02]  /*fb40*/  @P6 FMUL R228, R228, 0.25 ;  /* 0x3e800000e4e46820 */ /* 0x000fe40000400000 */
[----:B------:R-:W-:Y:S01]  /*fb50*/  @P6 FMUL R180, R180, 0.25 ;  /* 0x3e800000b4b46820 */ /* 0x000fe20000400000 */
[----:B------:R-:W-:Y:S01]  /*fb60*/  FSETP.GT.AND P6, PT, |R226|, 8.50705917302346158658e+37, PT ;  /* 0x7e800000e200780b */ /* 0x000fe20003fc4200 */
[----:B------:R-:W-:-:S02]  /*fb70*/  IMAD R39, R163, 0x2, R37 ;  /* 0x00000002a3277824 */ /* 0x000fc400078e0225 */
[----:B------:R-:W-:Y:S02]  /*fb80*/  @!P5 FMUL R201, R201, 16777216 ;  /* 0x4b800000c9c9d820 */ /* 0x000fe40000400000 */
[----:B------:R-:W-:Y:S01]  /*fb90*/  @!P5 FMUL R71, R71, 16777216 ;  /* 0x4b8000004747d820 */ /* 0x000fe20000400000 */
[----:B------:R-:W-:Y:S01]  /*fba0*/  LEA R41, R163, R39, 0x1 ;  /* 0x00000027a3297211 */ /* 0x000fe200078e08ff */
[----:B------:R-:W-:Y:S02]  /*fbb0*/  @!P5 FMUL R188, R188, 16777216 ;  /* 0x4b800000bcbcd820 */ /* 0x000fe40000400000 */
[----:B------:R-:W-:Y:S01]  /*fbc0*/  @!P5 FMUL R187, R187, 16777216 ;  /* 0x4b800000bbbbd820 */ /* 0x000fe20000400000 */
[----:B------:R-:W-:Y:S01]  /*fbd0*/  FSETP.GEU.AND P2, PT, R226, 1.175494350822287508e-38, PT ;  /* 0x00800000e200780b */ /* 0x000fe20003f4e000 */
[----:B------:R-:W-:Y:S01]  /*fbe0*/  @!P5 FMUL R185, R185, 16777216 ;  /* 0x4b800000b9b9d820 */ /* 0x000fe20000400000 */
[----:B------:R-:W-:Y:S01]  /*fbf0*/  LEA R43, R163, R41, 0x1 ;  /* 0x00000029a32b7211 */ /* 0x000fe200078e08ff */
[----:B------:R-:W-:-:S02]  /*fc00*/  @!P5 FMUL R184, R184, 16777216 ;  /* 0x4b800000b8b8d820 */ /* 0x000fc40000400000 */
[----:B------:R-:W-:Y:S01]  /*fc10*/  @!P5 FMUL R181, R181, 16777216 ;  /* 0x4b800000b5b5d820 */ /* 0x000fe20000400000 */
[C---:B------:R-:W-:Y:S01]  /*fc20*/  LEA R45, R163.reuse, R43, 0x1 ;  /* 0x0000002ba32d7211 */ /* 0x040fe200078e08ff */
[----:B------:R-:W-:Y:S02]  /*fc30*/  @!P5 FMUL R228, R228, 16777216 ;  /* 0x4b800000e4e4d820 */ /* 0x000fe40000400000 */
[----:B------:R-:W-:Y:S01]  /*fc40*/  @!P5 FMUL R180, R180, 16777216 ;  /* 0x4b800000b4b4d820 */ /* 0x000fe20000400000 */
[C---:B------:R-:W-:Y:S01]  /*fc50*/  FSETP.GEU.AND P5, PT, |R226|.reuse, 1.175494350822287508e-38, PT ;  /* 0x00800000e200780b */ /* 0x040fe20003fae200 */
[----:B------:R-:W-:Y:S01]  /*fc60*/  FMUL R5, R226, 8388608 ;  /* 0x4b000000e2057820 */ /* 0x000fe20000400000 */
[----:B------:R-:W-:Y:S01]  /*fc70*/  LEA R47, R163, R45, 0x1 ;  /* 0x0000002da32f7211 */ /* 0x000fe200078e08ff */
[----:B------:R-:W-:Y:S02]  /*fc80*/  @P6 FMUL R179, R179, 0.25 ;  /* 0x3e800000b3b36820 */ /* 0x000fe40000400000 */
[----:B------:R-:W-:Y:S01]  /*fc90*/  @P6 FMUL R178, R178, 0.25 ;  /* 0x3e800000b2b26820 */ /* 0x000fe20000400000 */
[----:B------:R-:W-:Y:S01]  /*fca0*/  FSEL R204, R5, R226, !P2 ;  /* 0x000000e205cc7208 */ /* 0x000fe20005000000 */
        /* <DEDUP_REMOVED lines=8> */
[----:B------:R-:W-:-:S02]  /*fd30*/  @!P5 FMUL R179, R179, 16777216 ;  /* 0x4b800000b3b3d820 */ /* 0x000fc40000400000 */
[----:B------:R-:W-:Y:S02]  /*fd40*/  @!P5 FMUL R178, R178, 16777216 ;  /* 0x4b800000b2b2d820 */ /* 0x000fe40000400000 */
[----:B------:R-:W-:Y:S02]  /*fd50*/  @!P5 FMUL R176, R176, 16777216 ;  /* 0x4b800000b0b0d820 */ /* 0x000fe40000400000 */
[----:B------:R-:W-:Y:S02]  /*fd60*/  @!P5 FMUL R174, R174, 16777216 ;  /* 0x4b800000aeaed820 */ /* 0x000fe40000400000 */
[----:B------:R-:W-:Y:S02]  /*fd70*/  @!P5 FMUL R172, R172, 16777216 ;  /* 0x4b800000acacd820 */ /* 0x000fe40000400000 */
[----:B------:R-:W-:Y:S02]  /*fd80*/  @!P5 FMUL R170, R170, 16777216 ;  /* 0x4b800000aaaad820 */ /* 0x000fe40000400000 */
[----:B------:R-:W-:-:S02]  /*fd90*/  @!P5 FMUL R168, R168, 16777216 ;  /* 0x4b800000a8a8d820 */ /* 0x000fc40000400000 */
[----:B------:R-:W-:Y:S02]  /*fda0*/  @!P5 FMUL R226, R226, 16777216 ;  /* 0x4b800000e2e2d820 */ /* 0x000fe40000400000 */
[----:B------:R-:W-:Y:S01]  /*fdb0*/  @!P5 FMUL R166, R166, 16777216 ;  /* 0x4b800000a6a6d820 */ /* 0x000fe20000400000 */
[C---:B------:R-:W-:Y:S01]  /*fdc0*/  FSETP.GEU.AND P5, PT, |R222|.reuse, 1.175494350822287508e-38, PT ;  /* 0x00800000de00780b */ /* 0x040fe20003fae200 */
[C---:B------:R-:W-:Y:S01]  /*fdd0*/  FMUL R5, R222.reuse, 8388608 ;  /* 0x4b000000de057820 */ /* 0x040fe20000400000 */
[----:B------:R-:W-:Y:S01]  /*fde0*/  FSETP.GEU.AND P3, PT, R222, 1.175494350822287508e-38, PT ;  /* 0x00800000de00780b */ /* 0x000fe20003f6e000 */
[----:B------:R-:W-:Y:S02]  /*fdf0*/  IMAD R61, R163, 0x2, R47 ;  /* 0x00000002a33d7824 */ /* 0x000fe400078e022f */
[----:B------:R-:W-:Y:S01]  /*fe00*/  @P6 FMUL R177, R177, 0.25 ;  /* 0x3e800000b1b16820 */ /* 0x000fe20000400000 */
[----:B------:R-:W-:Y:S01]  /*fe10*/  FSEL R206, R5, R222, !P3 ;  /* 0x000000de05ce7208 */ /* 0x000fe20005800000 */
[----:B------:R-:W-:Y:S01]  /*fe20*/  @P6 FMUL R175, R175, 0.25 ;  /* 0x3e800000afaf6820 */ /* 0x000fe20000400000 */
[----:B------:R-:W-:Y:S01]  /*fe30*/  LEA R55, R163, R61, 0x1 ;  /* 0x0000003da3377211 */ /* 0x000fe200078e08ff */
        /* <DEDUP_REMOVED lines=21> */
[----:B------:R-:W-:Y:S01]  /*ff90*/  LEA R69, R163, R63, 0x1 ;  /* 0x0000003fa3457211 */ /* 0x000fe200078e08ff */
        /* <DEDUP_REMOVED lines=11> */
[----:B------:R-:W-:Y:S01]  /*10050*/  LEA R4, P6, R18, R164, 0x1 ;  /* 0x000000a412047211 */ /* 0x000fe200078c08ff */
[----:B------:R-:W-:-:S02]  /*10060*/  @!P5 FMUL R200, R200, 16777216 ;  /* 0x4b800000c8c8d820 */ /* 0x000fc40000400000 */
[----:B------:R-:W-:Y:S01]  /*10070*/  @!P5 FMUL R198, R198, 16777216 ;  /* 0x4b800000c6c6d820 */ /* 0x000fe20000400000 */
[----:B------:R-:W-:Y:S01]  /*10080*/  LEA.HI.X.SX32 R5, R18, R0, 0x1, P6 ;  /* 0x0000000012057211 */ /* 0x000fe200030f0eff */
[----:B------:R-:W-:Y:S02]  /*10090*/  @!P5 FMUL R195, R195, 16777216 ;  /* 0x4b800000c3c3d820 */ /* 0x000fe40000400000 */
[----:B------:R-:W-:Y:S02]  /*100a0*/  @!P5 FMUL R193, R193, 16777216 ;  /* 0x4b800000c1c1d820 */ /* 0x000fe40000400000 */
[----:B------:R-:W-:Y:S02]  /*100b0*/  @!P5 FMUL R192, R192, 16777216 ;  /* 0x4b800000c0c0d820 */ /* 0x000fe40000400000 */
[----:B------:R-:W-:Y:S02]  /*100c0*/  @!P5 FMUL R191, R191, 16777216 ;  /* 0x4b800000bfbfd820 */ /* 0x000fe40000400000 */
[----:B------:R-:W-:-:S02]  /*100d0*/  @!P5 FMUL R190, R190, 16777216 ;  /* 0x4b800000bebed820 */ /* 0x000fc40000400000 */
[----:B------:R-:W-:Y:S02]  /*100e0*/  @!P5 FMUL R224, R224, 16777216 ;  /* 0x4b800000e0e0d820 */ /* 0x000fe40000400000 */
[----:B------:R-:W-:Y:S01]  /*100f0*/  @!P5 FMUL R189, R189, 16777216 ;  /* 0x4b800000bdbdd820 */ /* 0x000fe20000400000 */
[-C--:B------:R-:W-:Y:S01]  /*10100*/  LEA R6, P5, R7, R164.reuse, 0x1 ;  /* 0x000000a407067211 */ /* 0x080fe200078a08ff */
[----:B------:R-:W-:Y:S01]  /*10110*/  IMAD R75, R163, 0x2, R73 ;  /* 0x00000002a34b7824 */ /* 0x000fe200078e0249 */
[----:B------:R-:W-:Y:S02]  /*10120*/  LEA R8, P6, R9, R164, 0x1 ;  /* 0x000000a409087211 */ /* 0x000fe400078c08ff */
[----:B------:R-:W-:Y:S02]  /*10130*/  LEA.HI.X.SX32 R7, R7, R0, 0x1, P5 ;  /* 0x0000000007077211 */ /* 0x000fe400028f0eff */
[----:B------:R-:W-:Y:S02]  /*10140*/  LEA R77, R163, R75, 0x1 ;  /* 0x0000004ba34d7211 */ /* 0x000fe400078e08ff */
[----:B------:R-:W-:-:S02]  /*10150*/  LEA R18, P5, R19, R164, 0x1 ;  /* 0x000000a413127211 */ /* 0x000fc400078a08ff */
[----:B------:R-:W-:Y:S02]  /*10160*/  LEA.HI.X.SX32 R9, R9, R0, 0x1, P6 ;  /* 0x0000000009097211 */ /* 0x000fe400030f0eff */
[----:B------:R-:W-:Y:S02]  /*10170*/  LEA R20, P6, R21, R164, 0x1 ;  /* 0x000000a415147211 */ /* 0x000fe400078c08ff */
[----:B------:R-:W-:Y:S02]  /*10180*/  LEA R79, R163, R77, 0x1 ;  /* 0x0000004da34f7211 */ /* 0x000fe400078e08ff */
[----:B------:R-:W-:Y:S02]  /*10190*/  LEA.HI.X.SX32 R19, R19, R0, 0x1, P5 ;  /* 0x0000000013137211 */ /* 0x000fe400028f0eff */
[----:B------:R-:W-:Y:S02]  /*101a0*/  LEA R22, P5, R23, R164, 0x1 ;  /* 0x000000a417167211 */ /* 0x000fe400078a08ff */
[----:B------:R-:W-:-:S02]  /*101b0*/  LEA.HI.X.SX32 R21, R21, R0, 0x1, P6 ;  /* 0x0000000015157211 */ /* 0x000fc400030f0eff */
[----:B------:R-:W-:Y:S02]  /*101c0*/  LEA R24, P6, R25, R164, 0x1 ;  /* 0x000000a419187211 */ /* 0x000fe400078c08ff */
[----:B------:R-:W-:Y:S02]  /*101d0*/  LEA R81, R163, R79, 0x1 ;  /* 0x0000004fa3517211 */ /* 0x000fe400078e08ff */
[----:B------:R-:W-:Y:S02]  /*101e0*/  LEA.HI.X.SX32 R23, R23, R0, 0x1, P5 ;  /* 0x0000000017177211 */ /* 0x000fe400028f0eff */
[----:B------:R-:W-:Y:S02]  /*101f0*/  LEA R26, P5, R27, R164, 0x1 ;  /* 0x000000a41b1a7211 */ /* 0x000fe400078a08ff */
[----:B------:R-:W-:Y:S02]  /*10200*/  LEA.HI.X.SX32 R25, R25, R0, 0x1, P6 ;  /* 0x0000000019197211 */ /* 0x000fe400030f0eff */
[----:B------:R-:W-:-:S02]  /*10210*/  LEA R28, P6, R29, R164, 0x1 ;  /* 0x000000a41d1c7211 */ /* 0x000fc400078c08ff */
[----:B------:R-:W-:Y:S02]  /*10220*/  LEA R83, R163, R81, 0x1 ;  /* 0x00000051a3537211 */ /* 0x000fe400078e08ff */
[----:B------:R-:W-:Y:S02]  /*10230*/  LEA.HI.X.SX32 R27, R27, R0, 0x1, P5 ;  /* 0x000000001b1b7211 */ /* 0x000fe400028f0eff */
[----:B------:R-:W-:Y:S02]  /*10240*/  LEA R30, P5, R31, R164, 0x1 ;  /* 0x000000a41f1e7211 */ /* 0x000fe400078a08ff */
[----:B------:R-:W-:Y:S02]  /*10250*/  LEA.HI.X.SX32 R29, R29, R0, 0x1, P6 ;  /* 0x000000001d1d7211 */ /* 0x000fe400030f0eff */
[----:B------:R-:W-:Y:S02]  /*10260*/  LEA R91, R163, R83, 0x1 ;  /* 0x00000053a35b7211 */ /* 0x000fe400078e08ff */
[----:B------:R-:W-:-:S02]  /*10270*/  LEA R32, P6, R33, R164, 0x1 ;  /* 0x000000a421207211 */ /* 0x000fc400078c08ff */
[----:B------:R-:W-:Y:S02]  /*10280*/  LEA.HI.X.SX32 R31, R31, R0, 0x1, P5 ;  /* 0x000000001f1f7211 */ /* 0x000fe400028f0eff */
[----:B------:R-:W-:Y:S02]  /*10290*/  LEA R93, R163, R91, 0x1 ;  /* 0x0000005ba35d7211 */ /* 0x000fe400078e08ff */
[----:B------:R-:W-:Y:S02]  /*102a0*/  LEA R34, P5, R35, R164, 0x1 ;  /* 0x000000a423227211 */ /* 0x000fe400078a08ff */
[----:B------:R-:W-:Y:S02]  /*102b0*/  LEA.HI.X.SX32 R33, R33, R0, 0x1, P6 ;  /* 0x0000000021217211 */ /* 0x000fe400030f0eff */
[----:B------:R-:W-:Y:S02]  /*102c0*/  LEA R36, P6, R37, R164, 0x1 ;  /* 0x000000a425247211 */ /* 0x000fe400078c08ff */
[----:B------:R-:W-:-:S02]  /*102d0*/  LEA R95, R163, R93, 0x1 ;  /* 0x0000005da35f7211 */ /* 0x000fc400078e08ff */
[----:B------:R-:W-:Y:S02]  /*102e0*/  LEA.HI.X.SX32 R35, R35, R0, 0x1, P5 ;  /* 0x0000000023237211 */ /* 0x000fe400028f0eff */
[----:B------:R-:W-:Y:S02]  /*102f0*/  LEA R38, P5, R39, R164, 0x1 ;  /* 0x000000a427267211 */ /* 0x000fe400078a08ff */
[----:B------:R-:W-:Y:S02]  /*10300*/  LEA.HI.X.SX32 R37, R37, R0, 0x1, P6 ;  /* 0x0000000025257211 */ /* 0x000fe400030f0eff */
[----:B------:R-:W-:Y:S01]  /*10310*/  LEA R40, P6, R41, R164, 0x1 ;  /* 0x000000a429287211 */ /* 0x000fe200078c08ff */
[----:B------:R-:W-:Y:S01]  /*10320*/  IMAD R99, R163, 0x2, R95 ;  /* 0x00000002a3637824 */ /* 0x000fe200078e025f */
[----:B------:R-:W-:Y:S02]  /*10330*/  LEA.HI.X.SX32 R39, R39, R0, 0x1, P5 ;  /* 0x0000000027277211 */ /* 0x000fe400028f0eff */
        /* <DEDUP_REMOVED lines=28> */
[----:B------:R-:W-:Y:S02]  /*10500*/  LEA R78, P6, R81, R164, 0x1 ;  /* 0x000000a4514e7211 */ /* 0x000fe400078c08ff */
[----:B------:R-:W-:Y:S02]  /*10510*/  LEA R117, R163, R115, 0x1 ;  /* 0x00000073a3757211 */ /* 0x000fe400078e08ff */
[----:B------:R-:W-:-:S02]  /*10520*/  LEA.HI.X.SX32 R77, R79, R0, 0x1, P5 ;  /* 0x000000004f4d7211 */ /* 0x000fc400028f0eff */
[----:B------:R-:W-:Y:S02]  /*10530*/  LEA R80, P5, R83, R164, 0x1 ;  /* 0x000000a453507211 */ /* 0x000fe400078a08ff */
[----:B------:R-:W-:Y:S01]  /*10540*/  LEA.HI.X.SX32 R79, R81, R0, 0x1, P6 ;  /* 0x00000000514f7211 */ /* 0x000fe200030f0eff */
[----:B------:R-:W-:Y:S01]  /*10550*/  IMAD R119, R163, 0x2, R117 ;  /* 0x00000002a3777824 */ /* 0x000fe200078e0275 */
[----:B------:R-:W-:Y:S02]  /*10560*/  LEA R82, P6, R91, R164, 0x1 ;  /* 0x000000a45b527211 */ /* 0x000fe400078c08ff */
        /* <DEDUP_REMOVED lines=28> */
[----:B------:R-:W-:Y:S02]  /*10730*/  LEA.HI.X.SX32 R115, R117, R0, 0x1, P6 ;  /* 0x0000000075737211 */ /* 0x000fe400030f0eff */
[----:B------:R-:W-:Y:S02]  /*10740*/  LEA R118, P6, R121, R164, 0x1 ;  /* 0x000000a479767211 */ /* 0x000fe400078c08ff */
[----:B------:R-:W-:Y:S02]  /*10750*/  LEA R133, R163, R131, 0x1 ;  /* 0x00000083a3857211 */ /* 0x000fe400078e08ff */
[----:B------:R-:W-:Y:S02]  /*10760*/  LEA.HI.X.SX32 R117, R119, R0, 0x1, P5 ;  /* 0x0000000077757211 */ /* 0x000fe400028f0eff */
[----:B------:R-:W-:Y:S01]  /*10770*/  LEA R120, P5, R123, R164, 0x1 ;  /* 0x000000a47b787211 */ /* 0x000fe200078a08ff */
[----:B------:R-:W-:Y:S01]  /*10780*/  IMAD R135, R163, 0x2, R133 ;  /* 0x00000002a3877824 */ /* 0x000fe200078e0285 */
[----:B------:R-:W-:-:S02]  /*10790*/  LEA.HI.X.SX32 R119, R121, R0, 0x1, P6 ;  /* 0x0000000079777211 */ /* 0x000fc400030f0eff */
[----:B------:R-:W-:Y:S02]  /*107a0*/  LEA R122, P6, R125, R164, 0x1 ;  /* 0x000000a47d7a7211 */ /* 0x000fe400078c08ff */
[----:B------:R-:W-:Y:S02]  /*107b0*/  LEA.HI.X.SX32 R121, R123, R0, 0x1, P5 ;  /* 0x000000007b797211 */ /* 0x000fe400028f0eff */
[----:B------:R-:W-:Y:S02]  /*107c0*/  LEA R124, P5, R127, R164, 0x1 ;  /* 0x000000a47f7c7211 */ /* 0x000fe400078a08ff */
[----:B------:R-:W-:Y:S02]  /*107d0*/  LEA.HI.X.SX32 R123, R125, R0, 0x1, P6 ;  /* 0x000000007d7b7211 */ /* 0x000fe400030f0eff */
[----:B------:R-:W-:Y:S02]  /*107e0*/  LEA R126, P6, R129, R164, 0x1 ;  /* 0x000000a4817e7211 */ /* 0x000fe400078c08ff */
[----:B------:R-:W-:-:S02]  /*107f0*/  LEA R137, R163, R135, 0x1 ;  /* 0x00000087a3897211 */ /* 0x000fc400078e08ff */
[----:B------:R-:W-:Y:S02]  /*10800*/  LEA.HI.X.SX32 R125, R127, R0, 0x1, P5 ;  /* 0x000000007f7d7211 */ /* 0x000fe400028f0eff */
[----:B------:R-:W-:Y:S02]  /*10810*/  LEA R128, P5, R131, R164, 0x1 ;  /* 0x000000a483807211 */ /* 0x000fe400078a08ff */
[----:B------:R-:W-:Y:S02]  /*10820*/  LEA.HI.X.SX32 R127, R129, R0, 0x1, P6 ;  /* 0x00000000817f7211 */ /* 0x000fe400030f0eff */
[----:B------:R-:W-:Y:S02]  /*10830*/  LEA R139, R163, R137, 0x1 ;  /* 0x00000089a38b7211 */ /* 0x000fe400078e08ff */
[----:B------:R-:W-:Y:S02]  /*10840*/  LEA R130, P6, R133, R164, 0x1 ;  /* 0x000000a485827211 */ /* 0x000fe400078c08ff */
[----:B------:R-:W-:-:S02]  /*10850*/  LEA.HI.X.SX32 R129, R131, R0, 0x1, P5 ;  /* 0x0000000083817211 */ /* 0x000fc400028f0eff */
[----:B------:R-:W-:Y:S02]  /*10860*/  LEA R141, R163, R139, 0x1 ;  /* 0x0000008ba38d7211 */ /* 0x000fe400078e08ff */
        /* <DEDUP_REMOVED lines=10> */
[----:B------:R-:W-:-:S02]  /*10910*/  LEA R140, P5, R143, R164, 0x1 ;  /* 0x000000a48f8c7211 */ /* 0x000fc400078a08ff */
[----:B------:R-:W-:Y:S02]  /*10920*/  LEA.HI.X.SX32 R139, R141, R0, 0x1, P6 ;  /* 0x000000008d8b7211 */ /* 0x000fe400030f0eff */
[----:B------:R-:W-:Y:S02]  /*10930*/  LOP3.LUT R144, R142, 0x7f, RZ, 0xc0, !PT ;  /* 0x0000007f8e907812 */ /* 0x000fe400078ec0ff */
[----:B------:R-:W-:Y:S02]  /*10940*/  LEA R142, P6, R145, R164, 0x1 ;  /* 0x000000a4918e7211 */ /* 0x000fe400078c08ff */
[----:B------:R-:W-:Y:S02]  /*10950*/  LEA R147, R163, R145, 0x1 ;  /* 0x00000091a3937211 */ /* 0x000fe400078e08ff */
[----:B------:R-:W-:Y:S02]  /*10960*/  LEA.HI.X.SX32 R141, R143, R0, 0x1, P5 ;  /* 0x000000008f8d7211 */ /* 0x000fe400028f0eff */
[----:B------:R-:W-:-:S02]  /*10970*/  ISETP.GE.U32.AND P5, PT, R144, 0x40, PT ;  /* 0x000000409000780c */ /* 0x000fc40003fa6070 */
[----:B------:R-:W-:Y:S02]  /*10980*/  LEA.HI.X.SX32 R143, R145, R0, 0x1, P6 ;  /* 0x00000000918f7211 */ /* 0x000fe400030f0eff */
[----:B------:R-:W-:Y:S02]  /*10990*/  LEA R144, P6, R147, R164, 0x1 ;  /* 0x000000a493907211 */ /* 0x000fe400078c08ff */
[----:B------:R-:W-:Y:S02]  /*109a0*/  LEA R149, R163, R147, 0x1 ;  /* 0x00000093a3957211 */ /* 0x000fe400078e08ff */
[----:B------:R-:W-:Y:S02]  /*109b0*/  LEA.HI.X.SX32 R145, R147, R0, 0x1, P6 ;  /* 0x0000000093917211 */ /* 0x000fe400030f0eff */
[----:B------:R-:W-:Y:S02]  /*109c0*/  LEA R146, P6, R149, R164, 0x1 ;  /* 0x000000a495927211 */ /* 0x000fe400078c08ff */
[----:B------:R-:W-:-:S02]  /*109d0*/  LEA R151, R163, R149, 0x1 ;  /* 0x00000095a3977211 */ /* 0x000fc400078e08ff */
[----:B------:R-:W-:Y:S02]  /*109e0*/  LEA.HI.X.SX32 R147, R149, R0, 0x1, P6 ;  /* 0x0000000095937211 */ /* 0x000fe400030f0eff */
[----:B------:R-:W-:Y:S02]  /*109f0*/  LEA R148, P6, R151, R164, 0x1 ;  /* 0x000000a497947211 */ /* 0x000fe400078c08ff */
[----:B------:R-:W-:Y:S02]  /*10a00*/  LEA R153, R163, R151, 0x1 ;  /* 0x00000097a3997211 */ /* 0x000fe400078e08ff */
[----:B------:R-:W-:Y:S02]  /*10a10*/  LEA.HI.X.SX32 R149, R151, R0, 0x1, P6 ;  /* 0x0000000097957211 */ /* 0x000fe400030f0eff */
[----:B0-----:R-:W-:Y:S02]  /*10a20*/  SHF.L.U32 R152, R217, 0x4, RZ ;  /* 0x00000004d9987819 */ /* 0x001fe400000006ff */
[----:B------:R-:W-:-:S02]  /*10a30*/  LEA R150, P6, R153, R164, 0x1 ;  /* 0x000000a499967211 */ /* 0x000fc400078c08ff */
[----:B------:R-:W-:Y:S01]  /*10a40*/  LEA R155, R163, R153, 0x1 ;  /* 0x00000099a39b7211 */ /* 0x000fe200078e08ff */
[----:B------:R-:W-:Y:S01]  /*10a50*/  IMAD.SHL.U32 R160, R217, 0x20, RZ ;  /* 0x00000020d9a07824 */ /* 0x000fe200078e00ff */
[----:B------:R-:W-:Y:S02]  /*10a60*/  LOP3.LUT R210, R152, 0x70, RZ, 0xc0, !PT ;  /* 0x0000007098d27812 */ /* 0x000fe400078ec0ff */
[----:B------:R-:W-:Y:S02]  /*10a70*/  LEA.HI.X.SX32 R151, R153, R0, 0x1, P6 ;  /* 0x0000000099977211 */ /* 0x000fe400030f0eff */
[----:B------:R-:W-:Y:S02]  /*10a80*/  SHF.R.U32.HI R154, RZ, 0x1, R217 ;  /* 0x00000001ff9a7819 */ /* 0x000fe400000116d9 */
[----:B------:R-:W-:Y:S02]  /*10a90*/  LEA R152, P6, R155, R164, 0x1 ;  /* 0x000000a49b987211 */ /* 0x000fe400078c08ff */
[----:B------:R-:W-:-:S02]  /*10aa0*/  LEA R157, R163, R155, 0x1 ;  /* 0x0000009ba39d7211 */ /* 0x000fc400078e08ff */
[----:B------:R-:W-:Y:S02]  /*10ab0*/  LOP3.LUT R215, R154, 0xc, RZ, 0xc0, !PT ;  /* 0x0000000c9ad77812 */ /* 0x000fe400078ec0ff */
[----:B------:R-:W-:Y:S01]  /*10ac0*/  LEA.HI.X.SX32 R153, R155, R0, 0x1, P6 ;  /* 0x000000009b997211 */ /* 0x000fe200030f0eff */
[----:B------:R-:W-:Y:S01]  /*10ad0*/  IMAD R159, R163, 0x2, R157 ;  /* 0x00000002a39f7824 */ /* 0x000fe200078e029d */
[----:B------:R-:W-:Y:S02]  /*10ae0*/  SHF.L.U32 R165, R217, 0x3, RZ ;  /* 0x00000003d9a57819 */ /* 0x000fe400000006ff */
[----:B------:R-:W-:Y:S02]  /*10af0*/  LOP3.LUT R156, R160, 0xc00, RZ, 0xc0, !PT ;  /* 0x00000c00a09c7812 */ /* 0x000fe400078ec0ff */
[----:B------:R-:W-:Y:S02]  /*10b00*/  LEA R154, P6, R157, R164, 0x1 ;  /* 0x000000a49d9a7211 */ /* 0x000fe400078c08ff */
[----:B------:R-:W-:-:S02]  /*10b10*/  SHF.L.U32 R236, R217, 0x2, RZ ;  /* 0x00000002d9ec7819 */ /* 0x000fc400000006ff */
[----:B------:R-:W-:Y:S02]  /*10b20*/  LOP3.LUT R162, R156, 0x78, R165, 0xf8, !PT ;  /* 0x000000789ca27812 */ /* 0x000fe400078ef8a5 */
[----:B------:R-:W-:Y:S02]  /*10b30*/  LEA.HI.X.SX32 R155, R157, R0, 0x1, P6 ;  /* 0x000000009d9b7211 */ /* 0x000fe400030f0eff */
[----:B------:R-:W-:Y:S02]  /*10b40*/  LEA R156, P6, R159, R164, 0x1 ;  /* 0x000000a49f9c7211 */ /* 0x000fe400078c08ff */
[----:B------:R-:W-:Y:S02]  /*10b50*/  LOP3.LUT R216, R236, 0x80, RZ, 0xc0, !PT ;  /* 0x00000080ecd87812 */ /* 0x000fe400078ec0ff */
[----:B------:R-:W-:Y:S01]  /*10b60*/  LEA R161, R163, R159, 0x1 ;  /* 0x0000009fa3a17211 */ /* 0x000fe200078e08ff */
[----:B------:R0:W1:Y:S01]  /*10b70*/  MUFU.RCP R221, R158 ;  /* 0x0000009e00dd7308 */ /* 0x0000620000001000 */
[----:B------:R-:W-:-:S02]  /*10b80*/  LEA.HI.X.SX32 R157, R159, R0, 0x1, P6 ;  /* 0x000000009f9d7211 */ /* 0x000fc400030f0eff */
[----:B------:R-:W-:Y:S02]  /*10b90*/  IADD3 R210, R215, R210, R216 ;  /* 0x000000d2d7d27210 */ /* 0x000fe40007ffe0d8 */
[----:B------:R-:W-:Y:S02]  /*10ba0*/  SHF.R.S32.HI R211, RZ, 0x4, R217 ;  /* 0x00000004ffd37819 */ /* 0x000fe400000114d9 */
[----:B------:R-:W-:Y:S02]  /*10bb0*/  LEA R215, R163, R161, 0x1 ;  /* 0x000000a1a3d77211 */ /* 0x000fe400078e08ff */
[C---:B0-----:R-:W-:Y:S02]  /*10bc0*/  LEA R158, P6, R161.reuse, R164, 0x1 ;  /* 0x000000a4a19e7211 */ /* 0x041fe400078c08ff */
[----:B------:R-:W-:Y:S02]  /*10bd0*/  LOP3.LUT R223, R160, 0x60, RZ, 0xc0, !PT ;  /* 0x00000060a0df7812 */ /* 0x000fe400078ec0ff */
[----:B------:R-:W-:-:S02]  /*10be0*/  LEA.HI.X.SX32 R159, R161, R0, 0x1, P6 ;  /* 0x00000000a19f7211 */ /* 0x000fc400030f0eff */
[----:B------:R-:W-:Y:S02]  /*10bf0*/  SGXT R211, R211, 0x1 ;  /* 0x00000001d3d3781a */ /* 0x000fe40000000200 */
[----:B------:R-:W-:Y:S02]  /*10c00*/  LOP3.LUT R216, R217, 0xc, RZ, 0xc0, !PT ;  /* 0x0000000cd9d87812 */ /* 0x000fe400078ec0ff */
[----:B------:R-:W-:Y:S02]  /*10c10*/  LEA R160, P6, R215, R164, 0x1 ;  /* 0x000000a4d7a07211 */ /* 0x000fe400078c08ff */
[----:B------:R-:W-:Y:S01]  /*10c20*/  LEA R217, R163, R215, 0x1 ;  /* 0x000000d7a3d97211 */ /* 0x000fe200078e08ff */
[----:B------:R-:W0:Y:S01]  /*10c30*/  MUFU.RCP R228, R228 ;  /* 0x000000e400e47308 */ /* 0x000e220000001000 */
[----:B------:R-:W-:Y:S02]  /*10c40*/  LOP3.LUT R211, R162, 0x1008, R211, 0x78, !PT ;  /* 0x00001008a2d37812 */ /* 0x000fe400078e78d3 */
[----:B------:R-:W-:-:S02]  /*10c50*/  LEA.HI.X.SX32 R161, R215, R0, 0x1, P6 ;  /* 0x00000000d7a17211 */ /* 0x000fc400030f0eff */
[----:B------:R-:W-:Y:S02]  /*10c60*/  LEA R162, P6, R217, R164, 0x1 ;  /* 0x000000a4d9a27211 */ /* 0x000fe400078c08ff */
[----:B------:R-:W-:Y:S01]  /*10c70*/  LOP3.LUT R215, R165, 0x380, RZ, 0xc0, !PT ;  /* 0x00000380a5d77812 */ /* 0x000fe200078ec0ff */
[----:B------:R-:W2:Y:S01]  /*10c80*/  MUFU.RCP R226, R226 ;  /* 0x000000e200e27308 */ /* 0x000ea20000001000 */
[----:B------:R-:W-:Y:S02]  /*10c90*/  LEA R165, R163, R217, 0x1 ;  /* 0x000000d9a3a57211 */ /* 0x000fe400078e08ff */
[----:B------:R-:W-:Y:S02]  /*10ca0*/  LEA.HI.X.SX32 R163, R217, R0, 0x1, P6 ;  /* 0x00000000d9a37211 */ /* 0x000fe400030f0eff */
[----:B------:R-:W-:-:S03]  /*10cb0*/  LEA R164, P6, R165, R164, 0x1 ;  /* 0x000000a4a5a47211 */ /* 0x000fc600078c08ff */
[----:B------:R-:W3:Y:S01]  /*10cc0*/  MUFU.RCP R222, R222 ;  /* 0x000000de00de7308 */ /* 0x000ee20000001000 */
[----:B------:R-:W-:Y:S02]  /*10cd0*/  IADD3 R217, R209, -0x3f3504f3, RZ ;  /* 0xc0cafb0dd1d97810 */ /* 0x000fe40007ffe0ff */
[----:B------:R-:W-:Y:S02]  /*10ce0*/  LEA.HI.X.SX32 R165, R165, R0, 0x1, P6 ;  /* 0x00000000a5a57211 */ /* 0x000fe400030f0eff */
[----:B------:R-:W-:-:S03]  /*10cf0*/  IADD3 R0, R205, -0x3f3504f3, RZ ;  /* 0xc0cafb0dcd007810 */ /* 0x000fc60007ffe0ff */
[----:B------:R-:W4:Y:S01]  /*10d00*/  MUFU.RCP R224, R224 ;  /* 0x000000e000e07308 */ /* 0x000f220000001000 */
[----:B------:R-:W-:Y:S01]  /*10d10*/  LOP3.LUT R217, R217, 0xff800000, RZ, 0xc0, !PT ;  /* 0xff800000d9d97812 */ /* 0x000fe200078ec0ff */
[C---:B-1----:R-:W-:Y:S01]  /*10d20*/  FMUL R219, R221.reuse, R219 ;  /* 0x000000dbdddb7220 */ /* 0x042fe20000400000 */
[----:B------:R-:W-:Y:S01]  /*10d30*/  LEA R223, R216, R223, 0xa ;  /* 0x000000dfd8df7211 */ /* 0x000fe200078e50ff */
[----:B------:R-:W-:Y:S01]  /*10d40*/  FMUL R220, R221, R220 ;  /* 0x000000dcdddc7220 */ /* 0x000fe20000400000 */
[----:B------:R-:W-:Y:S01]  /*10d50*/  IADD3 R229, R207, -0x3f3504f3, RZ ;  /* 0xc0cafb0dcfe57810 */ /* 0x000fe20007ffe0ff */
[C---:B------:R-:W-:Y:S02]  /*10d60*/  FMUL R218, R221.reuse, R218 ;  /* 0x000000daddda7220 */ /* 0x040fe40000400000 */
[C---:B------:R-:W-:Y:S02]  /*10d70*/  FMUL R70, R221.reuse, R70 ;  /* 0x00000046dd467220 */ /* 0x040fe40000400000 */
[----:B------:R-:W-:-:S02]  /*10d80*/  FMUL R194, R221, R194 ;  /* 0x000000c2ddc27220 */ /* 0x000fc40000400000 */
[C---:B------:R-:W-:Y:S02]  /*10d90*/  FMUL R186, R221.reuse, R186 ;  /* 0x000000baddba7220 */ /* 0x040fe40000400000 */
[C---:B------:R-:W-:Y:S01]  /*10da0*/  FMUL R183, R221.reuse, R183 ;  /* 0x000000b7ddb77220 */ /* 0x040fe20000400000 */
[----:B------:R-:W1:Y:S01]  /*10db0*/  I2F R227, R217 ;  /* 0x000000d900e37306 */ /* 0x000e620000201400 */
[----:B------:R-:W-:Y:S01]  /*10dc0*/  FMUL R221, R221, R182 ;  /* 0x000000b6dddd7220 */ /* 0x000fe20000400000 */
[----:B------:R-:W-:Y:S02]  /*10dd0*/  LOP3.LUT R182, R0, 0xff800000, RZ, 0xc0, !PT ;  /* 0xff80000000b67812 */ /* 0x000fe400078ec0ff */
[----:B------:R-:W-:Y:S01]  /*10de0*/  LEA R230, R216, R223, 0x1 ;  /* 0x000000dfd8e67211 */ /* 0x000fe200078e08ff */
[----:B0-----:R-:W-:Y:S01]  /*10df0*/  FMUL R223, R228, R180 ;  /* 0x000000b4e4df7220 */ /* 0x001fe20000400000 */
[----:B------:R-:W-:Y:S01]  /*10e00*/  IADD3 R0, R206, -0x3f3504f3, RZ ;  /* 0xc0cafb0dce007810 */ /* 0x000fe20007ffe0ff */
[C---:B--2---:R-:W-:Y:S01]  /*10e10*/  FMUL R179, R226.reuse, R179 ;  /* 0x000000b3e2b37220 */ /* 0x044fe20000400000 */
[----:B------:R-:W-:Y:S01]  /*10e20*/  LOP3.LUT R180, R229, 0xff800000, RZ, 0xc0, !PT ;  /* 0xff800000e5b47812 */ /* 0x000fe200078ec0ff */
[----:B------:R-:W-:-:S02]  /*10e30*/  FMUL R178, R226, R178 ;  /* 0x000000b2e2b27220 */ /* 0x000fc40000400000 */
[C---:B------:R-:W-:Y:S02]  /*10e40*/  FMUL R176, R226.reuse, R176 ;  /* 0x000000b0e2b07220 */ /* 0x040fe40000400000 */
[C---:B------:R-:W-:Y:S02]  /*10e50*/  FMUL R174, R226.reuse, R174 ;  /* 0x000000aee2ae7220 */ /* 0x040fe40000400000 */
[C---:B------:R-:W-:Y:S02]  /*10e60*/  FMUL R172, R226.reuse, R172 ;  /* 0x000000ace2ac7220 */ /* 0x040fe40000400000 */
[C---:B------:R-:W-:Y:S02]  /*10e70*/  FMUL R170, R226.reuse, R170 ;  /* 0x000000aae2aa7220 */ /* 0x040fe40000400000 */
[----:B------:R-:W-:Y:S01]  /*10e80*/  FMUL R168, R226, R168 ;  /* 0x000000a8e2a87220 */ /* 0x000fe20000400000 */
[----:B------:R-:W-:Y:S01]  /*10e90*/  IADD3 R231, R204, -0x3f3504f3, RZ ;  /* 0xc0cafb0dcce77810 */ /* 0x000fe20007ffe0ff */
[----:B------:R-:W-:Y:S01]  /*10ea0*/  FMUL R226, R226, R166 ;  /* 0x000000a6e2e27220 */ /* 0x000fe20000400000 */
[----:B------:R-:W-:Y:S01]  /*10eb0*/  LOP3.LUT R166, R0, 0xff800000, RZ, 0xc0, !PT ;  /* 0xff80000000a67812 */ /* 0x000fe200078ec0ff */
[----:B---3--:R-:W-:Y:S01]  /*10ec0*/  FMUL R229, R222, R171 ;  /* 0x000000abdee57220 */ /* 0x008fe20000400000 */
[----:B------:R-:W0:Y:S01]  /*10ed0*/  I2F R0, R180 ;  /* 0x000000b400007306 */ /* 0x000e220000201400 */
[C---:B------:R-:W-:Y:S01]  /*10ee0*/  FMUL R201, R228.reuse, R201 ;  /* 0x000000c9e4c97220 */ /* 0x040fe20000400000 */
[----:B------:R-:W-:Y:S01]  /*10ef0*/  IADD3 R215, R215, R230, RZ ;  /* 0x000000e6d7d77210 */ /* 0x000fe20007ffe0ff */
[----:B------:R-:W-:-:S02]  /*10f00*/  FMUL R71, R228, R71 ;  /* 0x00000047e4477220 */ /* 0x000fc40000400000 */
[C---:B------:R-:W-:Y:S02]  /*10f10*/  FMUL R188, R228.reuse, R188 ;  /* 0x000000bce4bc7220 */ /* 0x040fe40000400000 */
[C---:B------:R-:W-:Y:S02]  /*10f20*/  FMUL R187, R228.reuse, R187 ;  /* 0x000000bbe4bb7220 */ /* 0x040fe40000400000 */
[C---:B------:R-:W-:Y:S02]  /*10f30*/  FMUL R185, R228.reuse, R185 ;  /* 0x000000b9e4b97220 */ /* 0x040fe40000400000 */
[C---:B------:R-:W-:Y:S02]  /*10f40*/  FMUL R184, R228.reuse, R184 ;  /* 0x000000b8e4b87220 */ /* 0x040fe40000400000 */
[----:B------:R-:W-:Y:S02]  /*10f50*/  FMUL R181, R228, R181 ;  /* 0x000000b5e4b57220 */ /* 0x000fe40000400000 */
[C---:B------:R-:W-:Y:S01]  /*10f60*/  FMUL R171, R222.reuse, R3 ;  /* 0x00000003deab7220 */ /* 0x040fe20000400000 */
[----:B------:R-:W2:Y:S01]  /*10f70*/  I2F R228, R182 ;  /* 0x000000b600e47306 */ /* 0x000ea20000201400 */
[----:B------:R-:W-:Y:S01]  /*10f80*/  IADD3 R3, R203, -0x3f3504f3, RZ ;  /* 0xc0cafb0dcb037810 */ /* 0x000fe20007ffe0ff */
[----:B------:R-:W-:Y:S01]  /*10f90*/  FMUL R230, R222, R167 ;  /* 0x000000a7dee67220 */ /* 0x000fe20000400000 */
[----:B------:R-:W-:Y:S01]  /*10fa0*/  IADD3 R216, R208, -0x3f3504f3, RZ ;  /* 0xc0cafb0dd0d87810 */ /* 0x000fe20007ffe0ff */
[C---:B----4-:R-:W-:Y:S01]  /*10fb0*/  FMUL R200, R224.reuse, R200 ;  /* 0x000000c8e0c87220 */ /* 0x050fe20000400000 */
[----:B------:R-:W-:Y:S01]  /*10fc0*/  LOP3.LUT R167, R231, 0xff800000, RZ, 0xc0, !PT ;  /* 0xff800000e7a77812 */ /* 0x000fe200078ec0ff */
[----:B------:R-:W-:-:S02]  /*10fd0*/  FMUL R198, R224, R198 ;  /* 0x000000c6e0c67220 */ /* 0x000fc40000400000 */
[C---:B------:R-:W-:Y:S02]  /*10fe0*/  FMUL R195, R224.reuse, R195 ;  /* 0x000000c3e0c37220 */ /* 0x040fe40000400000 */
[C---:B------:R-:W-:Y:S02]  /*10ff0*/  FMUL R193, R224.reuse, R193 ;  /* 0x000000c1e0c17220 */ /* 0x040fe40000400000 */
[C---:B------:R-:W-:Y:S02]  /*11000*/  FMUL R192, R224.reuse, R192 ;  /* 0x000000c0e0c07220 */ /* 0x040fe40000400000 */
[C---:B------:R-:W-:Y:S02]  /*11010*/  FMUL R191, R224.reuse, R191 ;  /* 0x000000bfe0bf7220 */ /* 0x040fe40000400000 */
[----:B------:R-:W-:Y:S02]  /*11020*/  FMUL R190, R224, R190 ;  /* 0x000000bee0be7220 */ /* 0x000fe40000400000 */
[----:B------:R-:W-:-:S02]  /*11030*/  FMUL R177, R222, R177 ;  /* 0x000000b1deb17220 */ /* 0x000fc40000400000 */
[C---:B------:R-:W-:Y:S02]  /*11040*/  FMUL R175, R222.reuse, R175 ;  /* 0x000000afdeaf7220 */ /* 0x040fe40000400000 */
[C---:B------:R-:W-:Y:S02]  /*11050*/  FMUL R173, R222.reuse, R173 ;  /* 0x000000addead7220 */ /* 0x040fe40000400000 */
[----:B------:R-:W-:Y:S02]  /*11060*/  FMUL R169, R222, R169 ;  /* 0x000000a9dea97220 */ /* 0x000fe40000400000 */
[----:B------:R-:W-:Y:S01]  /*11070*/  FMUL R224, R224, R189 ;  /* 0x000000bde0e07220 */ /* 0x000fe20000400000 */
[----:B------:R-:W-:Y:S01]  /*11080*/  LOP3.LUT R189, R3, 0xff800000, RZ, 0xc0, !PT ;  /* 0xff80000003bd7812 */ /* 0x000fe200078ec0ff */
[----:B------:R-:W-:Y:S01]  /*11090*/  FMUL R222, R222, R2 ;  /* 0x00000002dede7220 */ /* 0x000fe20000400000 */
[----:B------:R-:W-:Y:S01]  /*110a0*/  LOP3.LUT R216, R216, 0xff800000, RZ, 0xc0, !PT ;  /* 0xff800000d8d87812 */ /* 0x000fe200078ec0ff */
[----:B------:R-:W3:Y:S01]  /*110b0*/  I2F R2, R166 ;  /* 0x000000a600027306 */ /* 0x000ee20000201400 */
[----:B------:R-:W-:Y:S01]  /*110c0*/  IADD3 R3, R202, -0x3f3504f3, RZ ;  /* 0xc0cafb0dca037810 */ /* 0x000fe20007ffe0ff */
[----:B-1----:R-:W-:-:S03]  /*110d0*/  FFMA.FTZ R227, R227, 1.1920928955078125e-07, R213 ;  /* 0x34000000e3e37823 */ /* 0x002fc600000100d5 */
[----:B------:R-:W-:-:S03]  /*110e0*/  LOP3.LUT R213, R3, 0xff800000, RZ, 0xc0, !PT ;  /* 0xff80000003d57812 */ /* 0x000fc600078ec0ff */
[----:B------:R-:W1:Y:S01]  /*110f0*/  I2F R231, R167 ;  /* 0x000000a700e77306 */ /* 0x000e620000201400 */
[----:B------:R-:W-:-:S07]  /*11100*/  FSEL R3, RZ, -23, P4 ;  /* 0xc1b80000ff037808 */ /* 0x000fce0002000000 */
[----:B------:R-:W4:Y:S01]  /*11110*/  I2F R225, R216 ;  /* 0x000000d800e17306 */ /* 0x000f220000201400 */
[----:B0-----:R-:W-:Y:S01]  /*11120*/  FFMA.FTZ R0, R0, 1.1920928955078125e-07, R3 ;  /* 0x3400000000007823 */ /* 0x001fe20000010003 */
[----:B------:R-:W-:Y:S01]  /*11130*/  FSEL R3, RZ, -23, P3 ;  /* 0xc1b80000ff037808 */ /* 0x000fe20001800000 */
[----:B--2---:R-:W-:Y:S01]  /*11140*/  FFMA.FTZ R228, R228, 1.1920928955078125e-07, R212 ;  /* 0x34000000e4e47823 */ /* 0x004fe200000100d4 */
[----:B------:R-:W-:-:S03]  /*11150*/  FSEL R212, RZ, -23, P2 ;  /* 0xc1b80000ffd47808 */ /* 0x000fc60001000000 */
[----:B---3--:R-:W-:Y:S02]  /*11160*/  FFMA.FTZ R2, R2, 1.1920928955078125e-07, R3 ;  /* 0x3400000002027823 */ /* 0x008fe40000010003 */
[----:B-1----:R-:W-:Y:S01]  /*11170*/  FFMA.FTZ R3, R231, 1.1920928955078125e-07, R212 ;  /* 0x34000000e7037823 */ /* 0x002fe200000100d4 */
[----:B------:R-:W-:Y:S02]  /*11180*/  FSEL R231, RZ, -23, P0 ;  /* 0xc1b80000ffe77808 */ /* 0x000fe40000000000 */
[----:B------:R-:W-:Y:S01]  /*11190*/  FSETP.GT.AND P0, PT, |R199|, 8.50705917302346158658e+37, PT ;  /* 0x7e800000c700780b */ /* 0x000fe20003f04200 */
[----:B------:R-:W-:Y:S01]  /*111a0*/  I2F R232, R213 ;  /* 0x000000d500e87306 */ /* 0x000fe20000201400 */
[----:B----4-:R-:W-:Y:S01]  /*111b0*/  FFMA.FTZ R214, R225, 1.1920928955078125e-07, R214 ;  /* 0x34000000e1d67823 */ /* 0x010fe200000100d6 */
[----:B------:R-:W-:-:S06]  /*111c0*/  FSETP.GEU.AND P3, PT, |R199|, 1.175494350822287508e-38, PT ;  /* 0x00800000c700780b */ /* 0x000fcc0003f6e200 */
[----:B------:R-:W0:Y:S01]  /*111d0*/  I2F R225, R189 ;  /* 0x000000bd00e17306 */ /* 0x000e220000201400 */
[----:B------:R-:W-:-:S03]  /*111e0*/  FSEL R212, RZ, -23, P1 ;  /* 0xc1b80000ffd47808 */ /* 0x000fc60000800000 */
[----:B------:R-:W-:Y:S01]  /*111f0*/  @P0 FMUL R199, R199, 0.25 ;  /* 0x3e800000c7c70820 */ /* 0x000fe20000400000 */
[----:B------:R-:W-:-:S03]  /*11200*/  FSETP.GT.AND P2, PT, |R196|, 8.50705917302346158658e+37, PT ;  /* 0x7e800000c400780b */ /* 0x000fc60003f44200 */
[----:B------:R-:W-:Y:S01]  /*11210*/  @!P3 FMUL R199, R199, 16777216 ;  /* 0x4b800000c7c7b820 */ /* 0x000fe20000400000 */
[----:B------:R-:W-:Y:S01]  /*11220*/  FSETP.GEU.AND P4, PT, |R196|, 1.175494350822287508e-38, PT ;  /* 0x00800000c400780b */ /* 0x000fe20003f8e200 */
[----:B0-----:R-:W-:Y:S02]  /*11230*/  FFMA.FTZ R212, R225, 1.1920928955078125e-07, R212 ;  /* 0x34000000e1d47823 */ /* 0x001fe400000100d4 */
[----:B------:R-:W-:Y:S01]  /*11240*/  FFMA.FTZ R225, R232, 1.1920928955078125e-07, R231 ;  /* 0x34000000e8e17823 */ /* 0x000fe200000100e7 */
[----:B------:R-:W-:Y:S01]  /*11250*/  MOV R231, R106 ;  /* 0x0000006a00e77202 */ /* 0x000fe20000000f00 */
[----:B------:R-:W-:Y:S01]  /*11260*/  IMAD.MOV.U32 R232, RZ, RZ, R85 ;  /* 0x000000ffffe87224 */ /* 0x000fe200078e0055 */
[----:B------:R-:W-:Y:S01]  /*11270*/  MOV R85, R89 ;  /* 0x0000005900557202 */ /* 0x000fe20000000f00 */
[----:B------:R-:W0:Y:S01]  /*11280*/  MUFU.RCP R106, R199 ;  /* 0x000000c7006a7308 */ /* 0x000e220000001000 */
[----:B------:R-:W-:Y:S01]  /*11290*/  FSETP.GT.AND P1, PT, |R197|, 8.50705917302346158658e+37, PT ;  /* 0x7e800000c500780b */ /* 0x000fe20003f24200 */
[----:B------:R-:W-:-:S02]  /*112a0*/  @P0 FMUL R97, R97, 0.25 ;  /* 0x3e80000061610820 */ /* 0x000fc40000400000 */
[----:B------:R-:W-:Y:S02]  /*112b0*/  @P0 FMUL R96, R96, 0.25 ;  /* 0x3e80000060600820 */ /* 0x000fe40000400000 */
[----:B------:R-:W-:Y:S02]  /*112c0*/  @P0 FMUL R49, R49, 0.25 ;  /* 0x3e80000031310820 */ /* 0x000fe40000400000 */
[----:B------:R-:W-:Y:S02]  /*112d0*/  @P0 FMUL R48, R48, 0.25 ;  /* 0x3e80000030300820 */ /* 0x000fe40000400000 */
[----:B------:R-:W-:Y:S02]  /*112e0*/  @P0 FMUL R85, R85, 0.25 ;  /* 0x3e80000055550820 */ /* 0x000fe40000400000 */
[----:B------:R-:W-:Y:S02]  /*112f0*/  @P0 FMUL R88, R88, 0.25 ;  /* 0x3e80000058580820 */ /* 0x000fe40000400000 */
[----:B------:R-:W-:-:S02]  /*11300*/  @P0 FMUL R53, R53, 0.25 ;  /* 0x3e80000035350820 */ /* 0x000fc40000400000 */
[----:B------:R-:W-:Y:S01]  /*11310*/  @P0 FMUL R52, R52, 0.25 ;  /* 0x3e80000034340820 */ /* 0x000fe20000400000 */
[----:B------:R-:W-:Y:S01]  /*11320*/  FSETP.GEU.AND P0, PT, |R197|, 1.175494350822287508e-38, PT ;  /* 0x00800000c500780b */ /* 0x000fe20003f0e200 */
[----:B------:R-:W-:Y:S02]  /*11330*/  @P2 FMUL R196, R196, 0.25 ;  /* 0x3e800000c4c42820 */ /* 0x000fe40000400000 */
[----:B------:R-:W-:Y:S02]  /*11340*/  @!P3 FMUL R96, R96, 16777216 ;  /* 0x4b8000006060b820 */ /* 0x000fe40000400000 */
[----:B------:R-:W-:Y:S01]  /*11350*/  @!P3 FMUL R49, R49, 16777216 ;  /* 0x4b8000003131b820 */ /* 0x000fe20000400000 */
[----:B------:R-:W-:Y:S01]  /*11360*/  MOV R233, R104 ;  /* 0x0000006800e97202 */ /* 0x000fe20000000f00 */
[----:B------:R-:W-:Y:S02]  /*11370*/  @!P4 FMUL R196, R196, 16777216 ;  /* 0x4b800000c4c4c820 */ /* 0x000fe40000400000 */
[----:B------:R-:W-:-:S02]  /*11380*/  @P1 FMUL R197, R197, 0.25 ;  /* 0x3e800000c5c51820 */ /* 0x000fc40000400000 */
[----:B0-----:R-:W-:Y:S02]  /*11390*/  FMUL R104, R106, R96 ;  /* 0x000000606a687220 */ /* 0x001fe40000400000 */
[----:B------:R-:W-:Y:S02]  /*113a0*/  @!P3 FMUL R48, R48, 16777216 ;  /* 0x4b8000003030b820 */ /* 0x000fe40000400000 */
[C---:B------:R-:W-:Y:S02]  /*113b0*/  FMUL R96, R106.reuse, R49 ;  /* 0x000000316a607220 */ /* 0x040fe40000400000 */
[----:B------:R-:W0:Y:S01]  /*113c0*/  MUFU.RCP R49, R196 ;  /* 0x000000c400317308 */ /* 0x000e220000001000 */
[----:B------:R-:W-:Y:S01]  /*113d0*/  @!P0 FMUL R197, R197, 16777216 ;  /* 0x4b800000c5c58820 */ /* 0x000fe20000400000 */
[----:B------:R-:W-:Y:S01]  /*113e0*/  MOV R234, R105 ;  /* 0x0000006900ea7202 */ /* 0x000fe20000000f00 */
[----:B------:R-:W-:-:S05]  /*113f0*/  FMUL R105, R106, R48 ;  /* 0x000000306a697220 */ /* 0x000fca0000400000 */
[----:B------:R-:W1:Y:S01]  /*11400*/  MUFU.RCP R48, R197 ;  /* 0x000000c500307308 */ /* 0x000e620000001000 */
[----:B------:R-:W-:Y:S02]  /*11410*/  @P2 FMUL R234, R234, 0.25 ;  /* 0x3e800000eaea2820 */ /* 0x000fe40000400000 */
[----:B------:R-:W-:Y:S02]  /*11420*/  @!P3 FMUL R97, R97, 16777216 ;  /* 0x4b8000006161b820 */ /* 0x000fe40000400000 */
[----:B------:R-:W-:Y:S02]  /*11430*/  @P2 FMUL R233, R233, 0.25 ;  /* 0x3e800000e9e92820 */ /* 0x000fe40000400000 */
[----:B------:R-:W-:Y:S02]  /*11440*/  @P2 FMUL R84, R84, 0.25 ;  /* 0x3e80000054542820 */ /* 0x000fe40000400000 */
[----:B------:R-:W-:Y:S02]  /*11450*/  @P2 FMUL R57, R57, 0.25 ;  /* 0x3e80000039392820 */ /* 0x000fe40000400000 */
[----:B------:R-:W-:-:S02]  /*11460*/  @!P3 FMUL R88, R88, 16777216 ;  /* 0x4b8000005858b820 */ /* 0x000fc40000400000 */
[----:B------:R-:W-:Y:S02]  /*11470*/  @P2 FMUL R65, R65, 0.25 ;  /* 0x3e80000041412820 */ /* 0x000fe40000400000 */
[----:B------:R-:W-:Y:S02]  /*11480*/  @P2 FMUL R64, R64, 0.25 ;  /* 0x3e80000040402820 */ /* 0x000fe40000400000 */
[----:B------:R-:W-:Y:S02]  /*11490*/  @P2 FMUL R56, R56, 0.25 ;  /* 0x3e80000038382820 */ /* 0x000fe40000400000 */
[----:B------:R-:W-:Y:S02]  /*114a0*/  @!P3 FMUL R85, R85, 16777216 ;  /* 0x4b8000005555b820 */ /* 0x000fe40000400000 */
[----:B------:R-:W-:Y:S02]  /*114b0*/  @!P3 FMUL R53, R53, 16777216 ;  /* 0x4b8000003535b820 */ /* 0x000fe40000400000 */
[----:B------:R-:W-:-:S02]  /*114c0*/  @!P3 FMUL R52, R52, 16777216 ;  /* 0x4b8000003434b820 */ /* 0x000fc40000400000 */
[----:B------:R-:W-:Y:S02]  /*114d0*/  @!P4 FMUL R234, R234, 16777216 ;  /* 0x4b800000eaeac820 */ /* 0x000fe40000400000 */
[----:B------:R-:W-:Y:S02]  /*114e0*/  FMUL R89, R106, R97 ;  /* 0x000000616a597220 */ /* 0x000fe40000400000 */
[----:B------:R-:W-:Y:S02]  /*114f0*/  @P2 FMUL R232, R232, 0.25 ;  /* 0x3e800000e8e82820 */ /* 0x000fe40000400000 */
[----:B------:R-:W-:Y:S02]  /*11500*/  @!P4 FMUL R233, R233, 16777216 ;  /* 0x4b800000e9e9c820 */ /* 0x000fe40000400000 */
[----:B------:R-:W-:Y:S02]  /*11510*/  @!P4 FMUL R84, R84, 16777216 ;  /* 0x4b8000005454c820 */ /* 0x000fe40000400000 */
[----:B------:R-:W-:-:S02]  /*11520*/  @!P4 FMUL R57, R57, 16777216 ;  /* 0x4b8000003939c820 */ /* 0x000fc40000400000 */
[----:B------:R-:W-:Y:S02]  /*11530*/  @P1 FMUL R87, R87, 0.25 ;  /* 0x3e80000057571820 */ /* 0x000fe40000400000 */
[----:B------:R-:W-:Y:S02]  /*11540*/  FMUL R97, R106, R88 ;  /* 0x000000586a617220 */ /* 0x000fe40000400000 */
[----:B------:R-:W-:Y:S02]  /*11550*/  @!P4 FMUL R65, R65, 16777216 ;  /* 0x4b8000004141c820 */ /* 0x000fe40000400000 */
[----:B------:R-:W-:Y:S02]  /*11560*/  @!P4 FMUL R64, R64, 16777216 ;  /* 0x4b8000004040c820 */ /* 0x000fe40000400000 */
[----:B------:R-:W-:Y:S02]  /*11570*/  @!P4 FMUL R56, R56, 16777216 ;  /* 0x4b8000003838c820 */ /* 0x000fe40000400000 */
[----:B------:R-:W-:-:S02]  /*11580*/  @P1 FMUL R107, R107, 0.25 ;  /* 0x3e8000006b6b1820 */ /* 0x000fc40000400000 */
[----:B------:R-:W-:Y:S02]  /*11590*/  @P1 FMUL R231, R231, 0.25 ;  /* 0x3e800000e7e71820 */ /* 0x000fe40000400000 */
[----:B------:R-:W-:Y:S02]  /*115a0*/  @P1 FMUL R86, R86, 0.25 ;  /* 0x3e80000056561820 */ /* 0x000fe40000400000 */
[----:B------:R-:W-:Y:S02]  /*115b0*/  @P1 FMUL R67, R67, 0.25 ;  /* 0x3e80000043431820 */ /* 0x000fe40000400000 */
[----:B------:R-:W-:Y:S02]  /*115c0*/  @P1 FMUL R66, R66, 0.25 ;  /* 0x3e80000042421820 */ /* 0x000fe40000400000 */
[----:B------:R-:W-:Y:S02]  /*115d0*/  @P1 FMUL R59, R59, 0.25 ;  /* 0x3e8000003b3b1820 */ /* 0x000fe40000400000 */
[----:B------:R-:W-:-:S02]  /*115e0*/  @P1 FMUL R58, R58, 0.25 ;  /* 0x3e8000003a3a1820 */ /* 0x000fc40000400000 */
[C---:B------:R-:W-:Y:S02]  /*115f0*/  FMUL R85, R106.reuse, R85 ;  /* 0x000000556a557220 */ /* 0x040fe40000400000 */
[C---:B------:R-:W-:Y:S02]  /*11600*/  FMUL R88, R106.reuse, R53 ;  /* 0x000000356a587220 */ /* 0x040fe40000400000 */
[----:B------:R-:W-:Y:S02]  /*11610*/  FMUL R106, R106, R52 ;  /* 0x000000346a6a7220 */ /* 0x000fe40000400000 */
[C---:B0-----:R-:W-:Y:S02]  /*11620*/  FMUL R53, R49.reuse, R234 ;  /* 0x000000ea31357220 */ /* 0x041fe40000400000 */
[----:B------:R-:W-:Y:S02]  /*11630*/  @!P4 FMUL R232, R232, 16777216 ;  /* 0x4b800000e8e8c820 */ /* 0x000fe40000400000 */
[----:B------:R-:W-:-:S02]  /*11640*/  FMUL R233, R49, R233 ;  /* 0x000000e931e97220 */ /* 0x000fc40000400000 */
[C---:B------:R-:W-:Y:S02]  /*11650*/  FMUL R52, R49.reuse, R84 ;  /* 0x0000005431347220 */ /* 0x040fe40000400000 */
[----:B------:R-:W-:Y:S02]  /*11660*/  FMUL R234, R49, R57 ;  /* 0x0000003931ea7220 */ /* 0x000fe40000400000 */
[----:B------:R-:W-:Y:S02]  /*11670*/  @!P0 FMUL R87, R87, 16777216 ;  /* 0x4b80000057578820 */ /* 0x000fe40000400000 */
[C---:B------:R-:W-:Y:S02]  /*11680*/  FMUL R65, R49.reuse, R65 ;  /* 0x0000004131417220 */ /* 0x040fe40000400000 */
[C---:B------:R-:W-:Y:S02]  /*11690*/  FMUL R64, R49.reuse, R64 ;  /* 0x0000004031407220 */ /* 0x040fe40000400000 */
[----:B------:R-:W-:-:S02]  /*116a0*/  FMUL R57, R49, R56 ;  /* 0x0000003831397220 */ /* 0x000fc40000400000 */
[----:B------:R-:W-:Y:S02]  /*116b0*/  @!P0 FMUL R107, R107, 16777216 ;  /* 0x4b8000006b6b8820 */ /* 0x000fe40000400000 */
[----:B------:R-:W-:Y:S02]  /*116c0*/  @!P0 FMUL R231, R231, 16777216 ;  /* 0x4b800000e7e78820 */ /* 0x000fe40000400000 */
[----:B------:R-:W-:Y:S02]  /*116d0*/  @!P0 FMUL R86, R86, 16777216 ;  /* 0x4b80000056568820 */ /* 0x000fe40000400000 */
[----:B------:R-:W-:Y:S02]  /*116e0*/  @!P0 FMUL R67, R67, 16777216 ;  /* 0x4b80000043438820 */ /* 0x000fe40000400000 */
[----:B------:R-:W-:Y:S02]  /*116f0*/  @!P0 FMUL R66, R66, 16777216 ;  /* 0x4b80000042428820 */ /* 0x000fe40000400000 */
[----:B------:R-:W-:-:S02]  /*11700*/  @!P0 FMUL R59, R59, 16777216 ;  /* 0x4b8000003b3b8820 */ /* 0x000fc40000400000 */
[----:B------:R-:W-:Y:S02]  /*11710*/  @!P0 FMUL R58, R58, 16777216 ;  /* 0x4b8000003a3a8820 */ /* 0x000fe40000400000 */
[----:B------:R-:W-:Y:S01]  /*11720*/  FMUL R232, R49, R232 ;  /* 0x000000e831e87220 */ /* 0x000fe20000400000 */
[----:B------:R-:W-:Y:S01]  /*11730*/  F2FP.BF16.PACK_AB R49, R233, R52 ;  /* 0x00000034e931723e */ /* 0x000fe200000010ff */
[C---:B-1----:R-:W-:Y:S01]  /*11740*/  FMUL R84, R48.reuse, R87 ;  /* 0x0000005730547220 */ /* 0x042fe20000400000 */
[----:B------:R-:W-:Y:S01]  /*11750*/  F2FP.BF16.PACK_AB R52, R65, R234 ;  /* 0x000000ea4134723e */ /* 0x000fe200000010ff */
[C---:B------:R-:W-:Y:S02]  /*11760*/  FMUL R107, R48.reuse, R107 ;  /* 0x0000006b306b7220 */ /* 0x040fe40000400000 */
[C---:B------:R-:W-:Y:S02]  /*11770*/  FMUL R231, R48.reuse, R231 ;  /* 0x000000e730e77220 */ /* 0x040fe40000400000 */
[----:B------:R-:W-:-:S02]  /*11780*/  FMUL R86, R48, R86 ;  /* 0x0000005630567220 */ /* 0x000fc40000400000 */
[C---:B------:R-:W-:Y:S02]  /*11790*/  FMUL R67, R48.reuse, R67 ;  /* 0x0000004330437220 */ /* 0x040fe40000400000 */
[C---:B------:R-:W-:Y:S02]  /*117a0*/  FMUL R66, R48.reuse, R66 ;  /* 0x0000004230427220 */ /* 0x040fe40000400000 */
[C---:B------:R-:W-:Y:S02]  /*117b0*/  FMUL R196, R48.reuse, R59 ;  /* 0x0000003b30c47220 */ /* 0x040fe40000400000 */
[----:B------:R-:W-:Y:S01]  /*117c0*/  FMUL R87, R48, R58 ;  /* 0x0000003a30577220 */ /* 0x000fe20000400000 */
[----:B------:R-:W-:Y:S01]  /*117d0*/  F2FP.BF16.PACK_AB R48, R64, R57 ;  /* 0x000000394030723e */ /* 0x000fe200000010ff */
[----:B------:R-:W-:Y:S01]  /*117e0*/  BAR.SYNC.DEFER_BLOCKING 0x0 ;  /* 0x0000000000007b1d */ /* 0x000fe20000010000 */
[----:B------:R-:W-:Y:S02]  /*117f0*/  F2FP.BF16.PACK_AB R57, R104, R105 ;  /* 0x000000696839723e */ /* 0x000fe400000010ff */
[----:B------:R-:W-:-:S02]  /*11800*/  F2FP.BF16.PACK_AB R56, R97, R106 ;  /* 0x0000006a6138723e */ /* 0x000fc400000010ff */
[----:B------:R-:W-:Y:S02]  /*11810*/  F2FP.BF16.PACK_AB R59, R89, R96 ;  /* 0x00000060593b723e */ /* 0x000fe400000010ff */
[----:B------:R-:W-:Y:S02]  /*11820*/  F2FP.BF16.PACK_AB R58, R85, R88 ;  /* 0x00000058553a723e */ /* 0x000fe400000010ff */
[----:B------:R-:W-:Y:S02]  /*11830*/  F2FP.BF16.PACK_AB R65, R175, R229 ;  /* 0x000000e5af41723e */ /* 0x000fe400000010ff */
[----:B------:R-:W-:Y:S02]  /*11840*/  F2FP.BF16.PACK_AB R64, R230, R222 ;  /* 0x000000dee640723e */ /* 0x000fe400000010ff */
[----:B------:R-:W-:Y:S02]  /*11850*/  F2FP.BF16.PACK_AB R53, R53, R232 ;  /* 0x000000e83535723e */ /* 0x000fe400000010ff */
[----:B------:R-:W-:Y:S01]  /*11860*/  IADD3 R216, R208, -R216, RZ ;  /* 0x800000d8d0d87210 */ /* 0x000fe20007ffe0ff */
[----:B------:R0:W-:Y:S04]  /*11870*/  STS.64 [R211+0x80], R56 ;  /* 0x00008038d3007388 */ /* 0x0001e80000000a00 */
[----:B------:R1:W-:Y:S04]  /*11880*/  STS.64 [R211+0x280], R58 ;  /* 0x0002803ad3007388 */ /* 0x0003e80000000a00 */
[----:B------:R2:W-:Y:S04]  /*11890*/  STS.64 [R211+0x100], R64 ;  /* 0x00010040d3007388 */ /* 0x0005e80000000a00 */
[----:B------:R3:W-:Y:S01]  /*118a0*/  STS.64 [R211], R48 ;  /* 0x00000030d3007388 */ /* 0x0007e20000000a00 */
[----:B0-----:R-:W-:-:S02]  /*118b0*/  F2FP.BF16.PACK_AB R57, R177, R173 ;  /* 0x000000adb139723e */ /* 0x001fc400000010ff */
[----:B------:R-:W-:Y:S02]  /*118c0*/  F2FP.BF16.PACK_AB R56, R169, R171 ;  /* 0x000000aba938723e */ /* 0x000fe400000010ff */
[----:B-1----:R-:W-:Y:S02]  /*118d0*/  F2FP.BF16.PACK_AB R59, R71, R187 ;  /* 0x000000bb473b723e */ /* 0x002fe400000010ff */
[----:B------:R-:W-:Y:S02]  /*118e0*/  F2FP.BF16.PACK_AB R58, R184, R223 ;  /* 0x000000dfb83a723e */ /* 0x000fe400000010ff */
[----:B--2---:R-:W-:Y:S02]  /*118f0*/  F2FP.BF16.PACK_AB R65, R201, R188 ;  /* 0x000000bcc941723e */ /* 0x004fe400000010ff */
[----:B------:R-:W-:Y:S02]  /*11900*/  F2FP.BF16.PACK_AB R64, R185, R181 ;  /* 0x000000b5b940723e */ /* 0x000fe400000010ff */
[----:B---3--:R-:W-:-:S02]  /*11910*/  F2FP.BF16.PACK_AB R49, R231, R86 ;  /* 0x00000056e731723e */ /* 0x008fc400000010ff */
[----:B------:R-:W-:Y:S02]  /*11920*/  F2FP.BF16.PACK_AB R48, R66, R87 ;  /* 0x000000574230723e */ /* 0x000fe400000010ff */
[----:B------:R-:W-:Y:S01]  /*11930*/  LOP3.LUT R71, R211, 0x10, RZ, 0x3c, !PT ;  /* 0x00000010d3477812 */ /* 0x000fe200078e3cff */
[----:B------:R0:W-:Y:S01]  /*11940*/  STS.64 [R211+0x200], R52 ;  /* 0x00020034d3007388 */ /* 0x0001e20000000a00 */
[----:B------:R-:W-:-:S03]  /*11950*/  IADD3 R217, R209, -R217, RZ ;  /* 0x800000d9d1d97210 */ /* 0x000fc60007ffe0ff */
[----:B------:R-:W-:Y:S04]  /*11960*/  STS.64 [R211+0x300], R56 ;  /* 0x00030038d3007388 */ /* 0x000fe80000000a00 */
[----:B------:R-:W-:Y:S04]  /*11970*/  STS.64 [R211+0x180], R58 ;  /* 0x0001803ad3007388 */ /* 0x000fe80000000a00 */
[----:B------:R-:W-:Y:S01]  /*11980*/  STS.64 [R211+0x380], R64 ;  /* 0x00038040d3007388 */ /* 0x000fe20000000a00 */
[----:B0-----:R-:W-:Y:S02]  /*11990*/  F2FP.BF16.PACK_AB R53, R107, R84 ;  /* 0x000000546b35723e */ /* 0x001fe400000010ff */
[----:B------:R-:W-:Y:S01]  /*119a0*/  F2FP.BF16.PACK_AB R52, R67, R196 ;  /* 0x000000c44334723e */ /* 0x000fe200000010ff */
[----:B------:R0:W-:Y:S01]  /*119b0*/  STS.64 [R71+0x2000], R48 ;  /* 0x0020003047007388 */ /* 0x0001e20000000a00 */
[----:B------:R-:W-:-:S03]  /*119c0*/  FADD R217, R217, -1 ;  /* 0xbf800000d9d97421 */ /* 0x000fc60000000000 */
[----:B------:R1:W-:Y:S01]  /*119d0*/  STS.64 [R71+0x2200], R52 ;  /* 0x0022003447007388 */ /* 0x0003e20000000a00 */
[----:B0-----:R-:W-:Y:S01]  /*119e0*/  MOV R48, 0x3dc6b27f ;  /* 0x3dc6b27f00307802 */ /* 0x001fe20000000f00 */
[----:B------:R-:W-:-:S04]  /*119f0*/  FADD R49, R216, -1 ;  /* 0xbf800000d8317421 */ /* 0x000fc80000000000 */
[-C--:B-1----:R-:W-:Y:S02]  /*11a00*/  FFMA.FTZ R52, R49, R48.reuse, -0.16845393180847167969 ;  /* 0xbe2c7f3031347423 */ /* 0x082fe40000010030 */
[----:B------:R-:W-:Y:S02]  /*11a10*/  FFMA.FTZ R56, R217, R48, -0.16845393180847167969 ;  /* 0xbe2c7f30d9387423 */ /* 0x000fe40000010030 */
[----:B------:R-:W-:Y:S02]  /*11a20*/  FFMA.FTZ R52, R49, R52, 0.1716887056827545166 ;  /* 0x3e2fcf2a31347423 */ /* 0x000fe40000010034 */
[----:B------:R-:W-:Y:S02]  /*11a30*/  IMAD.IADD R182, R205, 0x1, -R182 ;  /* 0x00000001cdb67824 */ /* 0x000fe400078e0ab6 */
[----:B------:R-:W-:Y:S02]  /*11a40*/  FFMA.FTZ R52, R49, R52, -0.17900948226451873779 ;  /* 0xbe374e4331347423 */ /* 0x000fe40000010034 */
[----:B------:R-:W-:-:S02]  /*11a50*/  FFMA.FTZ R56, R217, R56, 0.1716887056827545166 ;  /* 0x3e2fcf2ad9387423 */ /* 0x000fc40000010038 */
[----:B------:R-:W-:Y:S02]  /*11a60*/  FFMA.FTZ R52, R49, R52, 0.20512372255325317383 ;  /* 0x3e520bf431347423 */ /* 0x000fe40000010034 */
[----:B------:R-:W-:Y:S02]  /*11a70*/  FADD R53, R182, -1 ;  /* 0xbf800000b6357421 */ /* 0x000fe40000000000 */
[----:B------:R-:W-:Y:S02]  /*11a80*/  FFMA.FTZ R56, R217, R56, -0.17900948226451873779 ;  /* 0xbe374e43d9387423 */ /* 0x000fe40000010038 */
[----:B------:R-:W-:Y:S02]  /*11a90*/  FFMA.FTZ R52, R49, R52, -0.24046532809734344482 ;  /* 0xbe763c8b31347423 */ /* 0x000fe40000010034 */
[----:B------:R-:W-:Y:S02]  /*11aa0*/  FFMA.FTZ R58, R53, R48, -0.16845393180847167969 ;  /* 0xbe2c7f30353a7423 */ /* 0x000fe40000010030 */
[----:B------:R-:W-:-:S02]  /*11ab0*/  FFMA.FTZ R56, R217, R56, 0.20512372255325317383 ;  /* 0x3e520bf4d9387423 */ /* 0x000fc40000010038 */
[----:B------:R-:W-:Y:S02]  /*11ac0*/  FFMA.FTZ R52, R49, R52, 0.28857114911079406738 ;  /* 0x3e93bf9931347423 */ /* 0x000fe40000010034 */
[----:B------:R-:W-:Y:S02]  /*11ad0*/  FFMA.FTZ R58, R53, R58, 0.1716887056827545166 ;  /* 0x3e2fcf2a353a7423 */ /* 0x000fe4000001003a */
[----:B------:R-:W-:Y:S02]  /*11ae0*/  FFMA.FTZ R56, R217, R56, -0.24046532809734344482 ;  /* 0xbe763c8bd9387423 */ /* 0x000fe40000010038 */
[----:B------:R-:W-:Y:S02]  /*11af0*/  FFMA.FTZ R52, R49, R52, -0.36067417263984680176 ;  /* 0xbeb8aa4931347423 */ /* 0x000fe40000010034 */
[----:B------:R-:W-:Y:S02]  /*11b00*/  FFMA.FTZ R58, R53, R58, -0.17900948226451873779 ;  /* 0xbe374e43353a7423 */ /* 0x000fe4000001003a */
[----:B------:R-:W-:-:S02]  /*11b10*/  FFMA.FTZ R56, R217, R56, 0.28857114911079406738 ;  /* 0x3e93bf99d9387423 */ /* 0x000fc40000010038 */
[----:B------:R-:W-:Y:S01]  /*11b20*/  FFMA.FTZ R52, R49, R52, 0.48089820146560668945 ;  /* 0x3ef6384a31347423 */ /* 0x000fe20000010034 */
[----:B------:R-:W-:Y:S01]  /*11b30*/  IADD3 R180, R207, -R180, RZ ;  /* 0x800000b4cfb47210 */ /* 0x000fe20007ffe0ff */
[----:B------:R-:W-:Y:S02]  /*11b40*/  FFMA.FTZ R58, R53, R58, 0.20512372255325317383 ;  /* 0x3e520bf4353a7423 */ /* 0x000fe4000001003a */
[----:B------:R-:W-:Y:S02]  /*11b50*/  FFMA.FTZ R56, R217, R56, -0.36067417263984680176 ;  /* 0xbeb8aa49d9387423 */ /* 0x000fe40000010038 */
[----:B------:R-:W-:Y:S02]  /*11b60*/  FFMA.FTZ R52, R49, R52, -0.72134751081466674805 ;  /* 0xbf38aa3b31347423 */ /* 0x000fe40000010034 */
[----:B------:R-:W-:Y:S02]  /*11b70*/  FFMA.FTZ R58, R53, R58, -0.24046532809734344482 ;  /* 0xbe763c8b353a7423 */ /* 0x000fe4000001003a */
[----:B------:R-:W-:-:S02]  /*11b80*/  FFMA.FTZ R56, R217, R56, 0.48089820146560668945 ;  /* 0x3ef6384ad9387423 */ /* 0x000fc40000010038 */
[----:B------:R-:W-:Y:S02]  /*11b90*/  FADD R57, R180, -1 ;  /* 0xbf800000b4397421 */ /* 0x000fe40000000000 */
[----:B------:R-:W-:Y:S02]  /*11ba0*/  FMUL R52, R49, R52 ;  /* 0x0000003431347220 */ /* 0x000fe40000400000 */
[----:B------:R-:W-:Y:S02]  /*11bb0*/  FFMA.FTZ R58, R53, R58, 0.28857114911079406738 ;  /* 0x3e93bf99353a7423 */ /* 0x000fe4000001003a */
[----:B------:R-:W-:Y:S02]  /*11bc0*/  FFMA.FTZ R56, R217, R56, -0.72134751081466674805 ;  /* 0xbf38aa3bd9387423 */ /* 0x000fe40000010038 */
[----:B------:R-:W-:Y:S02]  /*11bd0*/  FFMA.FTZ R64, R57, R48, -0.16845393180847167969 ;  /* 0xbe2c7f3039407423 */ /* 0x000fe40000010030 */
[----:B------:R-:W-:-:S02]  /*11be0*/  FMUL R52, R49, R52 ;  /* 0x0000003431347220 */ /* 0x000fc40000400000 */
[----:B------:R-:W-:Y:S02]  /*11bf0*/  FFMA.FTZ R58, R53, R58, -0.36067417263984680176 ;  /* 0xbeb8aa49353a7423 */ /* 0x000fe4000001003a */
[----:B------:R-:W-:Y:S01]  /*11c00*/  FMUL R56, R217, R56 ;  /* 0x00000038d9387220 */ /* 0x000fe20000400000 */
[----:B------:R-:W-:Y:S01]  /*11c10*/  IADD3 R166, R206, -R166, RZ ;  /* 0x800000a6cea67210 */ /* 0x000fe20007ffe0ff */
[----:B------:R-:W-:Y:S01]  /*11c20*/  FFMA.FTZ R64, R57, R64, 0.1716887056827545166 ;  /* 0x3e2fcf2a39407423 */ /* 0x000fe20000010040 */
[----:B------:R-:W-:Y:S01]  /*11c30*/  IADD3 R167, R204, -R167, RZ ;  /* 0x800000a7cca77210 */ /* 0x000fe20007ffe0ff */
[----:B------:R-:W-:Y:S02]  /*11c40*/  FFMA.FTZ R49, R49, 1.4426950216293334961, R52 ;  /* 0x3fb8aa3b31317823 */ /* 0x000fe40000010034 */
[----:B------:R-:W-:Y:S02]  /*11c50*/  FFMA.FTZ R58, R53, R58, 0.48089820146560668945 ;  /* 0x3ef6384a353a7423 */ /* 0x000fe4000001003a */
[----:B------:R-:W-:-:S02]  /*11c60*/  FMUL R56, R217, R56 ;  /* 0x00000038d9387220 */ /* 0x000fc40000400000 */
[----:B------:R-:W-:Y:S01]  /*11c70*/  FFMA.FTZ R64, R57, R64, -0.17900948226451873779 ;  /* 0xbe374e4339407423 */ /* 0x000fe20000010040 */
[----:B------:R-:W-:Y:S01]  /*11c80*/  ISETP.GE.U32.AND P6, PT, R209, 0x7f800000, PT ;  /* 0x7f800000d100780c */ /* 0x000fe20003fc6070 */
[----:B------:R-:W-:Y:S02]  /*11c90*/  FADD R214, R214, R49 ;  /* 0x00000031d6d67221 */ /* 0x000fe40000000000 */
[----:B------:R-:W-:Y:S02]  /*11ca0*/  FFMA.FTZ R58, R53, R58, -0.72134751081466674805 ;  /* 0xbf38aa3b353a7423 */ /* 0x000fe4000001003a */
[----:B------:R-:W-:Y:S02]  /*11cb0*/  FFMA.FTZ R56, R217, 1.4426950216293334961, R56 ;  /* 0x3fb8aa3bd9387823 */ /* 0x000fe40000010038 */
[----:B------:R-:W-:Y:S02]  /*11cc0*/  FADD R49, R166, -1 ;  /* 0xbf800000a6317421 */ /* 0x000fe40000000000 */
[----:B------:R-:W-:-:S02]  /*11cd0*/  FADD R167, R167, -1 ;  /* 0xbf800000a7a77421 */ /* 0x000fc40000000000 */
[----:B------:R-:W-:Y:S02]  /*11ce0*/  FFMA.FTZ R64, R57, R64, 0.20512372255325317383 ;  /* 0x3e520bf439407423 */ /* 0x000fe40000010040 */
[----:B------:R-:W-:Y:S02]  /*11cf0*/  FMUL R58, R53, R58 ;  /* 0x0000003a353a7220 */ /* 0x000fe40000400000 */
[----:B------:R-:W-:Y:S02]  /*11d00*/  FADD R227, R227, R56 ;  /* 0x00000038e3e37221 */ /* 0x000fe40000000000 */
[-C--:B------:R-:W-:Y:S01]  /*11d10*/  FFMA.FTZ R52, R49, R48.reuse, -0.16845393180847167969 ;  /* 0xbe2c7f3031347423 */ /* 0x080fe20000010030 */
[----:B------:R-:W-:Y:S01]  /*11d20*/  ISETP.GE.U32.AND P3, PT, R205, 0x7f800000, PT ;  /* 0x7f800000cd00780c */ /* 0x000fe20003f66070 */
[----:B------:R-:W-:Y:S02]  /*11d30*/  FFMA.FTZ R56, R167, R48, -0.16845393180847167969 ;  /* 0xbe2c7f30a7387423 */ /* 0x000fe40000010030 */
[----:B------:R-:W-:-:S02]  /*11d40*/  FFMA.FTZ R64, R57, R64, -0.24046532809734344482 ;  /* 0xbe763c8b39407423 */ /* 0x000fc40000010040 */
[----:B------:R-:W-:Y:S02]  /*11d50*/  FMUL R58, R53, R58 ;  /* 0x0000003a353a7220 */ /* 0x000fe40000400000 */
[----:B------:R-:W-:Y:S02]  /*11d60*/  FFMA.FTZ R52, R49, R52, 0.1716887056827545166 ;  /* 0x3e2fcf2a31347423 */ /* 0x000fe40000010034 */
[----:B------:R-:W-:Y:S02]  /*11d70*/  FFMA.FTZ R56, R167, R56, 0.1716887056827545166 ;  /* 0x3e2fcf2aa7387423 */ /* 0x000fe40000010038 */
[----:B------:R-:W-:Y:S02]  /*11d80*/  FFMA.FTZ R64, R57, R64, 0.28857114911079406738 ;  /* 0x3e93bf9939407423 */ /* 0x000fe40000010040 */
[----:B------:R-:W-:Y:S01]  /*11d90*/  FFMA.FTZ R53, R53, 1.4426950216293334961, R58 ;  /* 0x3fb8aa3b35357823 */ /* 0x000fe2000001003a */
[----:B------:R-:W-:Y:S01]  /*11da0*/  @P6 MOV R58, 0x7f800000 ;  /* 0x7f800000003a6802 */ /* 0x000fe20000000f00 */
[----:B------:R-:W-:-:S02]  /*11db0*/  FFMA.FTZ R52, R49, R52, -0.17900948226451873779 ;  /* 0xbe374e4331347423 */ /* 0x000fc40000010034 */
[----:B------:R-:W-:Y:S02]  /*11dc0*/  FFMA.FTZ R56, R167, R56, -0.17900948226451873779 ;  /* 0xbe374e43a7387423 */ /* 0x000fe40000010038 */
[----:B------:R-:W-:Y:S01]  /*11dd0*/  FFMA.FTZ R64, R57, R64, -0.36067417263984680176 ;  /* 0xbeb8aa4939407423 */ /* 0x000fe20000010040 */
[----:B------:R-:W-:Y:S01]  /*11de0*/  IADD3 R213, R202, -R213, RZ ;  /* 0x800000d5cad57210 */ /* 0x000fe20007ffe0ff */
[----:B------:R-:W-:Y:S02]  /*11df0*/  FFMA.FTZ R52, R49, R52, 0.20512372255325317383 ;  /* 0x3e520bf431347423 */ /* 0x000fe40000010034 */
[----:B------:R-:W-:Y:S02]  /*11e00*/  FFMA.FTZ R56, R167, R56, 0.20512372255325317383 ;  /* 0x3e520bf4a7387423 */ /* 0x000fe40000010038 */
[----:B------:R-:W-:Y:S02]  /*11e10*/  IMAD.IADD R189, R203, 0x1, -R189 ;  /* 0x00000001cbbd7824 */ /* 0x000fe400078e0abd */
[----:B------:R-:W-:-:S02]  /*11e20*/  FFMA.FTZ R64, R57, R64, 0.48089820146560668945 ;  /* 0x3ef6384a39407423 */ /* 0x000fc40000010040 */
[----:B------:R-:W-:Y:S01]  /*11e30*/  @P6 FFMA.FTZ R227, R209, R58, +INF ;  /* 0x7f800000d1e36423 */ /* 0x000fe2000001003a */
[----:B------:R-:W-:Y:S01]  /*11e40*/  @P3 MOV R58, 0x7f800000 ;  /* 0x7f800000003a3802 */ /* 0x000fe20000000f00 */
[----:B------:R-:W-:Y:S01]  /*11e50*/  FFMA.FTZ R52, R49, R52, -0.24046532809734344482 ;  /* 0xbe763c8b31347423 */ /* 0x000fe20000010034 */
[----:B------:R-:W-:Y:S01]  /*11e60*/  ISETP.GE.U32.AND P4, PT, R207, 0x7f800000, PT ;  /* 0x7f800000cf00780c */ /* 0x000fe20003f86070 */
[----:B------:R-:W-:Y:S02]  /*11e70*/  FFMA.FTZ R56, R167, R56, -0.24046532809734344482 ;  /* 0xbe763c8ba7387423 */ /* 0x000fe40000010038 */
[----:B------:R-:W-:Y:S02]  /*11e80*/  FADD R189, R189, -1 ;  /* 0xbf800000bdbd7421 */ /* 0x000fe40000000000 */
[----:B------:R-:W-:Y:S02]  /*11e90*/  FFMA.FTZ R64, R57, R64, -0.72134751081466674805 ;  /* 0xbf38aa3b39407423 */ /* 0x000fe40000010040 */
[----:B------:R-:W-:-:S02]  /*11ea0*/  FADD R213, R213, -1 ;  /* 0xbf800000d5d57421 */ /* 0x000fc40000000000 */
[----:B------:R-:W-:Y:S02]  /*11eb0*/  FADD R228, R228, R53 ;  /* 0x00000035e4e47221 */ /* 0x000fe40000000000 */
[----:B------:R-:W-:Y:S02]  /*11ec0*/  FFMA.FTZ R52, R49, R52, 0.28857114911079406738 ;  /* 0x3e93bf9931347423 */ /* 0x000fe40000010034 */
[----:B------:R-:W-:Y:S02]  /*11ed0*/  @P3 FFMA.FTZ R228, R205, R58, +INF ;  /* 0x7f800000cde43423 */ /* 0x000fe4000001003a */
[----:B------:R-:W-:Y:S02]  /*11ee0*/  FFMA.FTZ R56, R167, R56, 0.28857114911079406738 ;  /* 0x3e93bf99a7387423 */ /* 0x000fe40000010038 */
[----:B------:R-:W-:Y:S02]  /*11ef0*/  FFMA.FTZ R58, R189, R48, -0.16845393180847167969 ;  /* 0xbe2c7f30bd3a7423 */ /* 0x000fe40000010030 */
[----:B------:R-:W-:-:S02]  /*11f00*/  FMUL R64, R57, R64 ;  /* 0x0000004039407220 */ /* 0x000fc40000400000 */
[----:B------:R-:W-:Y:S02]  /*11f10*/  FFMA.FTZ R48, R213, R48, -0.16845393180847167969 ;  /* 0xbe2c7f30d5307423 */ /* 0x000fe40000010030 */
[----:B------:R-:W-:Y:S02]  /*11f20*/  FFMA.FTZ R52, R49, R52, -0.36067417263984680176 ;  /* 0xbeb8aa4931347423 */ /* 0x000fe40000010034 */
[----:B------:R-:W-:Y:S02]  /*11f30*/  FFMA.FTZ R56, R167, R56, -0.36067417263984680176 ;  /* 0xbeb8aa49a7387423 */ /* 0x000fe40000010038 */
[----:B------:R-:W-:Y:S02]  /*11f40*/  FMUL R64, R57, R64 ;  /* 0x0000004039407220 */ /* 0x000fe40000400000 */
[----:B------:R-:W-:Y:S02]  /*11f50*/  FFMA.FTZ R58, R189, R58, 0.1716887056827545166 ;  /* 0x3e2fcf2abd3a7423 */ /* 0x000fe4000001003a */
[----:B------:R-:W-:Y:S01]  /*11f60*/  FFMA.FTZ R48, R213, R48, 0.1716887056827545166 ;  /* 0x3e2fcf2ad5307423 */ /* 0x000fe20000010030 */
[----:B------:R-:W-:Y:S01]  /*11f70*/  F2FP.BF16.PACK_AB R66, R191, R224 ;  /* 0x000000e0bf42723e */ /* 0x000fe200000010ff */
[----:B------:R-:W-:Y:S01]  /*11f80*/  FFMA.FTZ R52, R49, R52, 0.48089820146560668945 ;  /* 0x3ef6384a31347423 */ /* 0x000fe20000010034 */
[----:B------:R-:W-:Y:S01]  /*11f90*/  F2FP.BF16.PACK_AB R191, R200, R195 ;  /* 0x000000c3c8bf723e */ /* 0x000fe200000010ff */
[----:B------:R-:W-:Y:S01]  /*11fa0*/  FFMA.FTZ R56, R167, R56, 0.48089820146560668945 ;  /* 0x3ef6384aa7387423 */ /* 0x000fe20000010038 */
[----:B------:R-:W-:Y:S01]  /*11fb0*/  F2FP.BF16.PACK_AB R67, R198, R193 ;  /* 0x000000c1c643723e */ /* 0x000fe200000010ff */
[----:B------:R-:W-:Y:S01]  /*11fc0*/  FFMA.FTZ R57, R57, 1.4426950216293334961, R64 ;  /* 0x3fb8aa3b39397823 */ /* 0x000fe20000010040 */
[----:B------:R-:W-:Y:S01]  /*11fd0*/  F2FP.BF16.PACK_AB R190, R192, R190 ;  /* 0x000000bec0be723e */ /* 0x000fe200000010ff */
[----:B------:R-:W-:Y:S01]  /*11fe0*/  FFMA.FTZ R58, R189, R58, -0.17900948226451873779 ;  /* 0xbe374e43bd3a7423 */ /* 0x000fe2000001003a */
[----:B------:R-:W-:Y:S01]  /*11ff0*/  F2FP.BF16.PACK_AB R171, R178, R174 ;  /* 0x000000aeb2ab723e */ /* 0x000fe200000010ff */
[----:B------:R-:W-:Y:S01]  /*12000*/  FFMA.FTZ R48, R213, R48, -0.17900948226451873779 ;  /* 0xbe374e43d5307423 */ /* 0x000fe20000010030 */
[----:B------:R-:W-:-:S02]  /*12010*/  F2FP.BF16.PACK_AB R170, R170, R226 ;  /* 0x000000e2aaaa723e */ /* 0x000fc400000010ff */
[----:B------:R-:W-:Y:S02]  /*12020*/  F2FP.BF16.PACK_AB R169, R179, R176 ;  /* 0x000000b0b3a9723e */ /* 0x000fe400000010ff */
[----:B------:R-:W-:Y:S02]  /*12030*/  F2FP.BF16.PACK_AB R168, R172, R168 ;  /* 0x000000a8aca8723e */ /* 0x000fe400000010ff */
[----:B------:R-:W-:Y:S02]  /*12040*/  F2FP.BF16.PACK_AB R187, R220, R70 ;  /* 0x00000046dcbb723e */ /* 0x000fe400000010ff */
[----:B------:R-:W-:Y:S02]  /*12050*/  F2FP.BF16.PACK_AB R186, R186, R221 ;  /* 0x000000ddbaba723e */ /* 0x000fe400000010ff */
[----:B------:R-:W-:Y:S02]  /*12060*/  F2FP.BF16.PACK_AB R195, R219, R218 ;  /* 0x000000dadbc3723e */ /* 0x000fe400000010ff */
[----:B------:R-:W-:Y:S01]  /*12070*/  F2FP.BF16.PACK_AB R194, R194, R183 ;  /* 0x000000b7c2c2723e */ /* 0x000fe200000010ff */
[----:B------:R-:W-:Y:S01]  /*12080*/  FFMA.FTZ R52, R49, R52, -0.72134751081466674805 ;  /* 0xbf38aa3b31347423 */ /* 0x000fe20000010034 */
[----:B------:R-:W-:-:S02]  /*12090*/  ISETP.GE.U32.AND P0, PT, R208, 0x7f800000, PT ;  /* 0x7f800000d000780c */ /* 0x000fc40003f06070 */
[----:B------:R-:W-:Y:S01]  /*120a0*/  @P4 MOV R64, 0x7f800000 ;  /* 0x7f80000000404802 */ /* 0x000fe20000000f00 */
[----:B------:R-:W-:Y:S01]  /*120b0*/  FFMA.FTZ R56, R167, R56, -0.72134751081466674805 ;  /* 0xbf38aa3ba7387423 */ /* 0x000fe20000010038 */
[----:B------:R-:W-:Y:S01]  /*120c0*/  STS.64 [R71+0x2080], R66 ;  /* 0x0020804247007388 */ /* 0x000fe20000000a00 */
[----:B------:R-:W-:Y:S02]  /*120d0*/  FFMA.FTZ R58, R189, R58, 0.20512372255325317383 ;  /* 0x3e520bf4bd3a7423 */ /* 0x000fe4000001003a */
[----:B------:R-:W-:Y:S01]  /*120e0*/  FFMA.FTZ R48, R213, R48, 0.20512372255325317383 ;  /* 0x3e520bf4d5307423 */ /* 0x000fe20000010030 */
[----:B------:R-:W-:Y:S01]  /*120f0*/  STS.64 [R71+0x2280], R190 ;  /* 0x002280be47007388 */ /* 0x000fe20000000a00 */
[----:B------:R-:W-:Y:S01]  /*12100*/  FADD R0, R0, R57 ;  /* 0x0000003900007221 */ /* 0x000fe20000000000 */
[----:B------:R-:W-:Y:S01]  /*12110*/  ISETP.GE.U32.AND P3, PT, R206, 0x7f800000, PT ;  /* 0x7f800000ce00780c */ /* 0x000fe20003f66070 */
[----:B------:R-:W-:Y:S01]  /*12120*/  @P4 FFMA.FTZ R0, R207, R64, +INF ;  /* 0x7f800000cf004423 */ /* 0x000fe20000010040 */
[----:B------:R0:W-:Y:S01]  /*12130*/  STS.64 [R71+0x2100], R170 ;  /* 0x002100aa47007388 */ /* 0x0001e20000000a00 */
[----:B------:R-:W-:Y:S01]  /*12140*/  FMUL R52, R49, R52 ;  /* 0x0000003431347220 */ /* 0x000fe20000400000 */
[----:B------:R-:W-:-:S02]  /*12150*/  ISETP.GE.U32.AND P4, PT, R204, 0x7f800000, PT ;  /* 0x7f800000cc00780c */ /* 0x000fc40003f86070 */
[----:B------:R1:W-:Y:S01]  /*12160*/  STS.64 [R71+0x2300], R168 ;  /* 0x002300a847007388 */ /* 0x0003e20000000a00 */
[----:B------:R-:W-:-:S03]  /*12170*/  FMUL R56, R167, R56 ;  /* 0x00000038a7387220 */ /* 0x000fc60000400000 */
[----:B------:R-:W-:Y:S01]  /*12180*/  STS.64 [R71+0x2180], R186 ;  /* 0x002180ba47007388 */ /* 0x000fe20000000a00 */
[----:B------:R-:W-:-:S03]  /*12190*/  FFMA.FTZ R58, R189, R58, -0.24046532809734344482 ;  /* 0xbe763c8bbd3a7423 */ /* 0x000fc6000001003a */
[----:B------:R-:W-:Y:S01]  /*121a0*/  STS.64 [R71+0x2380], R194 ;  /* 0x002380c247007388 */ /* 0x000fe20000000a00 */
[----:B------:R-:W-:Y:S02]  /*121b0*/  FFMA.FTZ R48, R213, R48, -0.24046532809734344482 ;  /* 0xbe763c8bd5307423 */ /* 0x000fe40000010030 */
[----:B------:R-:W-:Y:S02]  /*121c0*/  FMUL R52, R49, R52 ;  /* 0x0000003431347220 */ /* 0x000fe40000400000 */
[----:B------:R-:W-:Y:S02]  /*121d0*/  FMUL R56, R167, R56 ;  /* 0x00000038a7387220 */ /* 0x000fe40000400000 */
[----:B------:R-:W-:Y:S02]  /*121e0*/  FFMA.FTZ R58, R189, R58, 0.28857114911079406738 ;  /* 0x3e93bf99bd3a7423 */ /* 0x000fe4000001003a */
[----:B------:R-:W-:Y:S01]  /*121f0*/  FFMA.FTZ R48, R213, R48, 0.28857114911079406738 ;  /* 0x3e93bf99d5307423 */ /* 0x000fe20000010030 */
[----:B------:R-:W-:Y:S01]  /*12200*/  @P0 MOV R53, 0x7f800000 ;  /* 0x7f80000000350802 */ /* 0x000fe20000000f00 */
[----:B------:R-:W-:-:S02]  /*12210*/  FFMA.FTZ R49, R49, 1.4426950216293334961, R52 ;  /* 0x3fb8aa3b31317823 */ /* 0x000fc40000010034 */
[----:B------:R-:W-:Y:S02]  /*12220*/  FFMA.FTZ R56, R167, 1.4426950216293334961, R56 ;  /* 0x3fb8aa3ba7387823 */ /* 0x000fe40000010038 */
[----:B------:R-:W-:Y:S02]  /*12230*/  FFMA.FTZ R58, R189, R58, -0.36067417263984680176 ;  /* 0xbeb8aa49bd3a7423 */ /* 0x000fe4000001003a */
[----:B------:R-:W-:Y:S02]  /*12240*/  FFMA.FTZ R48, R213, R48, -0.36067417263984680176 ;  /* 0xbeb8aa49d5307423 */ /* 0x000fe40000010030 */
[----:B0-----:R-:W-:Y:S01]  /*12250*/  FADD R170, R2, R49 ;  /* 0x0000003102aa7221 */ /* 0x001fe20000000000 */
[----:B------:R-:W-:Y:S01]  /*12260*/  @P3 MOV R49, 0x7f800000 ;  /* 0x7f80000000313802 */ /* 0x000fe20000000f00 */
[----:B------:R-:W-:Y:S01]  /*12270*/  @P0 FFMA.FTZ R214, R208, R53, +INF ;  /* 0x7f800000d0d60423 */ /* 0x000fe20000010035 */
[----:B------:R-:W-:Y:S01]  /*12280*/  @P4 MOV R53, 0x7f800000 ;  /* 0x7f80000000354802 */ /* 0x000fe20000000f00 */
[----:B------:R-:W-:Y:S01]  /*12290*/  FADD R171, R3, R56 ;  /* 0x0000003803ab7221 */ /* 0x000fe20000000000 */
[----:B------:R-:W-:Y:S01]  /*122a0*/  BAR.SYNC.DEFER_BLOCKING 0x0 ;  /* 0x0000000000007b1d */ /* 0x000fe20000010000 */
[----:B------:R-:W-:-:S02]  /*122b0*/  FFMA.FTZ R58, R189, R58, 0.48089820146560668945 ;  /* 0x3ef6384abd3a7423 */ /* 0x000fc4000001003a */
[----:B------:R-:W-:Y:S02]  /*122c0*/  FFMA.FTZ R56, R213, R48, 0.48089820146560668945 ;  /* 0x3ef6384ad5387423 */ /* 0x000fe40000010030 */
[----:B------:R-:W-:Y:S01]  /*122d0*/  @P3 FFMA.FTZ R170, R206, R49, +INF ;  /* 0x7f800000ceaa3423 */ /* 0x000fe20000010031 */
[----:B------:R-:W-:Y:S01]  /*122e0*/  ISETP.GE.U32.AND P3, PT, R203, 0x7f800000, PT ;  /* 0x7f800000cb00780c */ /* 0x000fe20003f66070 */
[----:B------:R-:W-:Y:S02]  /*122f0*/  FFMA.FTZ R58, R189, R58, -0.72134751081466674805 ;  /* 0xbf38aa3bbd3a7423 */ /* 0x000fe4000001003a */
[----:B------:R-:W-:Y:S01]  /*12300*/  FFMA.FTZ R64, R213, R56, -0.72134751081466674805 ;  /* 0xbf38aa3bd5407423 */ /* 0x000fe20000010038 */
[----:B------:R-:W-:Y:S01]  /*12310*/  LOP3.LUT R173, R215, 0x8, RZ, 0x3c, !PT ;  /* 0x00000008d7ad7812 */ /* 0x000fe200078e3cff */
[----:B------:R-:W-:Y:S01]  /*12320*/  @P4 FFMA.FTZ R171, R204, R53, +INF ;  /* 0x7f800000ccab4423 */ /* 0x000fe20000010035 */
[----:B------:R-:W-:Y:S01]  /*12330*/  ISETP.GE.U32.AND P4, PT, R202, 0x7f800000, PT ;  /* 0x7f800000ca00780c */ /* 0x000fe20003f86070 */
[----:B------:R-:W-:Y:S01]  /*12340*/  FMUL R66, R189, R58 ;  /* 0x0000003abd427220 */ /* 0x000fe20000400000 */
[----:B------:R-:W-:Y:S01]  /*12350*/  LOP3.LUT R174, R215, 0x10, RZ, 0x3c, !PT ;  /* 0x00000010d7ae7812 */ /* 0x000fe200078e3cff */
[----:B------:R-:W-:Y:S01]  /*12360*/  FMUL R70, R213, R64 ;  /* 0x00000040d5467220 */ /* 0x000fe20000400000 */
[----:B------:R-:W-:Y:S01]  /*12370*/  LOP3.LUT R176, R215, 0x18, RZ, 0x3c, !PT ;  /* 0x00000018d7b07812 */ /* 0x000fe200078e3cff */
[----:B------:R-:W-:-:S02]  /*12380*/  FMUL R84, R189, R66 ;  /* 0x00000042bd547220 */ /* 0x000fc40000400000 */
[C---:B------:R-:W-:Y:S01]  /*12390*/  FMUL R86, R213.reuse, R70 ;  /* 0x00000046d5567220 */ /* 0x040fe20000400000 */
[----:B------:R-:W0:Y:S04]  /*123a0*/  LDS.64 R2, [R215] ;  /* 0x00000000d7027984 */ /* 0x000e280000000a00 */
[----:B------:R-:W2:Y:S04]  /*123b0*/  LDS.64 R48, [R173] ;  /* 0x00000000ad307984 */ /* 0x000ea80000000a00 */
[----:B------:R-:W3:Y:S01]  /*123c0*/  LDS.64 R52, [R174] ;  /* 0x00000000ae347984 */ /* 0x000ee20000000a00 */
[----:B------:R-:W-:-:S03]  /*123d0*/  FFMA.FTZ R104, R213, 1.4426950216293334961, R86 ;  /* 0x3fb8aa3bd5687823 */ /* 0x000fc60000010056 */
[----:B------:R-:W4:Y:S01]  /*123e0*/  LDS.64 R56, [R176] ;  /* 0x00000000b0387984 */ /* 0x000f220000000a00 */
[----:B------:R-:W-:-:S03]  /*123f0*/  FFMA.FTZ R189, R189, 1.4426950216293334961, R84 ;  /* 0x3fb8aa3bbdbd7823 */ /* 0x000fc60000010054 */
[----:B------:R-:W5:Y:S01]  /*12400*/  LDS.64 R58, [R215+0x400] ;  /* 0x00040000d73a7984 */ /* 0x000f620000000a00 */
[----:B------:R-:W-:-:S03]  /*12410*/  @P3 MOV R166, 0x7f800000 ;  /* 0x7f80000000a63802 */ /* 0x000fc60000000f00 */
[----:B------:R-:W0:Y:S01]  /*12420*/  LDS.64 R64, [R173+0x400] ;  /* 0x00040000ad407984 */ /* 0x000e220000000a00 */
[----:B-1----:R-:W-:-:S03]  /*12430*/  @P4 MOV R169, 0x7f800000 ;  /* 0x7f80000000a94802 */ /* 0x002fc60000000f00 */
[----:B------:R-:W1:Y:S04]  /*12440*/  LDS.64 R66, [R174+0x400] ;  /* 0x00040000ae427984 */ /* 0x000e680000000a00 */
[----:B------:R-:W1:Y:S01]  /*12450*/  LDS.64 R70, [R176+0x400] ;  /* 0x00040000b0467984 */ /* 0x000e620000000a00 */
[----:B------:R-:W-:-:S03]  /*12460*/  FADD R225, R225, R104 ;  /* 0x00000068e1e17221 */ /* 0x000fc60000000000 */
[----:B------:R-:W1:Y:S01]  /*12470*/  LDS.64 R84, [R215+0x800] ;  /* 0x00080000d7547984 */ /* 0x000e620000000a00 */
[----:B------:R-:W-:-:S03]  /*12480*/  FADD R189, R212, R189 ;  /* 0x000000bdd4bd7221 */ /* 0x000fc60000000000 */
[----:B------:R-:W1:Y:S01]  /*12490*/  LDS.64 R86, [R173+0x800] ;  /* 0x00080000ad567984 */ /* 0x000e620000000a00 */
[----:B------:R-:W-:-:S03]  /*124a0*/  @P3 FFMA.FTZ R189, R203, R166, +INF ;  /* 0x7f800000cbbd3423 */ /* 0x000fc600000100a6 */
[----:B------:R-:W1:Y:S01]  /*124b0*/  LDS.64 R96, [R174+0x800] ;  /* 0x00080000ae607984 */ /* 0x000e620000000a00 */
[----:B------:R-:W-:-:S03]  /*124c0*/  @P4 FFMA.FTZ R225, R202, R169, +INF ;  /* 0x7f800000cae14423 */ /* 0x000fc600000100a9 */
[----:B------:R-:W1:Y:S04]  /*124d0*/  LDS.64 R88, [R176+0x800] ;  /* 0x00080000b0587984 */ /* 0x000e680000000a00 */
[----:B------:R-:W1:Y:S04]  /*124e0*/  LDS.64 R104, [R215+0xc00] ;  /* 0x000c0000d7687984 */ /* 0x000e680000000a00 */
[----:B------:R-:W1:Y:S04]  /*124f0*/  LDS.64 R106, [R173+0xc00] ;  /* 0x000c0000ad6a7984 */ /* 0x000e680000000a00 */
[----:B------:R-:W1:Y:S04]  /*12500*/  LDS.64 R166, [R174+0xc00] ;  /* 0x000c0000aea67984 */ /* 0x000e680000000a00 */
[----:B------:R-:W1:Y:S04]  /*12510*/  LDS.64 R168, [R176+0xc00] ;  /* 0x000c0000b0a87984 */ /* 0x000e680000000a00 */
[----:B0-----:R0:W-:Y:S04]  /*12520*/  STG.E.U16 [R4.64], R2 ;  /* 0x0000000204007986 */ /* 0x0011e8000c101504 */
[----:B--2---:R-:W-:Y:S04]  /*12530*/  STG.E.U16 [R6.64], R48 ;  /* 0x0000003006007986 */ /* 0x004fe8000c101504 */
[----:B---3--:R-:W-:Y:S04]  /*12540*/  STG.E.U16 [R8.64], R52 ;  /* 0x0000003408007986 */ /* 0x008fe8000c101504 */
[----:B----4-:R-:W-:Y:S04]  /*12550*/  STG.E.U16 [R18.64], R56 ;  /* 0x0000003812007986 */ /* 0x010fe8000c101504 */
[----:B-----5:R-:W-:Y:S04]  /*12560*/  STG.E.U16 [R20.64], R58 ;  /* 0x0000003a14007986 */ /* 0x020fe8000c101504 */
[----:B------:R2:W-:Y:S04]  /*12570*/  STG.E.U16 [R22.64], R64 ;  /* 0x0000004016007986 */ /* 0x0005e8000c101504 */
[----:B-1----:R1:W-:Y:S04]  /*12580*/  STG.E.U16 [R24.64], R66 ;  /* 0x0000004218007986 */ /* 0x0023e8000c101504 */
[----:B------:R3:W-:Y:S01]  /*12590*/  STG.E.U16 [R26.64], R70 ;  /* 0x000000461a007986 */ /* 0x0007e2000c101504 */
[----:B0-----:R-:W-:-:S03]  /*125a0*/  PRMT R2, R2, 0x7632, R2 ;  /* 0x0000763202027816 */ /* 0x001fc60000000002 */
[----:B------:R-:W-:Y:S01]  /*125b0*/  STG.E.U16 [R28.64], R84 ;  /* 0x000000541c007986 */ /* 0x000fe2000c101504 */
[----:B--2---:R-:W-:-:S03]  /*125c0*/  PRMT R23, R48, 0x7632, R23 ;  /* 0x0000763230177816 */ /* 0x004fc60000000017 */
[----:B------:R0:W-:Y:S01]  /*125d0*/  STG.E.U16 [R30.64], R86 ;  /* 0x000000561e007986 */ /* 0x0001e2000c101504 */
[----:B-1----:R-:W-:-:S03]  /*125e0*/  PRMT R25, R52, 0x7632, R25 ;  /* 0x0000763234197816 */ /* 0x002fc60000000019 */
[----:B------:R-:W-:Y:S01]  /*125f0*/  STG.E.U16 [R32.64], R96 ;  /* 0x0000006020007986 */ /* 0x000fe2000c101504 */
[----:B---3--:R-:W-:-:S03]  /*12600*/  PRMT R27, R56, 0x7632, R27 ;  /* 0x00007632381b7816 */ /* 0x008fc6000000001b */
[----:B------:R1:W-:Y:S04]  /*12610*/  STG.E.U16 [R34.64], R88 ;  /* 0x0000005822007986 */ /* 0x0003e8000c101504 */
[----:B------:R2:W-:Y:S01]  /*12620*/  STG.E.U16 [R36.64], R104 ;  /* 0x0000006824007986 */ /* 0x0005e2000c101504 */
[----:B0-----:R-:W-:-:S03]  /*12630*/  PRMT R30, R58, 0x7632, R30 ;  /* 0x000076323a1e7816 */ /* 0x001fc6000000001e */
[----:B------:R0:W-:Y:S01]  /*12640*/  STG.E.U16 [R38.64], R106 ;  /* 0x0000006a26007986 */ /* 0x0001e2000c101504 */
[----:B------:R-:W-:-:S03]  /*12650*/  PRMT R31, R64, 0x7632, R31 ;  /* 0x00007632401f7816 */ /* 0x000fc6000000001f */
[----:B------:R3:W-:Y:S01]  /*12660*/  STG.E.U16 [R40.64], R166 ;  /* 0x000000a628007986 */ /* 0x0007e2000c101504 */
[----:B-1----:R-:W-:-:S03]  /*12670*/  PRMT R34, R66, 0x7632, R34 ;  /* 0x0000763242227816 */ /* 0x002fc60000000022 */
[----:B------:R-:W-:Y:S01]  /*12680*/  STG.E.U16 [R42.64], R168 ;  /* 0x000000a82a007986 */ /* 0x000fe2000c101504 */
[----:B--2---:R-:W-:-:S03]  /*12690*/  PRMT R36, R70, 0x7632, R36 ;  /* 0x0000763246247816 */ /* 0x004fc60000000024 */
[----:B------:R1:W-:Y:S01]  /*126a0*/  STG.E.U16 [R44.64], R2 ;  /* 0x000000022c007986 */ /* 0x0003e2000c101504 */
[----:B------:R-:W-:-:S03]  /*126b0*/  PRMT R37, R84, 0x7632, R37 ;  /* 0x0000763254257816 */ /* 0x000fc60000000025 */
[----:B------:R2:W-:Y:S01]  /*126c0*/  STG.E.U16 [R46.64], R23 ;  /* 0x000000172e007986 */ /* 0x0005e2000c101504 */
[----:B0-----:R-:W-:-:S03]  /*126d0*/  PRMT R38, R86, 0x7632, R38 ;  /* 0x0000763256267816 */ /* 0x001fc60000000026 */
[----:B------:R-:W-:Y:S01]  /*126e0*/  STG.E.U16 [R50.64], R25 ;  /* 0x0000001932007986 */ /* 0x000fe2000c101504 */
[----:B------:R-:W-:-:S03]  /*126f0*/  PRMT R39, R96, 0x7632, R39 ;  /* 0x0000763260277816 */ /* 0x000fc60000000027 */
[----:B------:R-:W-:Y:S01]  /*12700*/  STG.E.U16 [R54.64], R27 ;  /* 0x0000001b36007986 */ /* 0x000fe2000c101504 */
[----:B---3--:R-:W-:-:S03]  /*12710*/  PRMT R40, R88, 0x7632, R40 ;  /* 0x0000763258287816 */ /* 0x008fc60000000028 */
[----:B------:R-:W-:Y:S01]  /*12720*/  STG.E.U16 [R60.64], R30 ;  /* 0x0000001e3c007986 */ /* 0x000fe2000c101504 */
[----:B------:R-:W-:-:S03]  /*12730*/  PRMT R41, R104, 0x7632, R41 ;  /* 0x0000763268297816 */ /* 0x000fc60000000029 */
[----:B------:R-:W-:Y:S01]  /*12740*/  STG.E.U16 [R62.64], R31 ;  /* 0x0000001f3e007986 */ /* 0x000fe2000c101504 */
[----:B-1----:R-:W-:-:S03]  /*12750*/  PRMT R45, R106, 0x7632, R45 ;  /* 0x000076326a2d7816 */ /* 0x002fc6000000002d */
[----:B------:R0:W-:Y:S01]  /*12760*/  STG.E.U16 [R68.64], R34 ;  /* 0x0000002244007986 */ /* 0x0001e2000c101504 */
[----:B--2---:R-:W-:-:S03]  /*12770*/  PRMT R46, R166, 0x7632, R46 ;  /* 0x00007632a62e7816 */ /* 0x004fc6000000002e */
[----:B------:R1:W-:Y:S01]  /*12780*/  STG.E.U16 [R72.64], R36 ;  /* 0x0000002448007986 */ /* 0x0003e2000c101504 */
[----:B------:R-:W-:-:S03]  /*12790*/  PRMT R47, R168, 0x7632, R47 ;  /* 0x00007632a82f7816 */ /* 0x000fc6000000002f */
[----:B------:R2:W-:Y:S04]  /*127a0*/  STG.E.U16 [R74.64], R37 ;  /* 0x000000254a007986 */ /* 0x0005e8000c101504 */
[----:B------:R3:W-:Y:S04]  /*127b0*/  STG.E.U16 [R76.64], R38 ;  /* 0x000000264c007986 */ /* 0x0007e8000c101504 */
[----:B------:R4:W-:Y:S04]  /*127c0*/  STG.E.U16 [R78.64], R39 ;  /* 0x000000274e007986 */ /* 0x0009e8000c101504 */
[----:B------:R5:W-:Y:S04]  /*127d0*/  STG.E.U16 [R80.64], R40 ;  /* 0x0000002850007986 */ /* 0x000be8000c101504 */
[----:B------:R0:W-:Y:S04]  /*127e0*/  STG.E.U16 [R82.64], R41 ;  /* 0x0000002952007986 */ /* 0x0001e8000c101504 */
[----:B------:R-:W-:Y:S04]  /*127f0*/  STG.E.U16 [R90.64], R45 ;  /* 0x0000002d5a007986 */ /* 0x000fe8000c101504 */
        /* <DEDUP_REMOVED lines=9> */
[----:B------:R-:W-:Y:S01]  /*12890*/  STG.E.U16 [R116.64], R71 ;  /* 0x0000004774007986 */ /* 0x000fe2000c101504 */
[----:B------:R-:W-:-:S03]  /*128a0*/  PRMT R2, R3, 0x7632, R2 ;  /* 0x0000763203027816 */ /* 0x000fc60000000002 */
[----:B------:R-:W-:Y:S01]  /*128b0*/  STG.E.U16 [R118.64], R85 ;  /* 0x0000005576007986 */ /* 0x000fe2000c101504 */
[----:B0-----:R-:W-:-:S03]  /*128c0*/  PRMT R68, R49, 0x7632, R68 ;  /* 0x0000763231447816 */ /* 0x001fc60000000044 */
[----:B------:R-:W-:Y:S01]  /*128d0*/  STG.E.U16 [R120.64], R87 ;  /* 0x0000005778007986 */ /* 0x000fe2000c101504 */
[----:B------:R-:W-:-:S03]  /*128e0*/  PRMT R69, R53, 0x7632, R69 ;  /* 0x0000763235457816 */ /* 0x000fc60000000045 */
[----:B------:R-:W-:Y:S01]  /*128f0*/  STG.E.U16 [R122.64], R97 ;  /* 0x000000617a007986 */ /* 0x000fe2000c101504 */
[----:B------:R-:W-:-:S03]  /*12900*/  PRMT R70, R57, 0x7632, R70 ;  /* 0x0000763239467816 */ /* 0x000fc60000000046 */
[----:B------:R-:W-:Y:S01]  /*12910*/  STG.E.U16 [R124.64], R89 ;  /* 0x000000597c007986 */ /* 0x000fe2000c101504 */
[----:B------:R-:W-:-:S03]  /*12920*/  PRMT R4, R59, 0x7632, R4 ;  /* 0x000076323b047816 */ /* 0x000fc60000000004 */
[----:B------:R-:W-:Y:S01]  /*12930*/  STG.E.U16 [R126.64], R105 ;  /* 0x000000697e007986 */ /* 0x000fe2000c101504 */
[----:B-1----:R-:W-:-:S03]  /*12940*/  PRMT R72, R65, 0x7632, R72 ;  /* 0x0000763241487816 */ /* 0x002fc60000000048 */
[----:B------:R-:W-:Y:S01]  /*12950*/  STG.E.U16 [R128.64], R107 ;  /* 0x0000006b80007986 */ /* 0x000fe2000c101504 */
[----:B------:R-:W-:-:S03]  /*12960*/  PRMT R73, R67, 0x7632, R73 ;  /* 0x0000763243497816 */ /* 0x000fc60000000049 */
[----:B------:R-:W-:Y:S01]  /*12970*/  STG.E.U16 [R130.64], R167 ;  /* 0x000000a782007986 */ /* 0x000fe2000c101504 */
[----:B--2---:R-:W-:-:S03]  /*12980*/  PRMT R74, R71, 0x7632, R74 ;  /* 0x00007632474a7816 */ /* 0x004fc6000000004a */
[----:B------:R-:W-:Y:S01]  /*12990*/  STG.E.U16 [R132.64], R169 ;  /* 0x000000a984007986 */ /* 0x000fe2000c101504 */
[----:B------:R-:W-:-:S03]  /*129a0*/  PRMT R75, R85, 0x7632, R75 ;  /* 0x00007632554b7816 */ /* 0x000fc6000000004b */
[----:B------:R0:W-:Y:S01]  /*129b0*/  STG.E.U16 [R134.64], R2 ;  /* 0x0000000286007986 */ /* 0x0001e2000c101504 */
[----:B---3--:R-:W-:-:S03]  /*129c0*/  PRMT R76, R87, 0x7632, R76 ;  /* 0x00007632574c7816 */ /* 0x008fc6000000004c */
[----:B------:R-:W-:Y:S01]  /*129d0*/  STG.E.U16 [R136.64], R68 ;  /* 0x0000004488007986 */ /* 0x000fe2000c101504 */
[----:B------:R-:W-:-:S03]  /*129e0*/  PRMT R77, R97, 0x7632, R77 ;  /* 0x00007632614d7816 */ /* 0x000fc6000000004d */
[----:B------:R-:W-:Y:S01]  /*129f0*/  STG.E.U16 [R138.64], R69 ;  /* 0x000000458a007986 */ /* 0x000fe2000c101504 */
[----:B----4-:R-:W-:-:S03]  /*12a00*/  PRMT R78, R89, 0x7632, R78 ;  /* 0x00007632594e7816 */ /* 0x010fc6000000004e */
[----:B------:R-:W-:Y:S01]  /*12a10*/  STG.E.U16 [R140.64], R70 ;  /* 0x000000468c007986 */ /* 0x000fe2000c101504 */
[----:B------:R-:W-:-:S03]  /*12a20*/  PRMT R79, R105, 0x7632, R79 ;  /* 0x00007632694f7816 */ /* 0x000fc6000000004f */
[----:B------:R1:W-:Y:S01]  /*12a30*/  STG.E.U16 [R142.64], R4 ;  /* 0x000000048e007986 */ /* 0x0003e2000c101504 */
[----:B-----5:R-:W-:-:S03]  /*12a40*/  PRMT R80, R107, 0x7632, R80 ;  /* 0x000076326b507816 */ /* 0x020fc60000000050 */
[----:B------:R2:W-:Y:S01]  /*12a50*/  STG.E.U16 [R144.64], R72 ;  /* 0x0000004890007986 */ /* 0x0005e2000c101504 */
[----:B------:R-:W-:-:S03]  /*12a60*/  PRMT R81, R167, 0x7632, R81 ;  /* 0x00007632a7517816 */ /* 0x000fc60000000051 */
[----:B------:R2:W-:Y:S01]  /*12a70*/  STG.E.U16 [R146.64], R73 ;  /* 0x0000004992007986 */ /* 0x0005e2000c101504 */
[----:B------:R-:W-:-:S03]  /*12a80*/  PRMT R82, R169, 0x7632, R82 ;  /* 0x00007632a9527816 */ /* 0x000fc60000000052 */
[----:B------:R2:W-:Y:S04]  /*12a90*/  STG.E.U16 [R148.64], R74 ;  /* 0x0000004a94007986 */ /* 0x0005e8000c101504 */
        /* <DEDUP_REMOVED lines=8> */
[----:B------:R-:W-:Y:S01]  /*12b20*/  BAR.SYNC.DEFER_BLOCKING 0x0 ;  /* 0x0000000000007b1d */ /* 0x000fe20000010000 */
[----:B------:R-:W-:-:S02]  /*12b30*/  FSETP.NEU.AND P2, PT, R208, RZ, PT ;  /* 0x000000ffd000720b */ /* 0x000fc40003f4d000 */
[----:B------:R-:W-:Y:S02]  /*12b40*/  FSETP.NEU.AND P3, PT, R207, RZ, PT ;  /* 0x000000ffcf00720b */ /* 0x000fe40003f6d000 */
[----:B------:R-:W-:Y:S02]  /*12b50*/  FSETP.NEU.AND P1, PT, R209, RZ, PT ;  /* 0x000000ffd100720b */ /* 0x000fe40003f2d000 */
[----:B------:R-:W-:Y:S02]  /*12b60*/  FSETP.NEU.AND P0, PT, R205, RZ, PT ;  /* 0x000000ffcd00720b */ /* 0x000fe40003f0d000 */
[----:B------:R-:W-:Y:S02]  /*12b70*/  FSEL R175, R214, -INF , P2 ;  /* 0xff800000d6af7808 */ /* 0x000fe40001000000 */
[----:B0-----:R-:W-:Y:S02]  /*12b80*/  FSEL R2, R0, -INF , P3 ;  /* 0xff80000000027808 */ /* 0x001fe40001800000 */
[----:B------:R-:W-:-:S02]  /*12b90*/  FSETP.NEU.AND P2, PT, R204, RZ, PT ;  /* 0x000000ffcc00720b */ /* 0x000fc40003f4d000 */
[----:B------:R-:W-:Y:S02]  /*12ba0*/  FSEL R172, R227, -INF , P1 ;  /* 0xff800000e3ac7808 */ /* 0x000fe40000800000 */
[----:B------:R-:W-:Y:S02]  /*12bb0*/  FSEL R173, R228, -INF , P0 ;  /* 0xff800000e4ad7808 */ /* 0x000fe40000000000 */
[----:B------:R-:W-:Y:S02]  /*12bc0*/  FSETP.NEU.AND P4, PT, R206, RZ, PT ;  /* 0x000000ffce00720b */ /* 0x000fe40003f8d000 */
[----:B------:R-:W-:Y:S02]  /*12bd0*/  FSETP.NEU.AND P1, PT, R203, RZ, PT ;  /* 0x000000ffcb00720b */ /* 0x000fe40003f2d000 */
[----:B------:R-:W-:Y:S01]  /*12be0*/  FSETP.NEU.AND P0, PT, R202, RZ, PT ;  /* 0x000000ffca00720b */ /* 0x000fe20003f0d000 */
[----:B------:R-:W-:Y:S01]  /*12bf0*/  FFMA R7, R2, 0.69314718246459960938, R13 ;  /* 0x3f31721802077823 */ /* 0x000fe2000000000d */
[----:B------:R-:W-:-:S02]  /*12c00*/  FSEL R0, R171, -INF , P2 ;  /* 0xff800000ab007808 */ /* 0x000fc40001000000 */
[----:B------:R-:W-:Y:S02]  /*12c10*/  FSEL R3, R170, -INF , P4 ;  /* 0xff800000aa037808 */ /* 0x000fe40002000000 */
[----:B------:R-:W-:Y:S02]  /*12c20*/  FSEL R189, R189, -INF , P1 ;  /* 0xff800000bdbd7808 */ /* 0x000fe40000800000 */
[----:B------:R-:W-:Y:S01]  /*12c30*/  FSEL R2, R225, -INF , P0 ;  /* 0xff800000e1027808 */ /* 0x000fe20000000000 */
[----:B-1----:R-:W-:Y:S02]  /*12c40*/  FFMA R4, R175, 0.69314718246459960938, R10 ;  /* 0x3f317218af047823 */ /* 0x002fe4000000000a */
[----:B------:R-:W-:Y:S02]  /*12c50*/  FFMA R5, R172, 0.69314718246459960938, R11 ;  /* 0x3f317218ac057823 */ /* 0x000fe4000000000b */
[----:B------:R-:W-:Y:S01]  /*12c60*/  FFMA R9, R0, 0.69314718246459960938, R15 ;  /* 0x3f31721800097823 */ /* 0x000fe2000000000f */
[----:B------:R-:W-:Y:S01]  /*12c70*/  LOP3.LUT R0, R236, 0x70, RZ, 0xc0, !PT ;  /* 0x00000070ec007812 */ /* 0x000fe200078ec0ff */
[----:B------:R-:W-:-:S02]  /*12c80*/  FFMA R6, R173, 0.69314718246459960938, R12 ;  /* 0x3f317218ad067823 */ /* 0x000fc4000000000c */
[----:B------:R-:W-:Y:S02]  /*12c90*/  FFMA R8, R3, 0.69314718246459960938, R14 ;  /* 0x3f31721803087823 */ /* 0x000fe4000000000e */
[----:B------:R-:W-:Y:S02]  /*12ca0*/  FFMA R10, R189, 0.69314718246459960938, R16 ;  /* 0x3f317218bd0a7823 */ /* 0x000fe40000000010 */
[----:B------:R-:W-:Y:S01]  /*12cb0*/  FFMA R11, R2, 0.69314718246459960938, R17 ;  /* 0x3f317218020b7823 */ /* 0x000fe20000000011 */
[----:B------:R2:W-:Y:S04]  /*12cc0*/  STS.128 [R0], R4 ;  /* 0x0000000400007388 */ /* 0x0005e80000000c00 */
[----:B------:R2:W-:Y:S04]  /*12cd0*/  STS.128 [R0+0x80], R8 ;  /* 0x0000800800007388 */ /* 0x0005e80000000c00 */
[----:B------:R-:W-:Y:S06]  /*12ce0*/  BAR.SYNC.DEFER_BLOCKING 0x0 ;  /* 0x0000000000007b1d */ /* 0x000fec0000010000 */
[----:B------:R-:W-:Y:S05]  /*12cf0*/  @P5 EXIT ;  /* 0x000000000000594d */ /* 0x000fea0003800000 */
[----:B--2---:R-:W0:Y:S01]  /*12d00*/  LDS R7, [R210] ;  /* 0x00000000d2077984 */ /* 0x004e220000000800 */
[----:B------:R-:W-:Y:S01]  /*12d10*/  IMAD R0, R237, c[0x0][0x1cc], RZ ;  /* 0x00007300ed007a24 */ /* 0x000fe200078e02ff */
[C---:B------:R-:W-:Y:S01]  /*12d20*/  SHF.L.U32 R3, R235.reuse, 0x2, RZ ;  /* 0x00000002eb037819 */ /* 0x040fe200000006ff */
[----:B------:R-:W-:-:S03]  /*12d30*/  IMAD.HI R5, R235, 0x4, RZ ;  /* 0x00000004eb057827 */ /* 0x000fc600078e02ff */
[C---:B------:R-:W-:Y:S01]  /*12d40*/  SHF.L.U32 R2, R0.reuse, 0x2, RZ ;  /* 0x0000000200027819 */ /* 0x040fe200000006ff */
[----:B------:R-:W-:-:S03]  /*12d50*/  IMAD.HI R0, R0, 0x4, RZ ;  /* 0x0000000400007827 */ /* 0x000fc600078e02ff */
[----:B------:R-:W-:-:S04]  /*12d60*/  IADD3 R2, P0, P1, R3, c[0x0][0x180], R2 ;  /* 0x0000600003027a10 */ /* 0x000fc8000791e002 */
[----:B------:R-:W-:-:S05]  /*12d70*/  IADD3.X R3, R5, c[0x0][0x184], R0, P0, P1 ;  /* 0x0000610005037a10 */ /* 0x000fca00007e2400 */
[----:B0-----:R-:W-:Y:S01]  /*12d80*/  STG.E [R2.64], R7 ;  /* 0x0000000702007986 */ /* 0x001fe2000c101904 */
[----:B------:R-:W-:Y:S05]  /*12d90*/  EXIT ;  /* 0x000000000000794d */ /* 0x000fea0003800000 */
.L_x_2:
[----:B------:R-:W-:-:S00]  /*12da0*/  BRA `(.L_x_2) ;  /* 0xfffffff000007947 */ /* 0x000fc0000383ffff */
[----:B------:R-:W-:-:S00]  /*12db0*/  NOP ;  /* 0x0000000000007918 */ /* 0x000fc00000000000 */
        /* <DEDUP_REMOVED lines=12> */
.L_x_3:


//--------------------- .nv.global.init           --------------------------
	.section	.nv.global.init,"aw",@progbits
.nv.global.init:
	.type		_$_str,@object
	.size		_$_str,(.L_0 - _$_str)
_$_str:
        /*0000*/ 	.byte	0x5f, 0x5f, 0x43, 0x55, 0x44, 0x41, 0x5f, 0x46, 0x54, 0x5a, 0x00
.L_0:


//--------------------- .nv.shared.attn_fwd       --------------------------
	.section	.nv.shared.attn_fwd,"aw",@nobits
	.sectionflags	@""
	.align	16
